	.target	sm_100a

	.elftype	@"ET_EXEC"


//--------------------- .note.nv.tkinfo           --------------------------
	.section	.note.nv.tkinfo,"",@"SHT_NOTE"
	.sectionflags	@"SHF_NOTE_NV_TKINFO"
	.tkinfo
        /*0018*/ 	.word	0x00000002
        /*0030*/ 	.string	""
        /*0030*/ 	.string	"ptxas"
        /*0030*/ 	.string	"Cuda compilation tools, release 13.0, V13.0.88"
        /*0030*/ 	.string	"Build cuda_13.0.r13.0/compiler.36424714_0"
        /*0030*/ 	.string	"-arch sm_100a -m 64 "



//--------------------- .note.nv.cuinfo           --------------------------
	.section	.note.nv.cuinfo,"",@"SHT_NOTE"
	.sectionflags	@"SHF_NOTE_NV_CUINFO"
        /*0018*/ 	.short	0x0002
        /*001a*/ 	.short	0x0064
        /*001c*/ 	.short	0x0082
	.zero		2


//--------------------- .nv.info                  --------------------------
	.section	.nv.info,"",@"SHT_CUDA_INFO"
	.align	4


	//----- nvinfo : EIATTR_REGCOUNT
	.align		4
        /*0000*/ 	.byte	0x04, 0x2f
        /*0002*/ 	.short	(.L_20 - .L_19)
	.align		4
.L_19:
        /*0004*/ 	.word	index@(_ZN17fastertransformer18softmax_COL32_LE32IfEEvPaPKiPKT_iiifPKfS8_S8_ii)
        /*0008*/ 	.word	0x0000001f


	//----- nvinfo : EIATTR_FRAME_SIZE
	.align		4
.L_20:
        /*000c*/ 	.byte	0x04, 0x11
        /*000e*/ 	.short	(.L_22 - .L_21)
	.align		4
.L_21:
        /*0010*/ 	.word	index@(_ZN17fastertransformer18softmax_COL32_LE32IfEEvPaPKiPKT_iiifPKfS8_S8_ii)
        /*0014*/ 	.word	0x00000000


	//----- nvinfo : EIATTR_REGCOUNT
	.align		4
.L_22:
        /*0018*/ 	.byte	0x04, 0x2f
        /*001a*/ 	.short	(.L_24 - .L_23)
	.align		4
.L_23:
        /*001c*/ 	.word	index@(_ZN17fastertransformer18softmax_COL32_LE64IfEEvPaPKiPKT_iiifPKfS8_S8_ii)
        /*0020*/ 	.word	0x0000001e


	//----- nvinfo : EIATTR_FRAME_SIZE
	.align		4
.L_24:
        /*0024*/ 	.byte	0x04, 0x11
        /*0026*/ 	.short	(.L_26 - .L_25)
	.align		4
.L_25:
        /*0028*/ 	.word	index@(_ZN17fastertransformer18softmax_COL32_LE64IfEEvPaPKiPKT_iiifPKfS8_S8_ii)
        /*002c*/ 	.word	0x00000000


	//----- nvinfo : EIATTR_REGCOUNT
	.align		4
.L_26:
        /*0030*/ 	.byte	0x04, 0x2f
        /*0032*/ 	.short	(.L_28 - .L_27)
	.align		4
.L_27:
        /*0034*/ 	.word	index@(_ZN17fastertransformer13softmax_COL32IfEEvPaPKiPKT_iiifPKfS8_S8_ii)
        /*0038*/ 	.word	0x0000001f


	//----- nvinfo : EIATTR_FRAME_SIZE
	.align		4
.L_28:
        /*003c*/ 	.byte	0x04, 0x11
        /*003e*/ 	.short	(.L_30 - .L_29)
	.align		4
.L_29:
        /*0040*/ 	.word	index@(_ZN17fastertransformer13softmax_COL32IfEEvPaPKiPKT_iiifPKfS8_S8_ii)
        /*0044*/ 	.word	0x00000000


	//----- nvinfo : EIATTR_REGCOUNT
	.align		4
.L_30:
        /*0048*/ 	.byte	0x04, 0x2f
        /*004a*/ 	.short	(.L_32 - .L_31)
	.align		4
.L_31:
        /*004c*/ 	.word	index@(_ZN17fastertransformer18softmax_COL32_LE32I6__halfEEvPaPKiPKT_iiifPKfS9_S9_ii)
        /*0050*/ 	.word	0x0000001f


	//----- nvinfo : EIATTR_FRAME_SIZE
	.align		4
.L_32:
        /*0054*/ 	.byte	0x04, 0x11
        /*0056*/ 	.short	(.L_34 - .L_33)
	.align		4
.L_33:
        /*0058*/ 	.word	index@(_ZN17fastertransformer18softmax_COL32_LE32I6__halfEEvPaPKiPKT_iiifPKfS9_S9_ii)
        /*005c*/ 	.word	0x00000000


	//----- nvinfo : EIATTR_REGCOUNT
	.align		4
.L_34:
        /*0060*/ 	.byte	0x04, 0x2f
        /*0062*/ 	.short	(.L_36 - .L_35)
	.align		4
.L_35:
        /*0064*/ 	.word	index@(_ZN17fastertransformer18softmax_COL32_LE64I6__halfEEvPaPKiPKT_iiifPKfS9_S9_ii)
        /*0068*/ 	.word	0x0000001d


	//----- nvinfo : EIATTR_FRAME_SIZE
	.align		4
.L_36:
        /*006c*/ 	.byte	0x04, 0x11
        /*006e*/ 	.short	(.L_38 - .L_37)
	.align		4
.L_37:
        /*0070*/ 	.word	index@(_ZN17fastertransformer18softmax_COL32_LE64I6__halfEEvPaPKiPKT_iiifPKfS9_S9_ii)
        /*0074*/ 	.word	0x00000000


	//----- nvinfo : EIATTR_REGCOUNT
	.align		4
.L_38:
        /*0078*/ 	.byte	0x04, 0x2f
        /*007a*/ 	.short	(.L_40 - .L_39)
	.align		4
.L_39:
        /*007c*/ 	.word	index@(_ZN17fastertransformer13softmax_COL32I6__halfEEvPaPKiPKT_iiifPKfS9_S9_ii)
        /*0080*/ 	.word	0x0000001e


	//----- nvinfo : EIATTR_FRAME_SIZE
	.align		4
.L_40:
        /*0084*/ 	.byte	0x04, 0x11
        /*0086*/ 	.short	(.L_42 - .L_41)
	.align		4
.L_41:
        /*0088*/ 	.word	index@(_ZN17fastertransformer13softmax_COL32I6__halfEEvPaPKiPKT_iiifPKfS9_S9_ii)
        /*008c*/ 	.word	0x00000000


	//----- nvinfo : EIATTR_REGCOUNT
	.align		4
.L_42:
        /*0090*/ 	.byte	0x04, 0x2f
        /*0092*/ 	.short	(.L_44 - .L_43)
	.align		4
.L_43:
        /*0094*/ 	.word	index@(_ZN17fastertransformer25softmax_COL32_LE32_varlenIfEEvPaPKaPKT_iiiifPKfS8_ii)
        /*0098*/ 	.word	0x0000001a


	//----- nvinfo : EIATTR_FRAME_SIZE
	.align		4
.L_44:
        /*009c*/ 	.byte	0x04, 0x11
        /*009e*/ 	.short	(.L_46 - .L_45)
	.align		4
.L_45:
        /*00a0*/ 	.word	index@(_ZN17fastertransformer25softmax_COL32_LE32_varlenIfEEvPaPKaPKT_iiiifPKfS8_ii)
        /*00a4*/ 	.word	0x00000000


	//----- nvinfo : EIATTR_REGCOUNT
	.align		4
.L_46:
        /*00a8*/ 	.byte	0x04, 0x2f
        /*00aa*/ 	.short	(.L_48 - .L_47)
	.align		4
.L_47:
        /*00ac*/ 	.word	index@(_ZN17fastertransformer25softmax_COL32_LE64_varlenIfEEvPaPKaPKT_iiiifPKfS8_ii)
        /*00b0*/ 	.word	0x0000001e


	//----- nvinfo : EIATTR_FRAME_SIZE
	.align		4
.L_48:
        /*00b4*/ 	.byte	0x04, 0x11
        /*00b6*/ 	.short	(.L_50 - .L_49)
	.align		4
.L_49:
        /*00b8*/ 	.word	index@(_ZN17fastertransformer25softmax_COL32_LE64_varlenIfEEvPaPKaPKT_iiiifPKfS8_ii)
        /*00bc*/ 	.word	0x00000000


	//----- nvinfo : EIATTR_REGCOUNT
	.align		4
.L_50:
        /*00c0*/ 	.byte	0x04, 0x2f
        /*00c2*/ 	.short	(.L_52 - .L_51)
	.align		4
.L_51:
        /*00c4*/ 	.word	index@(_ZN17fastertransformer20softmax_COL32_varlenIfEEvPaPKaPKT_iiiifPKfS8_ii)
        /*00c8*/ 	.word	0x0000001f


	//----- nvinfo : EIATTR_FRAME_SIZE
	.align		4
.L_52:
        /*00cc*/ 	.byte	0x04, 0x11
        /*00ce*/ 	.short	(.L_54 - .L_53)
	.align		4
.L_53:
        /*00d0*/ 	.word	index@(_ZN17fastertransformer20softmax_COL32_varlenIfEEvPaPKaPKT_iiiifPKfS8_ii)
        /*00d4*/ 	.word	0x00000000


	//----- nvinfo : EIATTR_REGCOUNT
	.align		4
.L_54:
        /*00d8*/ 	.byte	0x04, 0x2f
        /*00da*/ 	.short	(.L_56 - .L_55)
	.align		4
.L_55:
        /*00dc*/ 	.word	index@(_ZN17fastertransformer31softmax_COL32_perElement_varlenIfEEvPaPKaPKT_iiiifPKfS8_ii)
        /*00e0*/ 	.word	0x0000001d


	//----- nvinfo : EIATTR_FRAME_SIZE
	.align		4
.L_56:
        /*00e4*/ 	.byte	0x04, 0x11
        /*00e6*/ 	.short	(.L_58 - .L_57)
	.align		4
.L_57:
        /*00e8*/ 	.word	index@(_ZN17fastertransformer31softmax_COL32_perElement_varlenIfEEvPaPKaPKT_iiiifPKfS8_ii)
        /*00ec*/ 	.word	0x00000000


	//----- nvinfo : EIATTR_REGCOUNT
	.align		4
.L_58:
        /*00f0*/ 	.byte	0x04, 0x2f
        /*00f2*/ 	.short	(.L_60 - .L_59)
	.align		4
.L_59:
        /*00f4*/ 	.word	index@(_ZN17fastertransformer25softmax_COL32_LE32_varlenI6__halfEEvPaPKaPKT_iiiifPKfS9_ii)
        /*00f8*/ 	.word	0x0000001b


	//----- nvinfo : EIATTR_FRAME_SIZE
	.align		4
.L_60:
        /*00fc*/ 	.byte	0x04, 0x11
        /*00fe*/ 	.short	(.L_62 - .L_61)
	.align		4
.L_61:
        /*0100*/ 	.word	index@(_ZN17fastertransformer25softmax_COL32_LE32_varlenI6__halfEEvPaPKaPKT_iiiifPKfS9_ii)
        /*0104*/ 	.word	0x00000000


	//----- nvinfo : EIATTR_REGCOUNT
	.align		4
.L_62:
        /*0108*/ 	.byte	0x04, 0x2f
        /*010a*/ 	.short	(.L_64 - .L_63)
	.align		4
.L_63:
        /*010c*/ 	.word	index@(_ZN17fastertransformer25softmax_COL32_LE64_varlenI6__halfEEvPaPKaPKT_iiiifPKfS9_ii)
        /*0110*/ 	.word	0x0000001e


	//----- nvinfo : EIATTR_FRAME_SIZE
	.align		4
.L_64:
        /*0114*/ 	.byte	0x04, 0x11
        /*0116*/ 	.short	(.L_66 - .L_65)
	.align		4
.L_65:
        /*0118*/ 	.word	index@(_ZN17fastertransformer25softmax_COL32_LE64_varlenI6__halfEEvPaPKaPKT_iiiifPKfS9_ii)
        /*011c*/ 	.word	0x00000000


	//----- nvinfo : EIATTR_REGCOUNT
	.align		4
.L_66:
        /*0120*/ 	.byte	0x04, 0x2f
        /*0122*/ 	.short	(.L_68 - .L_67)
	.align		4
.L_67:
        /*0124*/ 	.word	index@(_ZN17fastertransformer20softmax_COL32_varlenI6__halfEEvPaPKaPKT_iiiifPKfS9_ii)
        /*0128*/ 	.word	0x0000001f


	//----- nvinfo : EIATTR_FRAME_SIZE
	.align		4
.L_68:
        /*012c*/ 	.byte	0x04, 0x11
        /*012e*/ 	.short	(.L_70 - .L_69)
	.align		4
.L_69:
        /*0130*/ 	.word	index@(_ZN17fastertransformer20softmax_COL32_varlenI6__halfEEvPaPKaPKT_iiiifPKfS9_ii)
        /*0134*/ 	.word	0x00000000


	//----- nvinfo : EIATTR_REGCOUNT
	.align		4
.L_70:
        /*0138*/ 	.byte	0x04, 0x2f
        /*013a*/ 	.short	(.L_72 - .L_71)
	.align		4
.L_71:
        /*013c*/ 	.word	index@(_ZN17fastertransformer31softmax_COL32_perElement_varlenI6__halfEEvPaPKaPKT_iiiifPKfS9_ii)
        /*0140*/ 	.word	0x0000001d


	//----- nvinfo : EIATTR_FRAME_SIZE
	.align		4
.L_72:
        /*0144*/ 	.byte	0x04, 0x11
        /*0146*/ 	.short	(.L_74 - .L_73)
	.align		4
.L_73:
        /*0148*/ 	.word	index@(_ZN17fastertransformer31softmax_COL32_perElement_varlenI6__halfEEvPaPKaPKT_iiiifPKfS9_ii)
        /*014c*/ 	.word	0x00000000


	//----- nvinfo : EIATTR_REGCOUNT
	.align		4
.L_74:
        /*0150*/ 	.byte	0x04, 0x2f
        /*0152*/ 	.short	(.L_76 - .L_75)
	.align		4
.L_75:
        /*0154*/ 	.word	index@(_ZN17fastertransformer36softmax_INT8IO_kernel_COL32_element4I6float4fEEvPaS2_PKT_S5_iiiiifPKfS7_)
        /*0158*/ 	.word	0x0000001f


	//----- nvinfo : EIATTR_FRAME_SIZE
	.align		4
.L_76:
        /*015c*/ 	.byte	0x04, 0x11
        /*015e*/ 	.short	(.L_78 - .L_77)
	.align		4
.L_77:
        /*0160*/ 	.word	index@(_ZN17fastertransformer36softmax_INT8IO_kernel_COL32_element4I6float4fEEvPaS2_PKT_S5_iiiiifPKfS7_)
        /*0164*/ 	.word	0x00000000


	//----- nvinfo : EIATTR_REGCOUNT
	.align		4
.L_78:
        /*0168*/ 	.byte	0x04, 0x2f
        /*016a*/ 	.short	(.L_80 - .L_79)
	.align		4
.L_79:
        /*016c*/ 	.word	index@(_ZN17fastertransformer36softmax_INT8IO_kernel_COL32_element4INS_5half4E6__halfEEvPaS3_PKT_S6_iiiiifPKfS8_)
        /*0170*/ 	.word	0x0000001e


	//----- nvinfo : EIATTR_FRAME_SIZE
	.align		4
.L_80:
        /*0174*/ 	.byte	0x04, 0x11
        /*0176*/ 	.short	(.L_82 - .L_81)
	.align		4
.L_81:
        /*0178*/ 	.word	index@(_ZN17fastertransformer36softmax_INT8IO_kernel_COL32_element4INS_5half4E6__halfEEvPaS3_PKT_S6_iiiiifPKfS8_)
        /*017c*/ 	.word	0x00000000


	//----- nvinfo : EIATTR_REGCOUNT
	.align		4
.L_82:
        /*0180*/ 	.byte	0x04, 0x2f
        /*0182*/ 	.short	(.L_84 - .L_83)
	.align		4
.L_83:
        /*0184*/ 	.word	index@(_ZN17fastertransformer27softmax_INT8IO_kernel_COL32IfEEvPaS1_PKT_S4_iiiiifPKfS6_)
        /*0188*/ 	.word	0x0000001f


	//----- nvinfo : EIATTR_FRAME_SIZE
	.align		4
.L_84:
        /*018c*/ 	.byte	0x04, 0x11
        /*018e*/ 	.short	(.L_86 - .L_85)
	.align		4
.L_85:
        /*0190*/ 	.word	index@(_ZN17fastertransformer27softmax_INT8IO_kernel_COL32IfEEvPaS1_PKT_S4_iiiiifPKfS6_)
        /*0194*/ 	.word	0x00000000


	//----- nvinfo : EIATTR_REGCOUNT
	.align		4
.L_86:
        /*0198*/ 	.byte	0x04, 0x2f
        /*019a*/ 	.short	(.L_88 - .L_87)
	.align		4
.L_87:
        /*019c*/ 	.word	index@(_ZN17fastertransformer27softmax_INT8IO_kernel_COL32I6__halfEEvPaS2_PKT_S5_iiiiifPKfS7_)
        /*01a0*/ 	.word	0x0000001f


	//----- nvinfo : EIATTR_FRAME_SIZE
	.align		4
.L_88:
        /*01a4*/ 	.byte	0x04, 0x11
        /*01a6*/ 	.short	(.L_90 - .L_89)
	.align		4
.L_89:
        /*01a8*/ 	.word	index@(_ZN17fastertransformer27softmax_INT8IO_kernel_COL32I6__halfEEvPaS2_PKT_S5_iiiiifPKfS7_)
        /*01ac*/ 	.word	0x00000000


	//----- nvinfo : EIATTR_MIN_STACK_SIZE
	.align		4
.L_90:
        /*01b0*/ 	.byte	0x04, 0x12
        /*01b2*/ 	.short	(.L_92 - .L_91)
	.align		4
.L_91:
        /*01b4*/ 	.word	index@(_ZN17fastertransformer27softmax_INT8IO_kernel_COL32I6__halfEEvPaS2_PKT_S5_iiiiifPKfS7_)
        /*01b8*/ 	.word	0x00000000


	//----- nvinfo : EIATTR_MIN_STACK_SIZE
	.align		4
.L_92:
        /*01bc*/ 	.byte	0x04, 0x12
        /*01be*/ 	.short	(.L_94 - .L_93)
	.align		4
.L_93:
        /*01c0*/ 	.word	index@(_ZN17fastertransformer27softmax_INT8IO_kernel_COL32IfEEvPaS1_PKT_S4_iiiiifPKfS6_)
        /*01c4*/ 	.word	0x00000000


	//----- nvinfo : EIATTR_MIN_STACK_SIZE
	.align		4
.L_94:
        /*01c8*/ 	.byte	0x04, 0x12
        /*01ca*/ 	.short	(.L_96 - .L_95)
	.align		4
.L_95:
        /*01cc*/ 	.word	index@(_ZN17fastertransformer36softmax_INT8IO_kernel_COL32_element4INS_5half4E6__halfEEvPaS3_PKT_S6_iiiiifPKfS8_)
        /*01d0*/ 	.word	0x00000000


	//----- nvinfo : EIATTR_MIN_STACK_SIZE
	.align		4
.L_96:
        /*01d4*/ 	.byte	0x04, 0x12
        /*01d6*/ 	.short	(.L_98 - .L_97)
	.align		4
.L_97:
        /*01d8*/ 	.word	index@(_ZN17fastertransformer36softmax_INT8IO_kernel_COL32_element4I6float4fEEvPaS2_PKT_S5_iiiiifPKfS7_)
        /*01dc*/ 	.word	0x00000000


	//----- nvinfo : EIATTR_MIN_STACK_SIZE
	.align		4
.L_98:
        /*01e0*/ 	.byte	0x04, 0x12
        /*01e2*/ 	.short	(.L_100 - .L_99)
	.align		4
.L_99:
        /*01e4*/ 	.word	index@(_ZN17fastertransformer31softmax_COL32_perElement_varlenI6__halfEEvPaPKaPKT_iiiifPKfS9_ii)
        /*01e8*/ 	.word	0x00000000


	//----- nvinfo : EIATTR_MIN_STACK_SIZE
	.align		4
.L_100:
        /*01ec*/ 	.byte	0x04, 0x12
        /*01ee*/ 	.short	(.L_102 - .L_101)
	.align		4
.L_101:
        /*01f0*/ 	.word	index@(_ZN17fastertransformer20softmax_COL32_varlenI6__halfEEvPaPKaPKT_iiiifPKfS9_ii)
        /*01f4*/ 	.word	0x00000000


	//----- nvinfo : EIATTR_MIN_STACK_SIZE
	.align		4
.L_102:
        /*01f8*/ 	.byte	0x04, 0x12
        /*01fa*/ 	.short	(.L_104 - .L_103)
	.align		4
.L_103:
        /*01fc*/ 	.word	index@(_ZN17fastertransformer25softmax_COL32_LE64_varlenI6__halfEEvPaPKaPKT_iiiifPKfS9_ii)
        /*0200*/ 	.word	0x00000000


	//----- nvinfo : EIATTR_MIN_STACK_SIZE
	.align		4
.L_104:
        /*0204*/ 	.byte	0x04, 0x12
        /*0206*/ 	.short	(.L_106 - .L_105)
	.align		4
.L_105:
        /*0208*/ 	.word	index@(_ZN17fastertransformer25softmax_COL32_LE32_varlenI6__halfEEvPaPKaPKT_iiiifPKfS9_ii)
        /*020c*/ 	.word	0x00000000


	//----- nvinfo : EIATTR_MIN_STACK_SIZE
	.align		4
.L_106:
        /*0210*/ 	.byte	0x04, 0x12
        /*0212*/ 	.short	(.L_108 - .L_107)
	.align		4
.L_107:
        /*0214*/ 	.word	index@(_ZN17fastertransformer31softmax_COL32_perElement_varlenIfEEvPaPKaPKT_iiiifPKfS8_ii)
        /*0218*/ 	.word	0x00000000


	//----- nvinfo : EIATTR_MIN_STACK_SIZE
	.align		4
.L_108:
        /*021c*/ 	.byte	0x04, 0x12
        /*021e*/ 	.short	(.L_110 - .L_109)
	.align		4
.L_109:
        /*0220*/ 	.word	index@(_ZN17fastertransformer20softmax_COL32_varlenIfEEvPaPKaPKT_iiiifPKfS8_ii)
        /*0224*/ 	.word	0x00000000


	//----- nvinfo : EIATTR_MIN_STACK_SIZE
	.align		4
.L_110:
        /*0228*/ 	.byte	0x04, 0x12
        /*022a*/ 	.short	(.L_112 - .L_111)
	.align		4
.L_111:
        /*022c*/ 	.word	index@(_ZN17fastertransformer25softmax_COL32_LE64_varlenIfEEvPaPKaPKT_iiiifPKfS8_ii)
        /*0230*/ 	.word	0x00000000


	//----- nvinfo : EIATTR_MIN_STACK_SIZE
	.align		4
.L_112:
        /*0234*/ 	.byte	0x04, 0x12
        /*0236*/ 	.short	(.L_114 - .L_113)
	.align		4
.L_113:
        /*0238*/ 	.word	index@(_ZN17fastertransformer25softmax_COL32_LE32_varlenIfEEvPaPKaPKT_iiiifPKfS8_ii)
        /*023c*/ 	.word	0x00000000


	//----- nvinfo : EIATTR_MIN_STACK_SIZE
	.align		4
.L_114:
        /*0240*/ 	.byte	0x04, 0x12
        /*0242*/ 	.short	(.L_116 - .L_115)
	.align		4
.L_115:
        /*0244*/ 	.word	index@(_ZN17fastertransformer13softmax_COL32I6__halfEEvPaPKiPKT_iiifPKfS9_S9_ii)
        /*0248*/ 	.word	0x00000000


	//----- nvinfo : EIATTR_MIN_STACK_SIZE
	.align		4
.L_116:
        /*024c*/ 	.byte	0x04, 0x12
        /*024e*/ 	.short	(.L_118 - .L_117)
	.align		4
.L_117:
        /*0250*/ 	.word	index@(_ZN17fastertransformer18softmax_COL32_LE64I6__halfEEvPaPKiPKT_iiifPKfS9_S9_ii)
        /*0254*/ 	.word	0x00000000


	//----- nvinfo : EIATTR_MIN_STACK_SIZE
	.align		4
.L_118:
        /*0258*/ 	.byte	0x04, 0x12
        /*025a*/ 	.short	(.L_120 - .L_119)
	.align		4
.L_119:
        /*025c*/ 	.word	index@(_ZN17fastertransformer18softmax_COL32_LE32I6__halfEEvPaPKiPKT_iiifPKfS9_S9_ii)
        /*0260*/ 	.word	0x00000000


	//----- nvinfo : EIATTR_MIN_STACK_SIZE
	.align		4
.L_120:
        /*0264*/ 	.byte	0x04, 0x12
        /*0266*/ 	.short	(.L_122 - .L_121)
	.align		4
.L_121:
        /*0268*/ 	.word	index@(_ZN17fastertransformer13softmax_COL32IfEEvPaPKiPKT_iiifPKfS8_S8_ii)
        /*026c*/ 	.word	0x00000000


	//----- nvinfo : EIATTR_MIN_STACK_SIZE
	.align		4
.L_122:
        /*0270*/ 	.byte	0x04, 0x12
        /*0272*/ 	.short	(.L_124 - .L_123)
	.align		4
.L_123:
        /*0274*/ 	.word	index@(_ZN17fastertransformer18softmax_COL32_LE64IfEEvPaPKiPKT_iiifPKfS8_S8_ii)
        /*0278*/ 	.word	0x00000000


	//----- nvinfo : EIATTR_MIN_STACK_SIZE
	.align		4
.L_124:
        /*027c*/ 	.byte	0x04, 0x12
        /*027e*/ 	.short	(.L_126 - .L_125)
	.align		4
.L_125:
        /*0280*/ 	.word	index@(_ZN17fastertransformer18softmax_COL32_LE32IfEEvPaPKiPKT_iiifPKfS8_S8_ii)
        /*0284*/ 	.word	0x00000000
.L_126:


//--------------------- .nv.compat                --------------------------
	.section	.nv.compat,"",@"SHT_CUDA_COMPAT_INFO"
	.align	4
        /*0000*/ 	.byte	0x02, 0x09, 0x01, 0x00, 0x02, 0x02, 0x01, 0x00, 0x02, 0x05, 0x05, 0x00, 0x03, 0x07, 0x01, 0x01
        /*0010*/ 	.byte	0x02, 0x03, 0x00, 0x00, 0x02, 0x06, 0x01, 0x00, 0x04, 0x0b, 0x08, 0x00, 0x01, 0x00, 0x00, 0x00
        /*0020*/ 	.byte	0x00, 0x00, 0x00, 0x00


//--------------------- .nv.info._ZN17fastertransformer27softmax_INT8IO_kernel_COL32I6__halfEEvPaS2_PKT_S5_iiiiifPKfS7_ --------------------------
	.section	.nv.info._ZN17fastertransformer27softmax_INT8IO_kernel_COL32I6__halfEEvPaS2_PKT_S5_iiiiifPKfS7_,"",@"SHT_CUDA_INFO"
	.sectionflags	@""
	.align	4


	//----- nvinfo : EIATTR_CUDA_API_VERSION
	.align		4
        /*0000*/ 	.byte	0x04, 0x37
        /*0002*/ 	.short	(.L_128 - .L_127)
.L_127:
        /*0004*/ 	.word	0x00000082


	//----- nvinfo : EIATTR_KPARAM_INFO
	.align		4
.L_128:
        /*0008*/ 	.byte	0x04, 0x17
        /*000a*/ 	.short	(.L_130 - .L_129)
.L_129:
        /*000c*/ 	.word	0x00000000
        /*0010*/ 	.short	0x000b
        /*0012*/ 	.short	0x0040
        /*0014*/ 	.byte	0x00, 0xf5, 0x21, 0x00


	//----- nvinfo : EIATTR_KPARAM_INFO
	.align		4
.L_130:
        /*0018*/ 	.byte	0x04, 0x17
        /*001a*/ 	.short	(.L_132 - .L_131)
.L_131:
        /*001c*/ 	.word	0x00000000
        /*0020*/ 	.short	0x000a
        /*0022*/ 	.short	0x0038
        /*0024*/ 	.byte	0x00, 0xf5, 0x21, 0x00


	//----- nvinfo : EIATTR_KPARAM_INFO
	.align		4
.L_132:
        /*0028*/ 	.byte	0x04, 0x17
        /*002a*/ 	.short	(.L_134 - .L_133)
.L_133:
        /*002c*/ 	.word	0x00000000
        /*0030*/ 	.short	0x0009
        /*0032*/ 	.short	0x0034
        /*0034*/ 	.byte	0x00, 0xf0, 0x11, 0x00


	//----- nvinfo : EIATTR_KPARAM_INFO
	.align		4
.L_134:
        /*0038*/ 	.byte	0x04, 0x17
        /*003a*/ 	.short	(.L_136 - .L_135)
.L_135:
        /*003c*/ 	.word	0x00000000
        /*0040*/ 	.short	0x0008
        /*0042*/ 	.short	0x0030
        /*0044*/ 	.byte	0x00, 0xf0, 0x11, 0x00


	//----- nvinfo : EIATTR_KPARAM_INFO
	.align		4
.L_136:
        /*0048*/ 	.byte	0x04, 0x17
        /*004a*/ 	.short	(.L_138 - .L_137)
.L_137:
        /*004c*/ 	.word	0x00000000
        /*0050*/ 	.short	0x0007
        /*0052*/ 	.short	0x002c
        /*0054*/ 	.byte	0x00, 0xf0, 0x11, 0x00


	//----- nvinfo : EIATTR_KPARAM_INFO
	.align		4
.L_138:
        /*0058*/ 	.byte	0x04, 0x17
        /*005a*/ 	.short	(.L_140 - .L_139)
.L_139:
        /*005c*/ 	.word	0x00000000
        /*0060*/ 	.short	0x0006
        /*0062*/ 	.short	0x0028
        /*0064*/ 	.byte	0x00, 0xf0, 0x11, 0x00


	//----- nvinfo : EIATTR_KPARAM_INFO
	.align		4
.L_140:
        /*0068*/ 	.byte	0x04, 0x17
        /*006a*/ 	.short	(.L_142 - .L_141)
.L_141:
        /*006c*/ 	.word	0x00000000
        /*0070*/ 	.short	0x0005
        /*0072*/ 	.short	0x0024
        /*0074*/ 	.byte	0x00, 0xf0, 0x11, 0x00


	//----- nvinfo : EIATTR_KPARAM_INFO
	.align		4
.L_142:
        /*0078*/ 	.byte	0x04, 0x17
        /*007a*/ 	.short	(.L_144 - .L_143)
.L_143:
        /*007c*/ 	.word	0x00000000
        /*0080*/ 	.short	0x0004
        /*0082*/ 	.short	0x0020
        /*0084*/ 	.byte	0x00, 0xf0, 0x11, 0x00


	//----- nvinfo : EIATTR_KPARAM_INFO
	.align		4
.L_144:
        /*0088*/ 	.byte	0x04, 0x17
        /*008a*/ 	.short	(.L_146 - .L_145)
.L_145:
        /*008c*/ 	.word	0x00000000
        /*0090*/ 	.short	0x0003
        /*0092*/ 	.short	0x0018
        /*0094*/ 	.byte	0x00, 0xf5, 0x21, 0x00


	//----- nvinfo : EIATTR_KPARAM_INFO
	.align		4
.L_146:
        /*0098*/ 	.byte	0x04, 0x17
        /*009a*/ 	.short	(.L_148 - .L_147)
.L_147:
        /*009c*/ 	.word	0x00000000
        /*00a0*/ 	.short	0x0002
        /*00a2*/ 	.short	0x0010
        /*00a4*/ 	.byte	0x00, 0xf5, 0x21, 0x00


	//----- nvinfo : EIATTR_KPARAM_INFO
	.align		4
.L_148:
        /*00a8*/ 	.byte	0x04, 0x17
        /*00aa*/ 	.short	(.L_150 - .L_149)
.L_149:
        /*00ac*/ 	.word	0x00000000
        /*00b0*/ 	.short	0x0001
        /*00b2*/ 	.short	0x0008
        /*00b4*/ 	.byte	0x00, 0xf5, 0x21, 0x00


	//----- nvinfo : EIATTR_KPARAM_INFO
	.align		4
.L_150:
        /*00b8*/ 	.byte	0x04, 0x17
        /*00ba*/ 	.short	(.L_152 - .L_151)
.L_151:
        /*00bc*/ 	.word	0x00000000
        /*00c0*/ 	.short	0x0000
        /*00c2*/ 	.short	0x0000
        /*00c4*/ 	.byte	0x00, 0xf5, 0x21, 0x00


	//----- nvinfo : EIATTR_SPARSE_MMA_MASK
	.align		4
.L_152:
        /*00c8*/ 	.byte	0x03, 0x50
        /*00ca*/ 	.short	0x0000


	//----- nvinfo : EIATTR_MAXREG_COUNT
	.align		4
        /*00cc*/ 	.byte	0x03, 0x1b
        /*00ce*/ 	.short	0x00ff


	//----- nvinfo : EIATTR_NUM_BARRIERS
	.align		4
        /*00d0*/ 	.byte	0x02, 0x4c
        /*00d2*/ 	.byte	0x01
	.zero		1


	//----- nvinfo : EIATTR_MERCURY_ISA_VERSION
	.align		4
        /*00d4*/ 	.byte	0x03, 0x5f
        /*00d6*/ 	.short	0x0101


	//----- nvinfo : EIATTR_COOP_GROUP_MASK_REGIDS
	.align		4
        /*00d8*/ 	.byte	0x04, 0x29
        /*00da*/ 	.short	(.L_154 - .L_153)


	//   ....[0]....
.L_153:
        /*00dc*/ 	.word	0xffffffff


	//   ....[1]....
        /*00e0*/ 	.word	0xffffffff


	//   ....[2]....
        /*00e4*/ 	.word	0xffffffff


	//   ....[3]....
        /*00e8*/ 	.word	0xffffffff


	//   ....[4]....
        /*00ec*/ 	.word	0xffffffff


	//   ....[5]....
        /*00f0*/ 	.word	0xffffffff


	//   ....[6]....
        /*00f4*/ 	.word	0xffffffff


	//   ....[7]....
        /*00f8*/ 	.word	0xffffffff


	//   ....[8]....
        /*00fc*/ 	.word	0xffffffff


	//   ....[9]....
        /*0100*/ 	.word	0xffffffff


	//   ....[10]....
        /*0104*/ 	.word	0xffffffff


	//   ....[11]....
        /*0108*/ 	.word	0xffffffff


	//   ....[12]....
        /*010c*/ 	.word	0xffffffff


	//   ....[13]....
        /*0110*/ 	.word	0xffffffff


	//   ....[14]....
        /*0114*/ 	.word	0xffffffff


	//   ....[15]....
        /*0118*/ 	.word	0xffffffff


	//   ....[16]....
        /*011c*/ 	.word	0xffffffff


	//   ....[17]....
        /*0120*/ 	.word	0xffffffff


	//   ....[18]....
        /*0124*/ 	.word	0xffffffff


	//   ....[19]....
        /*0128*/ 	.word	0xffffffff


	//----- nvinfo : EIATTR_COOP_GROUP_INSTR_OFFSETS
	.align		4
.L_154:
        /*012c*/ 	.byte	0x04, 0x28
        /*012e*/ 	.short	(.L_156 - .L_155)


	//   ....[0]....
.L_155:
        /*0130*/ 	.word	0x00000650


	//   ....[1]....
        /*0134*/ 	.word	0x00000700


	//   ....[2]....
        /*0138*/ 	.word	0x00000730


	//   ....[3]....
        /*013c*/ 	.word	0x00000790


	//   ....[4]....
        /*0140*/ 	.word	0x000007c0


	//   ....[5]....
        /*0144*/ 	.word	0x00000840


	//   ....[6]....
        /*0148*/ 	.word	0x00000870


	//   ....[7]....
        /*014c*/ 	.word	0x000008b0


	//   ....[8]....
        /*0150*/ 	.word	0x000008d0


	//   ....[9]....
        /*0154*/ 	.word	0x000008f0


	//   ....[10]....
        /*0158*/ 	.word	0x00000980


	//   ....[11]....
        /*015c*/ 	.word	0x000009a0


	//   ....[12]....
        /*0160*/ 	.word	0x000009d0


	//   ....[13]....
        /*0164*/ 	.word	0x00000a20


	//   ....[14]....
        /*0168*/ 	.word	0x00000a40


	//   ....[15]....
        /*016c*/ 	.word	0x00000ad0


	//   ....[16]....
        /*0170*/ 	.word	0x00000af0


	//   ....[17]....
        /*0174*/ 	.word	0x00000b10


	//   ....[18]....
        /*0178*/ 	.word	0x00000b30


	//   ....[19]....
        /*017c*/ 	.word	0x00000b50


	//----- nvinfo : EIATTR_VRC_CTA_INIT_COUNT
	.align		4
.L_156:
        /*0180*/ 	.byte	0x02, 0x4a
	.zero		1
	.zero		1


	//----- nvinfo : EIATTR_EXIT_INSTR_OFFSETS
	.align		4
        /*0184*/ 	.byte	0x04, 0x1c
        /*0186*/ 	.short	(.L_158 - .L_157)


	//   ....[0]....
.L_157:
        /*0188*/ 	.word	0x00000040


	//   ....[1]....
        /*018c*/ 	.word	0x00000cd0


	//----- nvinfo : EIATTR_CRS_STACK_SIZE
	.align		4
.L_158:
        /*0190*/ 	.byte	0x04, 0x1e
        /*0192*/ 	.short	(.L_160 - .L_159)
.L_159:
        /*0194*/ 	.word	0x00000000


	//----- nvinfo : EIATTR_CBANK_PARAM_SIZE
	.align		4
.L_160:
        /*0198*/ 	.byte	0x03, 0x19
        /*019a*/ 	.short	0x0048


	//----- nvinfo : EIATTR_PARAM_CBANK
	.align		4
        /*019c*/ 	.byte	0x04, 0x0a
        /*019e*/ 	.short	(.L_162 - .L_161)
	.align		4
.L_161:
        /*01a0*/ 	.word	index@(.nv.constant0._ZN17fastertransformer27softmax_INT8IO_kernel_COL32I6__halfEEvPaS2_PKT_S5_iiiiifPKfS7_)
        /*01a4*/ 	.short	0x0380
        /*01a6*/ 	.short	0x0048


	//----- nvinfo : EIATTR_SW_WAR
	.align		4
.L_162:
        /*01a8*/ 	.byte	0x04, 0x36
        /*01aa*/ 	.short	(.L_164 - .L_163)
.L_163:
        /*01ac*/ 	.word	0x00000008
.L_164:


//--------------------- .nv.info._ZN17fastertransformer27softmax_INT8IO_kernel_COL32IfEEvPaS1_PKT_S4_iiiiifPKfS6_ --------------------------
	.section	.nv.info._ZN17fastertransformer27softmax_INT8IO_kernel_COL32IfEEvPaS1_PKT_S4_iiiiifPKfS6_,"",@"SHT_CUDA_INFO"
	.sectionflags	@""
	.align	4


	//----- nvinfo : EIATTR_CUDA_API_VERSION
	.align		4
        /*0000*/ 	.byte	0x04, 0x37
        /*0002*/ 	.short	(.L_166 - .L_165)
.L_165:
        /*0004*/ 	.word	0x00000082


	//----- nvinfo : EIATTR_KPARAM_INFO
	.align		4
.L_166:
        /*0008*/ 	.byte	0x04, 0x17
        /*000a*/ 	.short	(.L_168 - .L_167)
.L_167:
        /*000c*/ 	.word	0x00000000
        /*0010*/ 	.short	0x000b
        /*0012*/ 	.short	0x0040
        /*0014*/ 	.byte	0x00, 0xf5, 0x21, 0x00


	//----- nvinfo : EIATTR_KPARAM_INFO
	.align		4
.L_168:
        /*0018*/ 	.byte	0x04, 0x17
        /*001a*/ 	.short	(.L_170 - .L_169)
.L_169:
        /*001c*/ 	.word	0x00000000
        /*0020*/ 	.short	0x000a
        /*0022*/ 	.short	0x0038
        /*0024*/ 	.byte	0x00, 0xf5, 0x21, 0x00


	//----- nvinfo : EIATTR_KPARAM_INFO
	.align		4
.L_170:
        /*0028*/ 	.byte	0x04, 0x17
        /*002a*/ 	.short	(.L_172 - .L_171)
.L_171:
        /*002c*/ 	.word	0x00000000
        /*0030*/ 	.short	0x0009
        /*0032*/ 	.short	0x0034
        /*0034*/ 	.byte	0x00, 0xf0, 0x11, 0x00


	//----- nvinfo : EIATTR_KPARAM_INFO
	.align		4
.L_172:
        /*0038*/ 	.byte	0x04, 0x17
        /*003a*/ 	.short	(.L_174 - .L_173)
.L_173:
        /*003c*/ 	.word	0x00000000
        /*0040*/ 	.short	0x0008
        /*0042*/ 	.short	0x0030
        /*0044*/ 	.byte	0x00, 0xf0, 0x11, 0x00


	//----- nvinfo : EIATTR_KPARAM_INFO
	.align		4
.L_174:
        /*0048*/ 	.byte	0x04, 0x17
        /*004a*/ 	.short	(.L_176 - .L_175)
.L_175:
        /*004c*/ 	.word	0x00000000
        /*0050*/ 	.short	0x0007
        /*0052*/ 	.short	0x002c
        /*0054*/ 	.byte	0x00, 0xf0, 0x11, 0x00


	//----- nvinfo : EIATTR_KPARAM_INFO
	.align		4
.L_176:
        /*0058*/ 	.byte	0x04, 0x17
        /*005a*/ 	.short	(.L_178 - .L_177)
.L_177:
        /*005c*/ 	.word	0x00000000
        /*0060*/ 	.short	0x0006
        /*0062*/ 	.short	0x0028
        /*0064*/ 	.byte	0x00, 0xf0, 0x11, 0x00


	//----- nvinfo : EIATTR_KPARAM_INFO
	.align		4
.L_178:
        /*0068*/ 	.byte	0x04, 0x17
        /*006a*/ 	.short	(.L_180 - .L_179)
.L_179:
        /*006c*/ 	.word	0x00000000
        /*0070*/ 	.short	0x0005
        /*0072*/ 	.short	0x0024
        /*0074*/ 	.byte	0x00, 0xf0, 0x11, 0x00


	//----- nvinfo : EIATTR_KPARAM_INFO
	.align		4
.L_180:
        /*0078*/ 	.byte	0x04, 0x17
        /*007a*/ 	.short	(.L_182 - .L_181)
.L_181:
        /*007c*/ 	.word	0x00000000
        /*0080*/ 	.short	0x0004
        /*0082*/ 	.short	0x0020
        /*0084*/ 	.byte	0x00, 0xf0, 0x11, 0x00


	//----- nvinfo : EIATTR_KPARAM_INFO
	.align		4
.L_182:
        /*0088*/ 	.byte	0x04, 0x17
        /*008a*/ 	.short	(.L_184 - .L_183)
.L_183:
        /*008c*/ 	.word	0x00000000
        /*0090*/ 	.short	0x0003
        /*0092*/ 	.short	0x0018
        /*0094*/ 	.byte	0x00, 0xf5, 0x21, 0x00


	//----- nvinfo : EIATTR_KPARAM_INFO
	.align		4
.L_184:
        /*0098*/ 	.byte	0x04, 0x17
        /*009a*/ 	.short	(.L_186 - .L_185)
.L_185:
        /*009c*/ 	.word	0x00000000
        /*00a0*/ 	.short	0x0002
        /*00a2*/ 	.short	0x0010
        /*00a4*/ 	.byte	0x00, 0xf5, 0x21, 0x00


	//----- nvinfo : EIATTR_KPARAM_INFO
	.align		4
.L_186:
        /*00a8*/ 	.byte	0x04, 0x17
        /*00aa*/ 	.short	(.L_188 - .L_187)
.L_187:
        /*00ac*/ 	.word	0x00000000
        /*00b0*/ 	.short	0x0001
        /*00b2*/ 	.short	0x0008
        /*00b4*/ 	.byte	0x00, 0xf5, 0x21, 0x00


	//----- nvinfo : EIATTR_KPARAM_INFO
	.align		4
.L_188:
        /*00b8*/ 	.byte	0x04, 0x17
        /*00ba*/ 	.short	(.L_190 - .L_189)
.L_189:
        /*00bc*/ 	.word	0x00000000
        /*00c0*/ 	.short	0x0000
        /*00c2*/ 	.short	0x0000
        /*00c4*/ 	.byte	0x00, 0xf5, 0x21, 0x00


	//----- nvinfo : EIATTR_SPARSE_MMA_MASK
	.align		4
.L_190:
        /*00c8*/ 	.byte	0x03, 0x50
        /*00ca*/ 	.short	0x0000


	//----- nvinfo : EIATTR_MAXREG_COUNT
	.align		4
        /*00cc*/ 	.byte	0x03, 0x1b
        /*00ce*/ 	.short	0x00ff


	//----- nvinfo : EIATTR_NUM_BARRIERS
	.align		4
        /*00d0*/ 	.byte	0x02, 0x4c
        /*00d2*/ 	.byte	0x01
	.zero		1


	//----- nvinfo : EIATTR_MERCURY_ISA_VERSION
	.align		4
        /*00d4*/ 	.byte	0x03, 0x5f
        /*00d6*/ 	.short	0x0101


	//----- nvinfo : EIATTR_COOP_GROUP_MASK_REGIDS
	.align		4
        /*00d8*/ 	.byte	0x04, 0x29
        /*00da*/ 	.short	(.L_192 - .L_191)


	//   ....[0]....
.L_191:
        /*00dc*/ 	.word	0xffffffff


	//   ....[1]....
        /*00e0*/ 	.word	0xffffffff


	//   ....[2]....
        /*00e4*/ 	.word	0xffffffff


	//   ....[3]....
        /*00e8*/ 	.word	0xffffffff


	//   ....[4]....
        /*00ec*/ 	.word	0xffffffff


	//   ....[5]....
        /*00f0*/ 	.word	0xffffffff


	//   ....[6]....
        /*00f4*/ 	.word	0xffffffff


	//   ....[7]....
        /*00f8*/ 	.word	0xffffffff


	//   ....[8]....
        /*00fc*/ 	.word	0xffffffff


	//   ....[9]....
        /*0100*/ 	.word	0xffffffff


	//   ....[10]....
        /*0104*/ 	.word	0xffffffff


	//   ....[11]....
        /*0108*/ 	.word	0xffffffff


	//   ....[12]....
        /*010c*/ 	.word	0xffffffff


	//   ....[13]....
        /*0110*/ 	.word	0xffffffff


	//   ....[14]....
        /*0114*/ 	.word	0xffffffff


	//   ....[15]....
        /*0118*/ 	.word	0xffffffff


	//   ....[16]....
        /*011c*/ 	.word	0xffffffff


	//   ....[17]....
        /*0120*/ 	.word	0xffffffff


	//   ....[18]....
        /*0124*/ 	.word	0xffffffff


	//   ....[19]....
        /*0128*/ 	.word	0xffffffff


	//----- nvinfo : EIATTR_COOP_GROUP_INSTR_OFFSETS
	.align		4
.L_192:
        /*012c*/ 	.byte	0x04, 0x28
        /*012e*/ 	.short	(.L_194 - .L_193)


	//   ....[0]....
.L_193:
        /*0130*/ 	.word	0x00000630


	//   ....[1]....
        /*0134*/ 	.word	0x000006d0


	//   ....[2]....
        /*0138*/ 	.word	0x00000710


	//   ....[3]....
        /*013c*/ 	.word	0x00000760


	//   ....[4]....
        /*0140*/ 	.word	0x000007b0


	//   ....[5]....
        /*0144*/ 	.word	0x00000830


	//   ....[6]....
        /*0148*/ 	.word	0x00000860


	//   ....[7]....
        /*014c*/ 	.word	0x00000890


	//   ....[8]....
        /*0150*/ 	.word	0x000008b0


	//   ....[9]....
        /*0154*/ 	.word	0x000008d0


	//   ....[10]....
        /*0158*/ 	.word	0x00000960


	//   ....[11]....
        /*015c*/ 	.word	0x00000980


	//   ....[12]....
        /*0160*/ 	.word	0x000009b0


	//   ....[13]....
        /*0164*/ 	.word	0x00000a00


	//   ....[14]....
        /*0168*/ 	.word	0x00000a20


	//   ....[15]....
        /*016c*/ 	.word	0x00000ab0


	//   ....[16]....
        /*0170*/ 	.word	0x00000ad0


	//   ....[17]....
        /*0174*/ 	.word	0x00000af0


	//   ....[18]....
        /*0178*/ 	.word	0x00000b10


	//   ....[19]....
        /*017c*/ 	.word	0x00000b30


	//----- nvinfo : EIATTR_VRC_CTA_INIT_COUNT
	.align		4
.L_194:
        /*0180*/ 	.byte	0x02, 0x4a
	.zero		1
	.zero		1


	//----- nvinfo : EIATTR_EXIT_INSTR_OFFSETS
	.align		4
        /*0184*/ 	.byte	0x04, 0x1c
        /*0186*/ 	.short	(.L_196 - .L_195)


	//   ....[0]....
.L_195:
        /*0188*/ 	.word	0x00000040


	//   ....[1]....
        /*018c*/ 	.word	0x00000cb0


	//----- nvinfo : EIATTR_CRS_STACK_SIZE
	.align		4
.L_196:
        /*0190*/ 	.byte	0x04, 0x1e
        /*0192*/ 	.short	(.L_198 - .L_197)
.L_197:
        /*0194*/ 	.word	0x00000000


	//----- nvinfo : EIATTR_CBANK_PARAM_SIZE
	.align		4
.L_198:
        /*0198*/ 	.byte	0x03, 0x19
        /*019a*/ 	.short	0x0048


	//----- nvinfo : EIATTR_PARAM_CBANK
	.align		4
        /*019c*/ 	.byte	0x04, 0x0a
        /*019e*/ 	.short	(.L_200 - .L_199)
	.align		4
.L_199:
        /*01a0*/ 	.word	index@(.nv.constant0._ZN17fastertransformer27softmax_INT8IO_kernel_COL32IfEEvPaS1_PKT_S4_iiiiifPKfS6_)
        /*01a4*/ 	.short	0x0380
        /*01a6*/ 	.short	0x0048


	//----- nvinfo : EIATTR_SW_WAR
	.align		4
.L_200:
        /*01a8*/ 	.byte	0x04, 0x36
        /*01aa*/ 	.short	(.L_202 - .L_201)
.L_201:
        /*01ac*/ 	.word	0x00000008
.L_202:


//--------------------- .nv.info._ZN17fastertransformer36softmax_INT8IO_kernel_COL32_element4INS_5half4E6__halfEEvPaS3_PKT_S6_iiiiifPKfS8_ --------------------------
	.section	.nv.info._ZN17fastertransformer36softmax_INT8IO_kernel_COL32_element4INS_5half4E6__halfEEvPaS3_PKT_S6_iiiiifPKfS8_,"",@"SHT_CUDA_INFO"
	.sectionflags	@""
	.align	4


	//----- nvinfo : EIATTR_CUDA_API_VERSION
	.align		4
        /*0000*/ 	.byte	0x04, 0x37
        /*0002*/ 	.short	(.L_204 - .L_203)
.L_203:
        /*0004*/ 	.word	0x00000082


	//----- nvinfo : EIATTR_KPARAM_INFO
	.align		4
.L_204:
        /*0008*/ 	.byte	0x04, 0x17
        /*000a*/ 	.short	(.L_206 - .L_205)
.L_205:
        /*000c*/ 	.word	0x00000000
        /*0010*/ 	.short	0x000b
        /*0012*/ 	.short	0x0040
        /*0014*/ 	.byte	0x00, 0xf5, 0x21, 0x00


	//----- nvinfo : EIATTR_KPARAM_INFO
	.align		4
.L_206:
        /*0018*/ 	.byte	0x04, 0x17
        /*001a*/ 	.short	(.L_208 - .L_207)
.L_207:
        /*001c*/ 	.word	0x00000000
        /*0020*/ 	.short	0x000a
        /*0022*/ 	.short	0x0038
        /*0024*/ 	.byte	0x00, 0xf5, 0x21, 0x00


	//----- nvinfo : EIATTR_KPARAM_INFO
	.align		4
.L_208:
        /*0028*/ 	.byte	0x04, 0x17
        /*002a*/ 	.short	(.L_210 - .L_209)
.L_209:
        /*002c*/ 	.word	0x00000000
        /*0030*/ 	.short	0x0009
        /*0032*/ 	.short	0x0034
        /*0034*/ 	.byte	0x00, 0xf0, 0x11, 0x00


	//----- nvinfo : EIATTR_KPARAM_INFO
	.align		4
.L_210:
        /*0038*/ 	.byte	0x04, 0x17
        /*003a*/ 	.short	(.L_212 - .L_211)
.L_211:
        /*003c*/ 	.word	0x00000000
        /*0040*/ 	.short	0x0008
        /*0042*/ 	.short	0x0030
        /*0044*/ 	.byte	0x00, 0xf0, 0x11, 0x00


	//----- nvinfo : EIATTR_KPARAM_INFO
	.align		4
.L_212:
        /*0048*/ 	.byte	0x04, 0x17
        /*004a*/ 	.short	(.L_214 - .L_213)
.L_213:
        /*004c*/ 	.word	0x00000000
        /*0050*/ 	.short	0x0007
        /*0052*/ 	.short	0x002c
        /*0054*/ 	.byte	0x00, 0xf0, 0x11, 0x00


	//----- nvinfo : EIATTR_KPARAM_INFO
	.align		4
.L_214:
        /*0058*/ 	.byte	0x04, 0x17
        /*005a*/ 	.short	(.L_216 - .L_215)
.L_215:
        /*005c*/ 	.word	0x00000000
        /*0060*/ 	.short	0x0006
        /*0062*/ 	.short	0x0028
        /*0064*/ 	.byte	0x00, 0xf0, 0x11, 0x00


	//----- nvinfo : EIATTR_KPARAM_INFO
	.align		4
.L_216:
        /*0068*/ 	.byte	0x04, 0x17
        /*006a*/ 	.short	(.L_218 - .L_217)
.L_217:
        /*006c*/ 	.word	0x00000000
        /*0070*/ 	.short	0x0005
        /*0072*/ 	.short	0x0024
        /*0074*/ 	.byte	0x00, 0xf0, 0x11, 0x00


	//----- nvinfo : EIATTR_KPARAM_INFO
	.align		4
.L_218:
        /*0078*/ 	.byte	0x04, 0x17
        /*007a*/ 	.short	(.L_220 - .L_219)
.L_219:
        /*007c*/ 	.word	0x00000000
        /*0080*/ 	.short	0x0004
        /*0082*/ 	.short	0x0020
        /*0084*/ 	.byte	0x00, 0xf0, 0x11, 0x00


	//----- nvinfo : EIATTR_KPARAM_INFO
	.align		4
.L_220:
        /*0088*/ 	.byte	0x04, 0x17
        /*008a*/ 	.short	(.L_222 - .L_221)
.L_221:
        /*008c*/ 	.word	0x00000000
        /*0090*/ 	.short	0x0003
        /*0092*/ 	.short	0x0018
        /*0094*/ 	.byte	0x00, 0xf5, 0x21, 0x00


	//----- nvinfo : EIATTR_KPARAM_INFO
	.align		4
.L_222:
        /*0098*/ 	.byte	0x04, 0x17
        /*009a*/ 	.short	(.L_224 - .L_223)
.L_223:
        /*009c*/ 	.word	0x00000000
        /*00a0*/ 	.short	0x0002
        /*00a2*/ 	.short	0x0010
        /*00a4*/ 	.byte	0x00, 0xf5, 0x21, 0x00


	//----- nvinfo : EIATTR_KPARAM_INFO
	.align		4
.L_224:
        /*00a8*/ 	.byte	0x04, 0x17
        /*00aa*/ 	.short	(.L_226 - .L_225)
.L_225:
        /*00ac*/ 	.word	0x00000000
        /*00b0*/ 	.short	0x0001
        /*00b2*/ 	.short	0x0008
        /*00b4*/ 	.byte	0x00, 0xf5, 0x21, 0x00


	//----- nvinfo : EIATTR_KPARAM_INFO
	.align		4
.L_226:
        /*00b8*/ 	.byte	0x04, 0x17
        /*00ba*/ 	.short	(.L_228 - .L_227)
.L_227:
        /*00bc*/ 	.word	0x00000000
        /*00c0*/ 	.short	0x0000
        /*00c2*/ 	.short	0x0000
        /*00c4*/ 	.byte	0x00, 0xf5, 0x21, 0x00


	//----- nvinfo : EIATTR_SPARSE_MMA_MASK
	.align		4
.L_228:
        /*00c8*/ 	.byte	0x03, 0x50
        /*00ca*/ 	.short	0x0000


	//----- nvinfo : EIATTR_MAXREG_COUNT
	.align		4
        /*00cc*/ 	.byte	0x03, 0x1b
        /*00ce*/ 	.short	0x00ff


	//----- nvinfo : EIATTR_NUM_BARRIERS
	.align		4
        /*00d0*/ 	.byte	0x02, 0x4c
        /*00d2*/ 	.byte	0x01
	.zero		1


	//----- nvinfo : EIATTR_MERCURY_ISA_VERSION
	.align		4
        /*00d4*/ 	.byte	0x03, 0x5f
        /*00d6*/ 	.short	0x0101


	//----- nvinfo : EIATTR_COOP_GROUP_MASK_REGIDS
	.align		4
        /*00d8*/ 	.byte	0x04, 0x29
        /*00da*/ 	.short	(.L_230 - .L_229)


	//   ....[0]....
.L_229:
        /*00dc*/ 	.word	0xffffffff


	//   ....[1]....
        /*00e0*/ 	.word	0xffffffff


	//   ....[2]....
        /*00e4*/ 	.word	0xffffffff


	//   ....[3]....
        /*00e8*/ 	.word	0xffffffff


	//   ....[4]....
        /*00ec*/ 	.word	0xffffffff


	//   ....[5]....
        /*00f0*/ 	.word	0xffffffff


	//   ....[6]....
        /*00f4*/ 	.word	0xffffffff


	//   ....[7]....
        /*00f8*/ 	.word	0xffffffff


	//   ....[8]....
        /*00fc*/ 	.word	0xffffffff


	//   ....[9]....
        /*0100*/ 	.word	0xffffffff


	//   ....[10]....
        /*0104*/ 	.word	0xffffffff


	//   ....[11]....
        /*0108*/ 	.word	0xffffffff


	//   ....[12]....
        /*010c*/ 	.word	0xffffffff


	//   ....[13]....
        /*0110*/ 	.word	0xffffffff


	//   ....[14]....
        /*0114*/ 	.word	0xffffffff


	//   ....[15]....
        /*0118*/ 	.word	0xffffffff


	//   ....[16]....
        /*011c*/ 	.word	0xffffffff


	//   ....[17]....
        /*0120*/ 	.word	0xffffffff


	//   ....[18]....
        /*0124*/ 	.word	0xffffffff


	//   ....[19]....
        /*0128*/ 	.word	0xffffffff


	//   ....[20]....
        /*012c*/ 	.word	0xffffffff


	//   ....[21]....
        /*0130*/ 	.word	0xffffffff


	//   ....[22]....
        /*0134*/ 	.word	0xffffffff


	//   ....[23]....
        /*0138*/ 	.word	0xffffffff


	//   ....[24]....
        /*013c*/ 	.word	0xffffffff


	//   ....[25]....
        /*0140*/ 	.word	0xffffffff


	//   ....[26]....
        /*0144*/ 	.word	0xffffffff


	//   ....[27]....
        /*0148*/ 	.word	0xffffffff


	//   ....[28]....
        /*014c*/ 	.word	0xffffffff


	//   ....[29]....
        /*0150*/ 	.word	0xffffffff


	//----- nvinfo : EIATTR_COOP_GROUP_INSTR_OFFSETS
	.align		4
.L_230:
        /*0154*/ 	.byte	0x04, 0x28
        /*0156*/ 	.short	(.L_232 - .L_231)


	//   ....[0]....
.L_231:
        /*0158*/ 	.word	0x000007c0


	//   ....[1]....
        /*015c*/ 	.word	0x000007e0


	//   ....[2]....
        /*0160*/ 	.word	0x00000800


	//   ....[3]....
        /*0164*/ 	.word	0x00000820


	//   ....[4]....
        /*0168*/ 	.word	0x00000840


	//   ....[5]....
        /*016c*/ 	.word	0x00000870


	//   ....[6]....
        /*0170*/ 	.word	0x000008f0


	//   ....[7]....
        /*0174*/ 	.word	0x00000940


	//   ....[8]....
        /*0178*/ 	.word	0x00000970


	//   ....[9]....
        /*017c*/ 	.word	0x000009c0


	//   ....[10]....
        /*0180*/ 	.word	0x00000a20


	//   ....[11]....
        /*0184*/ 	.word	0x00000a40


	//   ....[12]....
        /*0188*/ 	.word	0x00000a60


	//   ....[13]....
        /*018c*/ 	.word	0x00000a80


	//   ....[14]....
        /*0190*/ 	.word	0x00000aa0


	//   ....[15]....
        /*0194*/ 	.word	0x00000cc0


	//   ....[16]....
        /*0198*/ 	.word	0x00000ce0


	//   ....[17]....
        /*019c*/ 	.word	0x00000d00


	//   ....[18]....
        /*01a0*/ 	.word	0x00000d20


	//   ....[19]....
        /*01a4*/ 	.word	0x00000d40


	//   ....[20]....
        /*01a8*/ 	.word	0x00000dd0


	//   ....[21]....
        /*01ac*/ 	.word	0x00000e40


	//   ....[22]....
        /*01b0*/ 	.word	0x00000e70


	//   ....[23]....
        /*01b4*/ 	.word	0x00000ea0


	//   ....[24]....
        /*01b8*/ 	.word	0x00000ee0


	//   ....[25]....
        /*01bc*/ 	.word	0x00000f50


	//   ....[26]....
        /*01c0*/ 	.word	0x00000f70


	//   ....[27]....
        /*01c4*/ 	.word	0x00000f90


	//   ....[28]....
        /*01c8*/ 	.word	0x00000fb0


	//   ....[29]....
        /*01cc*/ 	.word	0x00000fd0


	//----- nvinfo : EIATTR_VRC_CTA_INIT_COUNT
	.align		4
.L_232:
        /*01d0*/ 	.byte	0x02, 0x4a
	.zero		1
	.zero		1


	//----- nvinfo : EIATTR_EXIT_INSTR_OFFSETS
	.align		4
        /*01d4*/ 	.byte	0x04, 0x1c
        /*01d6*/ 	.short	(.L_234 - .L_233)


	//   ....[0]....
.L_233:
        /*01d8*/ 	.word	0x00000040


	//   ....[1]....
        /*01dc*/ 	.word	0x000012a0


	//----- nvinfo : EIATTR_CRS_STACK_SIZE
	.align		4
.L_234:
        /*01e0*/ 	.byte	0x04, 0x1e
        /*01e2*/ 	.short	(.L_236 - .L_235)
.L_235:
        /*01e4*/ 	.word	0x00000000


	//----- nvinfo : EIATTR_CBANK_PARAM_SIZE
	.align		4
.L_236:
        /*01e8*/ 	.byte	0x03, 0x19
        /*01ea*/ 	.short	0x0048


	//----- nvinfo : EIATTR_PARAM_CBANK
	.align		4
        /*01ec*/ 	.byte	0x04, 0x0a
        /*01ee*/ 	.short	(.L_238 - .L_237)
	.align		4
.L_237:
        /*01f0*/ 	.word	index@(.nv.constant0._ZN17fastertransformer36softmax_INT8IO_kernel_COL32_element4INS_5half4E6__halfEEvPaS3_PKT_S6_iiiiifPKfS8_)
        /*01f4*/ 	.short	0x0380
        /*01f6*/ 	.short	0x0048


	//----- nvinfo : EIATTR_SW_WAR
	.align		4
.L_238:
        /*01f8*/ 	.byte	0x04, 0x36
        /*01fa*/ 	.short	(.L_240 - .L_239)
.L_239:
        /*01fc*/ 	.word	0x00000008
.L_240:


//--------------------- .nv.info._ZN17fastertransformer36softmax_INT8IO_kernel_COL32_element4I6float4fEEvPaS2_PKT_S5_iiiiifPKfS7_ --------------------------
	.section	.nv.info._ZN17fastertransformer36softmax_INT8IO_kernel_COL32_element4I6float4fEEvPaS2_PKT_S5_iiiiifPKfS7_,"",@"SHT_CUDA_INFO"
	.sectionflags	@""
	.align	4


	//----- nvinfo : EIATTR_CUDA_API_VERSION
	.align		4
        /*0000*/ 	.byte	0x04, 0x37
        /*0002*/ 	.short	(.L_242 - .L_241)
.L_241:
        /*0004*/ 	.word	0x00000082


	//----- nvinfo : EIATTR_KPARAM_INFO
	.align		4
.L_242:
        /*0008*/ 	.byte	0x04, 0x17
        /*000a*/ 	.short	(.L_244 - .L_243)
.L_243:
        /*000c*/ 	.word	0x00000000
        /*0010*/ 	.short	0x000b
        /*0012*/ 	.short	0x0040
        /*0014*/ 	.byte	0x00, 0xf5, 0x21, 0x00


	//----- nvinfo : EIATTR_KPARAM_INFO
	.align		4
.L_244:
        /*0018*/ 	.byte	0x04, 0x17
        /*001a*/ 	.short	(.L_246 - .L_245)
.L_245:
        /*001c*/ 	.word	0x00000000
        /*0020*/ 	.short	0x000a
        /*0022*/ 	.short	0x0038
        /*0024*/ 	.byte	0x00, 0xf5, 0x21, 0x00


	//----- nvinfo : EIATTR_KPARAM_INFO
	.align		4
.L_246:
        /*0028*/ 	.byte	0x04, 0x17
        /*002a*/ 	.short	(.L_248 - .L_247)
.L_247:
        /*002c*/ 	.word	0x00000000
        /*0030*/ 	.short	0x0009
        /*0032*/ 	.short	0x0034
        /*0034*/ 	.byte	0x00, 0xf0, 0x11, 0x00


	//----- nvinfo : EIATTR_KPARAM_INFO
	.align		4
.L_248:
        /*0038*/ 	.byte	0x04, 0x17
        /*003a*/ 	.short	(.L_250 - .L_249)
.L_249:
        /*003c*/ 	.word	0x00000000
        /*0040*/ 	.short	0x0008
        /*0042*/ 	.short	0x0030
        /*0044*/ 	.byte	0x00, 0xf0, 0x11, 0x00


	//----- nvinfo : EIATTR_KPARAM_INFO
	.align		4
.L_250:
        /*0048*/ 	.byte	0x04, 0x17
        /*004a*/ 	.short	(.L_252 - .L_251)
.L_251:
        /*004c*/ 	.word	0x00000000
        /*0050*/ 	.short	0x0007
        /*0052*/ 	.short	0x002c
        /*0054*/ 	.byte	0x00, 0xf0, 0x11, 0x00


	//----- nvinfo : EIATTR_KPARAM_INFO
	.align		4
.L_252:
        /*0058*/ 	.byte	0x04, 0x17
        /*005a*/ 	.short	(.L_254 - .L_253)
.L_253:
        /*005c*/ 	.word	0x00000000
        /*0060*/ 	.short	0x0006
        /*0062*/ 	.short	0x0028
        /*0064*/ 	.byte	0x00, 0xf0, 0x11, 0x00


	//----- nvinfo : EIATTR_KPARAM_INFO
	.align		4
.L_254:
        /*0068*/ 	.byte	0x04, 0x17
        /*006a*/ 	.short	(.L_256 - .L_255)
.L_255:
        /*006c*/ 	.word	0x00000000
        /*0070*/ 	.short	0x0005
        /*0072*/ 	.short	0x0024
        /*0074*/ 	.byte	0x00, 0xf0, 0x11, 0x00


	//----- nvinfo : EIATTR_KPARAM_INFO
	.align		4
.L_256:
        /*0078*/ 	.byte	0x04, 0x17
        /*007a*/ 	.short	(.L_258 - .L_257)
.L_257:
        /*007c*/ 	.word	0x00000000
        /*0080*/ 	.short	0x0004
        /*0082*/ 	.short	0x0020
        /*0084*/ 	.byte	0x00, 0xf0, 0x11, 0x00


	//----- nvinfo : EIATTR_KPARAM_INFO
	.align		4
.L_258:
        /*0088*/ 	.byte	0x04, 0x17
        /*008a*/ 	.short	(.L_260 - .L_259)
.L_259:
        /*008c*/ 	.word	0x00000000
        /*0090*/ 	.short	0x0003
        /*0092*/ 	.short	0x0018
        /*0094*/ 	.byte	0x00, 0xf5, 0x21, 0x00


	//----- nvinfo : EIATTR_KPARAM_INFO
	.align		4
.L_260:
        /*0098*/ 	.byte	0x04, 0x17
        /*009a*/ 	.short	(.L_262 - .L_261)
.L_261:
        /*009c*/ 	.word	0x00000000
        /*00a0*/ 	.short	0x0002
        /*00a2*/ 	.short	0x0010
        /*00a4*/ 	.byte	0x00, 0xf5, 0x21, 0x00


	//----- nvinfo : EIATTR_KPARAM_INFO
	.align		4
.L_262:
        /*00a8*/ 	.byte	0x04, 0x17
        /*00aa*/ 	.short	(.L_264 - .L_263)
.L_263:
        /*00ac*/ 	.word	0x00000000
        /*00b0*/ 	.short	0x0001
        /*00b2*/ 	.short	0x0008
        /*00b4*/ 	.byte	0x00, 0xf5, 0x21, 0x00


	//----- nvinfo : EIATTR_KPARAM_INFO
	.align		4
.L_264:
        /*00b8*/ 	.byte	0x04, 0x17
        /*00ba*/ 	.short	(.L_266 - .L_265)
.L_265:
        /*00bc*/ 	.word	0x00000000
        /*00c0*/ 	.short	0x0000
        /*00c2*/ 	.short	0x0000
        /*00c4*/ 	.byte	0x00, 0xf5, 0x21, 0x00


	//----- nvinfo : EIATTR_SPARSE_MMA_MASK
	.align		4
.L_266:
        /*00c8*/ 	.byte	0x03, 0x50
        /*00ca*/ 	.short	0x0000


	//----- nvinfo : EIATTR_MAXREG_COUNT
	.align		4
        /*00cc*/ 	.byte	0x03, 0x1b
        /*00ce*/ 	.short	0x00ff


	//----- nvinfo : EIATTR_NUM_BARRIERS
	.align		4
        /*00d0*/ 	.byte	0x02, 0x4c
        /*00d2*/ 	.byte	0x01
	.zero		1


	//----- nvinfo : EIATTR_MERCURY_ISA_VERSION
	.align		4
        /*00d4*/ 	.byte	0x03, 0x5f
        /*00d6*/ 	.short	0x0101


	//----- nvinfo : EIATTR_COOP_GROUP_MASK_REGIDS
	.align		4
        /*00d8*/ 	.byte	0x04, 0x29
        /*00da*/ 	.short	(.L_268 - .L_267)


	//   ....[0]....
.L_267:
        /*00dc*/ 	.word	0xffffffff


	//   ....[1]....
        /*00e0*/ 	.word	0xffffffff


	//   ....[2]....
        /*00e4*/ 	.word	0xffffffff


	//   ....[3]....
        /*00e8*/ 	.word	0xffffffff


	//   ....[4]....
        /*00ec*/ 	.word	0xffffffff


	//   ....[5]....
        /*00f0*/ 	.word	0xffffffff


	//   ....[6]....
        /*00f4*/ 	.word	0xffffffff


	//   ....[7]....
        /*00f8*/ 	.word	0xffffffff


	//   ....[8]....
        /*00fc*/ 	.word	0xffffffff


	//   ....[9]....
        /*0100*/ 	.word	0xffffffff


	//   ....[10]....
        /*0104*/ 	.word	0xffffffff


	//   ....[11]....
        /*0108*/ 	.word	0xffffffff


	//   ....[12]....
        /*010c*/ 	.word	0xffffffff


	//   ....[13]....
        /*0110*/ 	.word	0xffffffff


	//   ....[14]....
        /*0114*/ 	.word	0xffffffff


	//   ....[15]....
        /*0118*/ 	.word	0xffffffff


	//   ....[16]....
        /*011c*/ 	.word	0xffffffff


	//   ....[17]....
        /*0120*/ 	.word	0xffffffff


	//   ....[18]....
        /*0124*/ 	.word	0xffffffff


	//   ....[19]....
        /*0128*/ 	.word	0xffffffff


	//   ....[20]....
        /*012c*/ 	.word	0xffffffff


	//   ....[21]....
        /*0130*/ 	.word	0xffffffff


	//   ....[22]....
        /*0134*/ 	.word	0xffffffff


	//   ....[23]....
        /*0138*/ 	.word	0xffffffff


	//   ....[24]....
        /*013c*/ 	.word	0xffffffff


	//   ....[25]....
        /*0140*/ 	.word	0xffffffff


	//   ....[26]....
        /*0144*/ 	.word	0xffffffff


	//   ....[27]....
        /*0148*/ 	.word	0xffffffff


	//   ....[28]....
        /*014c*/ 	.word	0xffffffff


	//   ....[29]....
        /*0150*/ 	.word	0xffffffff


	//----- nvinfo : EIATTR_COOP_GROUP_INSTR_OFFSETS
	.align		4
.L_268:
        /*0154*/ 	.byte	0x04, 0x28
        /*0156*/ 	.short	(.L_270 - .L_269)


	//   ....[0]....
.L_269:
        /*0158*/ 	.word	0x000006c0


	//   ....[1]....
        /*015c*/ 	.word	0x000006e0


	//   ....[2]....
        /*0160*/ 	.word	0x00000700


	//   ....[3]....
        /*0164*/ 	.word	0x00000720


	//   ....[4]....
        /*0168*/ 	.word	0x00000740


	//   ....[5]....
        /*016c*/ 	.word	0x00000770


	//   ....[6]....
        /*0170*/ 	.word	0x000007f0


	//   ....[7]....
        /*0174*/ 	.word	0x00000820


	//   ....[8]....
        /*0178*/ 	.word	0x00000850


	//   ....[9]....
        /*017c*/ 	.word	0x000008b0


	//   ....[10]....
        /*0180*/ 	.word	0x00000920


	//   ....[11]....
        /*0184*/ 	.word	0x00000940


	//   ....[12]....
        /*0188*/ 	.word	0x00000960


	//   ....[13]....
        /*018c*/ 	.word	0x00000980


	//   ....[14]....
        /*0190*/ 	.word	0x000009a0


	//   ....[15]....
        /*0194*/ 	.word	0x00000bb0


	//   ....[16]....
        /*0198*/ 	.word	0x00000bd0


	//   ....[17]....
        /*019c*/ 	.word	0x00000bf0


	//   ....[18]....
        /*01a0*/ 	.word	0x00000c10


	//   ....[19]....
        /*01a4*/ 	.word	0x00000c30


	//   ....[20]....
        /*01a8*/ 	.word	0x00000cc0


	//   ....[21]....
        /*01ac*/ 	.word	0x00000d20


	//   ....[22]....
        /*01b0*/ 	.word	0x00000d60


	//   ....[23]....
        /*01b4*/ 	.word	0x00000d90


	//   ....[24]....
        /*01b8*/ 	.word	0x00000dd0


	//   ....[25]....
        /*01bc*/ 	.word	0x00000e40


	//   ....[26]....
        /*01c0*/ 	.word	0x00000e60


	//   ....[27]....
        /*01c4*/ 	.word	0x00000e80


	//   ....[28]....
        /*01c8*/ 	.word	0x00000ea0


	//   ....[29]....
        /*01cc*/ 	.word	0x00000ec0


	//----- nvinfo : EIATTR_VRC_CTA_INIT_COUNT
	.align		4
.L_270:
        /*01d0*/ 	.byte	0x02, 0x4a
	.zero		1
	.zero		1


	//----- nvinfo : EIATTR_EXIT_INSTR_OFFSETS
	.align		4
        /*01d4*/ 	.byte	0x04, 0x1c
        /*01d6*/ 	.short	(.L_272 - .L_271)


	//   ....[0]....
.L_271:
        /*01d8*/ 	.word	0x00000040


	//   ....[1]....
        /*01dc*/ 	.word	0x00001180


	//----- nvinfo : EIATTR_CRS_STACK_SIZE
	.align		4
.L_272:
        /*01e0*/ 	.byte	0x04, 0x1e
        /*01e2*/ 	.short	(.L_274 - .L_273)
.L_273:
        /*01e4*/ 	.word	0x00000000


	//----- nvinfo : EIATTR_CBANK_PARAM_SIZE
	.align		4
.L_274:
        /*01e8*/ 	.byte	0x03, 0x19
        /*01ea*/ 	.short	0x0048


	//----- nvinfo : EIATTR_PARAM_CBANK
	.align		4
        /*01ec*/ 	.byte	0x04, 0x0a
        /*01ee*/ 	.short	(.L_276 - .L_275)
	.align		4
.L_275:
        /*01f0*/ 	.word	index@(.nv.constant0._ZN17fastertransformer36softmax_INT8IO_kernel_COL32_element4I6float4fEEvPaS2_PKT_S5_iiiiifPKfS7_)
        /*01f4*/ 	.short	0x0380
        /*01f6*/ 	.short	0x0048


	//----- nvinfo : EIATTR_SW_WAR
	.align		4
.L_276:
        /*01f8*/ 	.byte	0x04, 0x36
        /*01fa*/ 	.short	(.L_278 - .L_277)
.L_277:
        /*01fc*/ 	.word	0x00000008
.L_278:


//--------------------- .nv.info._ZN17fastertransformer31softmax_COL32_perElement_varlenI6__halfEEvPaPKaPKT_iiiifPKfS9_ii --------------------------
	.section	.nv.info._ZN17fastertransformer31softmax_COL32_perElement_varlenI6__halfEEvPaPKaPKT_iiiifPKfS9_ii,"",@"SHT_CUDA_INFO"
	.sectionflags	@""
	.align	4


	//----- nvinfo : EIATTR_CUDA_API_VERSION
	.align		4
        /*0000*/ 	.byte	0x04, 0x37
        /*0002*/ 	.short	(.L_280 - .L_279)
.L_279:
        /*0004*/ 	.word	0x00000082


	//----- nvinfo : EIATTR_KPARAM_INFO
	.align		4
.L_280:
        /*0008*/ 	.byte	0x04, 0x17
        /*000a*/ 	.short	(.L_282 - .L_281)
.L_281:
        /*000c*/ 	.word	0x00000000
        /*0010*/ 	.short	0x000b
        /*0012*/ 	.short	0x0044
        /*0014*/ 	.byte	0x00, 0xf0, 0x11, 0x00


	//----- nvinfo : EIATTR_KPARAM_INFO
	.align		4
.L_282:
        /*0018*/ 	.byte	0x04, 0x17
        /*001a*/ 	.short	(.L_284 - .L_283)
.L_283:
        /*001c*/ 	.word	0x00000000
        /*0020*/ 	.short	0x000a
        /*0022*/ 	.short	0x0040
        /*0024*/ 	.byte	0x00, 0xf0, 0x11, 0x00


	//----- nvinfo : EIATTR_KPARAM_INFO
	.align		4
.L_284:
        /*0028*/ 	.byte	0x04, 0x17
        /*002a*/ 	.short	(.L_286 - .L_285)
.L_285:
        /*002c*/ 	.word	0x00000000
        /*0030*/ 	.short	0x0009
        /*0032*/ 	.short	0x0038
        /*0034*/ 	.byte	0x00, 0xf5, 0x21, 0x00


	//----- nvinfo : EIATTR_KPARAM_INFO
	.align		4
.L_286:
        /*0038*/ 	.byte	0x04, 0x17
        /*003a*/ 	.short	(.L_288 - .L_287)
.L_287:
        /*003c*/ 	.word	0x00000000
        /*0040*/ 	.short	0x0008
        /*0042*/ 	.short	0x0030
        /*0044*/ 	.byte	0x00, 0xf5, 0x21, 0x00


	//----- nvinfo : EIATTR_KPARAM_INFO
	.align		4
.L_288:
        /*0048*/ 	.byte	0x04, 0x17
        /*004a*/ 	.short	(.L_290 - .L_289)
.L_289:
        /*004c*/ 	.word	0x00000000
        /*0050*/ 	.short	0x0007
        /*0052*/ 	.short	0x0028
        /*0054*/ 	.byte	0x00, 0xf0, 0x11, 0x00


	//----- nvinfo : EIATTR_KPARAM_INFO
	.align		4
.L_290:
        /*0058*/ 	.byte	0x04, 0x17
        /*005a*/ 	.short	(.L_292 - .L_291)
.L_291:
        /*005c*/ 	.word	0x00000000
        /*0060*/ 	.short	0x0006
        /*0062*/ 	.short	0x0024
        /*0064*/ 	.byte	0x00, 0xf0, 0x11, 0x00


	//----- nvinfo : EIATTR_KPARAM_INFO
	.align		4
.L_292:
        /*0068*/ 	.byte	0x04, 0x17
        /*006a*/ 	.short	(.L_294 - .L_293)
.L_293:
        /*006c*/ 	.word	0x00000000
        /*0070*/ 	.short	0x0005
        /*0072*/ 	.short	0x0020
        /*0074*/ 	.byte	0x00, 0xf0, 0x11, 0x00


	//----- nvinfo : EIATTR_KPARAM_INFO
	.align		4
.L_294:
        /*0078*/ 	.byte	0x04, 0x17
        /*007a*/ 	.short	(.L_296 - .L_295)
.L_295:
        /*007c*/ 	.word	0x00000000
        /*0080*/ 	.short	0x0004
        /*0082*/ 	.short	0x001c
        /*0084*/ 	.byte	0x00, 0xf0, 0x11, 0x00


	//----- nvinfo : EIATTR_KPARAM_INFO
	.align		4
.L_296:
        /*0088*/ 	.byte	0x04, 0x17
        /*008a*/ 	.short	(.L_298 - .L_297)
.L_297:
        /*008c*/ 	.word	0x00000000
        /*0090*/ 	.short	0x0003
        /*0092*/ 	.short	0x0018
        /*0094*/ 	.byte	0x00, 0xf0, 0x11, 0x00


	//----- nvinfo : EIATTR_KPARAM_INFO
	.align		4
.L_298:
        /*0098*/ 	.byte	0x04, 0x17
        /*009a*/ 	.short	(.L_300 - .L_299)
.L_299:
        /*009c*/ 	.word	0x00000000
        /*00a0*/ 	.short	0x0002
        /*00a2*/ 	.short	0x0010
        /*00a4*/ 	.byte	0x00, 0xf5, 0x21, 0x00


	//----- nvinfo : EIATTR_KPARAM_INFO
	.align		4
.L_300:
        /*00a8*/ 	.byte	0x04, 0x17
        /*00aa*/ 	.short	(.L_302 - .L_301)
.L_301:
        /*00ac*/ 	.word	0x00000000
        /*00b0*/ 	.short	0x0001
        /*00b2*/ 	.short	0x0008
        /*00b4*/ 	.byte	0x00, 0xf5, 0x21, 0x00


	//----- nvinfo : EIATTR_KPARAM_INFO
	.align		4
.L_302:
        /*00b8*/ 	.byte	0x04, 0x17
        /*00ba*/ 	.short	(.L_304 - .L_303)
.L_303:
        /*00bc*/ 	.word	0x00000000
        /*00c0*/ 	.short	0x0000
        /*00c2*/ 	.short	0x0000
        /*00c4*/ 	.byte	0x00, 0xf5, 0x21, 0x00


	//----- nvinfo : EIATTR_SPARSE_MMA_MASK
	.align		4
.L_304:
        /*00c8*/ 	.byte	0x03, 0x50
        /*00ca*/ 	.short	0x0000


	//----- nvinfo : EIATTR_MAXREG_COUNT
	.align		4
        /*00cc*/ 	.byte	0x03, 0x1b
        /*00ce*/ 	.short	0x00ff


	//----- nvinfo : EIATTR_NUM_BARRIERS
	.align		4
        /*00d0*/ 	.byte	0x02, 0x4c
        /*00d2*/ 	.byte	0x01
	.zero		1


	//----- nvinfo : EIATTR_MERCURY_ISA_VERSION
	.align		4
        /*00d4*/ 	.byte	0x03, 0x5f
        /*00d6*/ 	.short	0x0101


	//----- nvinfo : EIATTR_COOP_GROUP_MASK_REGIDS
	.align		4
        /*00d8*/ 	.byte	0x04, 0x29
        /*00da*/ 	.short	(.L_306 - .L_305)


	//   ....[0]....
.L_305:
        /*00dc*/ 	.word	0xffffffff


	//   ....[1]....
        /*00e0*/ 	.word	0xffffffff


	//   ....[2]....
        /*00e4*/ 	.word	0xffffffff


	//   ....[3]....
        /*00e8*/ 	.word	0xffffffff


	//   ....[4]....
        /*00ec*/ 	.word	0xffffffff


	//   ....[5]....
        /*00f0*/ 	.word	0xffffffff


	//   ....[6]....
        /*00f4*/ 	.word	0xffffffff


	//   ....[7]....
        /*00f8*/ 	.word	0xffffffff


	//   ....[8]....
        /*00fc*/ 	.word	0xffffffff


	//   ....[9]....
        /*0100*/ 	.word	0xffffffff


	//   ....[10]....
        /*0104*/ 	.word	0xffffffff


	//   ....[11]....
        /*0108*/ 	.word	0xffffffff


	//   ....[12]....
        /*010c*/ 	.word	0xffffffff


	//   ....[13]....
        /*0110*/ 	.word	0xffffffff


	//   ....[14]....
        /*0114*/ 	.word	0xffffffff


	//   ....[15]....
        /*0118*/ 	.word	0xffffffff


	//   ....[16]....
        /*011c*/ 	.word	0xffffffff


	//   ....[17]....
        /*0120*/ 	.word	0xffffffff


	//   ....[18]....
        /*0124*/ 	.word	0xffffffff


	//   ....[19]....
        /*0128*/ 	.word	0xffffffff


	//   ....[20]....
        /*012c*/ 	.word	0xffffffff


	//   ....[21]....
        /*0130*/ 	.word	0xffffffff


	//   ....[22]....
        /*0134*/ 	.word	0xffffffff


	//   ....[23]....
        /*0138*/ 	.word	0xffffffff


	//   ....[24]....
        /*013c*/ 	.word	0xffffffff


	//   ....[25]....
        /*0140*/ 	.word	0xffffffff


	//   ....[26]....
        /*0144*/ 	.word	0xffffffff


	//   ....[27]....
        /*0148*/ 	.word	0xffffffff


	//   ....[28]....
        /*014c*/ 	.word	0xffffffff


	//   ....[29]....
        /*0150*/ 	.word	0xffffffff


	//----- nvinfo : EIATTR_COOP_GROUP_INSTR_OFFSETS
	.align		4
.L_306:
        /*0154*/ 	.byte	0x04, 0x28
        /*0156*/ 	.short	(.L_308 - .L_307)


	//   ....[0]....
.L_307:
        /*0158*/ 	.word	0x000004d0


	//   ....[1]....
        /*015c*/ 	.word	0x000004f0


	//   ....[2]....
        /*0160*/ 	.word	0x00000510


	//   ....[3]....
        /*0164*/ 	.word	0x00000530


	//   ....[4]....
        /*0168*/ 	.word	0x00000550


	//   ....[5]....
        /*016c*/ 	.word	0x00000580


	//   ....[6]....
        /*0170*/ 	.word	0x000005d0


	//   ....[7]....
        /*0174*/ 	.word	0x00000600


	//   ....[8]....
        /*0178*/ 	.word	0x00000620


	//   ....[9]....
        /*017c*/ 	.word	0x00000640


	//   ....[10]....
        /*0180*/ 	.word	0x00000690


	//   ....[11]....
        /*0184*/ 	.word	0x000006b0


	//   ....[12]....
        /*0188*/ 	.word	0x000006d0


	//   ....[13]....
        /*018c*/ 	.word	0x000006f0


	//   ....[14]....
        /*0190*/ 	.word	0x00000710


	//   ....[15]....
        /*0194*/ 	.word	0x00000810


	//   ....[16]....
        /*0198*/ 	.word	0x00000830


	//   ....[17]....
        /*019c*/ 	.word	0x00000850


	//   ....[18]....
        /*01a0*/ 	.word	0x00000870


	//   ....[19]....
        /*01a4*/ 	.word	0x00000890


	//   ....[20]....
        /*01a8*/ 	.word	0x000008c0


	//   ....[21]....
        /*01ac*/ 	.word	0x00000910


	//   ....[22]....
        /*01b0*/ 	.word	0x00000940


	//   ....[23]....
        /*01b4*/ 	.word	0x00000960


	//   ....[24]....
        /*01b8*/ 	.word	0x00000980


	//   ....[25]....
        /*01bc*/ 	.word	0x000009d0


	//   ....[26]....
        /*01c0*/ 	.word	0x000009f0


	//   ....[27]....
        /*01c4*/ 	.word	0x00000a10


	//   ....[28]....
        /*01c8*/ 	.word	0x00000a30


	//   ....[29]....
        /*01cc*/ 	.word	0x00000a50


	//----- nvinfo : EIATTR_VRC_CTA_INIT_COUNT
	.align		4
.L_308:
        /*01d0*/ 	.byte	0x02, 0x4a
	.zero		1
	.zero		1


	//----- nvinfo : EIATTR_EXIT_INSTR_OFFSETS
	.align		4
        /*01d4*/ 	.byte	0x04, 0x1c
        /*01d6*/ 	.short	(.L_310 - .L_309)


	//   ....[0]....
.L_309:
        /*01d8*/ 	.word	0x00000040


	//   ....[1]....
        /*01dc*/ 	.word	0x00000c00


	//----- nvinfo : EIATTR_CRS_STACK_SIZE
	.align		4
.L_310:
        /*01e0*/ 	.byte	0x04, 0x1e
        /*01e2*/ 	.short	(.L_312 - .L_311)
.L_311:
        /*01e4*/ 	.word	0x00000000


	//----- nvinfo : EIATTR_CBANK_PARAM_SIZE
	.align		4
.L_312:
        /*01e8*/ 	.byte	0x03, 0x19
        /*01ea*/ 	.short	0x0048


	//----- nvinfo : EIATTR_PARAM_CBANK
	.align		4
        /*01ec*/ 	.byte	0x04, 0x0a
        /*01ee*/ 	.short	(.L_314 - .L_313)
	.align		4
.L_313:
        /*01f0*/ 	.word	index@(.nv.constant0._ZN17fastertransformer31softmax_COL32_perElement_varlenI6__halfEEvPaPKaPKT_iiiifPKfS9_ii)
        /*01f4*/ 	.short	0x0380
        /*01f6*/ 	.short	0x0048


	//----- nvinfo : EIATTR_SW_WAR
	.align		4
.L_314:
        /*01f8*/ 	.byte	0x04, 0x36
        /*01fa*/ 	.short	(.L_316 - .L_315)
.L_315:
        /*01fc*/ 	.word	0x00000008
.L_316:


//--------------------- .nv.info._ZN17fastertransformer20softmax_COL32_varlenI6__halfEEvPaPKaPKT_iiiifPKfS9_ii --------------------------
	.section	.nv.info._ZN17fastertransformer20softmax_COL32_varlenI6__halfEEvPaPKaPKT_iiiifPKfS9_ii,"",@"SHT_CUDA_INFO"
	.sectionflags	@""
	.align	4


	//----- nvinfo : EIATTR_CUDA_API_VERSION
	.align		4
        /*0000*/ 	.byte	0x04, 0x37
        /*0002*/ 	.short	(.L_318 - .L_317)
.L_317:
        /*0004*/ 	.word	0x00000082


	//----- nvinfo : EIATTR_KPARAM_INFO
	.align		4
.L_318:
        /*0008*/ 	.byte	0x04, 0x17
        /*000a*/ 	.short	(.L_320 - .L_319)
.L_319:
        /*000c*/ 	.word	0x00000000
        /*0010*/ 	.short	0x000b
        /*0012*/ 	.short	0x0044
        /*0014*/ 	.byte	0x00, 0xf0, 0x11, 0x00


	//----- nvinfo : EIATTR_KPARAM_INFO
	.align		4
.L_320:
        /*0018*/ 	.byte	0x04, 0x17
        /*001a*/ 	.short	(.L_322 - .L_321)
.L_321:
        /*001c*/ 	.word	0x00000000
        /*0020*/ 	.short	0x000a
        /*0022*/ 	.short	0x0040
        /*0024*/ 	.byte	0x00, 0xf0, 0x11, 0x00


	//----- nvinfo : EIATTR_KPARAM_INFO
	.align		4
.L_322:
        /*0028*/ 	.byte	0x04, 0x17
        /*002a*/ 	.short	(.L_324 - .L_323)
.L_323:
        /*002c*/ 	.word	0x00000000
        /*0030*/ 	.short	0x0009
        /*0032*/ 	.short	0x0038
        /*0034*/ 	.byte	0x00, 0xf5, 0x21, 0x00


	//----- nvinfo : EIATTR_KPARAM_INFO
	.align		4
.L_324:
        /*0038*/ 	.byte	0x04, 0x17
        /*003a*/ 	.short	(.L_326 - .L_325)
.L_325:
        /*003c*/ 	.word	0x00000000
        /*0040*/ 	.short	0x0008
        /*0042*/ 	.short	0x0030
        /*0044*/ 	.byte	0x00, 0xf5, 0x21, 0x00


	//----- nvinfo : EIATTR_KPARAM_INFO
	.align		4
.L_326:
        /*0048*/ 	.byte	0x04, 0x17
        /*004a*/ 	.short	(.L_328 - .L_327)
.L_327:
        /*004c*/ 	.word	0x00000000
        /*0050*/ 	.short	0x0007
        /*0052*/ 	.short	0x0028
        /*0054*/ 	.byte	0x00, 0xf0, 0x11, 0x00


	//----- nvinfo : EIATTR_KPARAM_INFO
	.align		4
.L_328:
        /*0058*/ 	.byte	0x04, 0x17
        /*005a*/ 	.short	(.L_330 - .L_329)
.L_329:
        /*005c*/ 	.word	0x00000000
        /*0060*/ 	.short	0x0006
        /*0062*/ 	.short	0x0024
        /*0064*/ 	.byte	0x00, 0xf0, 0x11, 0x00


	//----- nvinfo : EIATTR_KPARAM_INFO
	.align		4
.L_330:
        /*0068*/ 	.byte	0x04, 0x17
        /*006a*/ 	.short	(.L_332 - .L_331)
.L_331:
        /*006c*/ 	.word	0x00000000
        /*0070*/ 	.short	0x0005
        /*0072*/ 	.short	0x0020
        /*0074*/ 	.byte	0x00, 0xf0, 0x11, 0x00


	//----- nvinfo : EIATTR_KPARAM_INFO
	.align		4
.L_332:
        /*0078*/ 	.byte	0x04, 0x17
        /*007a*/ 	.short	(.L_334 - .L_333)
.L_333:
        /*007c*/ 	.word	0x00000000
        /*0080*/ 	.short	0x0004
        /*0082*/ 	.short	0x001c
        /*0084*/ 	.byte	0x00, 0xf0, 0x11, 0x00


	//----- nvinfo : EIATTR_KPARAM_INFO
	.align		4
.L_334:
        /*0088*/ 	.byte	0x04, 0x17
        /*008a*/ 	.short	(.L_336 - .L_335)
.L_335:
        /*008c*/ 	.word	0x00000000
        /*0090*/ 	.short	0x0003
        /*0092*/ 	.short	0x0018
        /*0094*/ 	.byte	0x00, 0xf0, 0x11, 0x00


	//----- nvinfo : EIATTR_KPARAM_INFO
	.align		4
.L_336:
        /*0098*/ 	.byte	0x04, 0x17
        /*009a*/ 	.short	(.L_338 - .L_337)
.L_337:
        /*009c*/ 	.word	0x00000000
        /*00a0*/ 	.short	0x0002
        /*00a2*/ 	.short	0x0010
        /*00a4*/ 	.byte	0x00, 0xf5, 0x21, 0x00


	//----- nvinfo : EIATTR_KPARAM_INFO
	.align		4
.L_338:
        /*00a8*/ 	.byte	0x04, 0x17
        /*00aa*/ 	.short	(.L_340 - .L_339)
.L_339:
        /*00ac*/ 	.word	0x00000000
        /*00b0*/ 	.short	0x0001
        /*00b2*/ 	.short	0x0008
        /*00b4*/ 	.byte	0x00, 0xf5, 0x21, 0x00


	//----- nvinfo : EIATTR_KPARAM_INFO
	.align		4
.L_340:
        /*00b8*/ 	.byte	0x04, 0x17
        /*00ba*/ 	.short	(.L_342 - .L_341)
.L_341:
        /*00bc*/ 	.word	0x00000000
        /*00c0*/ 	.short	0x0000
        /*00c2*/ 	.short	0x0000
        /*00c4*/ 	.byte	0x00, 0xf5, 0x21, 0x00


	//----- nvinfo : EIATTR_SPARSE_MMA_MASK
	.align		4
.L_342:
        /*00c8*/ 	.byte	0x03, 0x50
        /*00ca*/ 	.short	0x0000


	//----- nvinfo : EIATTR_MAXREG_COUNT
	.align		4
        /*00cc*/ 	.byte	0x03, 0x1b
        /*00ce*/ 	.short	0x00ff


	//----- nvinfo : EIATTR_NUM_BARRIERS
	.align		4
        /*00d0*/ 	.byte	0x02, 0x4c
        /*00d2*/ 	.byte	0x01
	.zero		1


	//----- nvinfo : EIATTR_MERCURY_ISA_VERSION
	.align		4
        /*00d4*/ 	.byte	0x03, 0x5f
        /*00d6*/ 	.short	0x0101


	//----- nvinfo : EIATTR_COOP_GROUP_MASK_REGIDS
	.align		4
        /*00d8*/ 	.byte	0x04, 0x29
        /*00da*/ 	.short	(.L_344 - .L_343)


	//   ....[0]....
.L_343:
        /*00dc*/ 	.word	0xffffffff


	//   ....[1]....
        /*00e0*/ 	.word	0xffffffff


	//   ....[2]....
        /*00e4*/ 	.word	0xffffffff


	//   ....[3]....
        /*00e8*/ 	.word	0xffffffff


	//   ....[4]....
        /*00ec*/ 	.word	0xffffffff


	//   ....[5]....
        /*00f0*/ 	.word	0xffffffff


	//   ....[6]....
        /*00f4*/ 	.word	0xffffffff


	//   ....[7]....
        /*00f8*/ 	.word	0xffffffff


	//   ....[8]....
        /*00fc*/ 	.word	0xffffffff


	//   ....[9]....
        /*0100*/ 	.word	0xffffffff


	//   ....[10]....
        /*0104*/ 	.word	0xffffffff


	//   ....[11]....
        /*0108*/ 	.word	0xffffffff


	//   ....[12]....
        /*010c*/ 	.word	0xffffffff


	//   ....[13]....
        /*0110*/ 	.word	0xffffffff


	//   ....[14]....
        /*0114*/ 	.word	0xffffffff


	//   ....[15]....
        /*0118*/ 	.word	0xffffffff


	//   ....[16]....
        /*011c*/ 	.word	0xffffffff


	//   ....[17]....
        /*0120*/ 	.word	0xffffffff


	//   ....[18]....
        /*0124*/ 	.word	0xffffffff


	//   ....[19]....
        /*0128*/ 	.word	0xffffffff


	//   ....[20]....
        /*012c*/ 	.word	0xffffffff


	//   ....[21]....
        /*0130*/ 	.word	0xffffffff


	//   ....[22]....
        /*0134*/ 	.word	0xffffffff


	//   ....[23]....
        /*0138*/ 	.word	0xffffffff


	//   ....[24]....
        /*013c*/ 	.word	0xffffffff


	//   ....[25]....
        /*0140*/ 	.word	0xffffffff


	//   ....[26]....
        /*0144*/ 	.word	0xffffffff


	//   ....[27]....
        /*0148*/ 	.word	0xffffffff


	//   ....[28]....
        /*014c*/ 	.word	0xffffffff


	//   ....[29]....
        /*0150*/ 	.word	0xffffffff


	//----- nvinfo : EIATTR_COOP_GROUP_INSTR_OFFSETS
	.align		4
.L_344:
        /*0154*/ 	.byte	0x04, 0x28
        /*0156*/ 	.short	(.L_346 - .L_345)


	//   ....[0]....
.L_345:
        /*0158*/ 	.word	0x000005f0


	//   ....[1]....
        /*015c*/ 	.word	0x00000610


	//   ....[2]....
        /*0160*/ 	.word	0x00000630


	//   ....[3]....
        /*0164*/ 	.word	0x00000650


	//   ....[4]....
        /*0168*/ 	.word	0x00000670


	//   ....[5]....
        /*016c*/ 	.word	0x000006a0


	//   ....[6]....
        /*0170*/ 	.word	0x00000720


	//   ....[7]....
        /*0174*/ 	.word	0x00000740


	//   ....[8]....
        /*0178*/ 	.word	0x00000770


	//   ....[9]....
        /*017c*/ 	.word	0x000007b0


	//   ....[10]....
        /*0180*/ 	.word	0x00000850


	//   ....[11]....
        /*0184*/ 	.word	0x00000870


	//   ....[12]....
        /*0188*/ 	.word	0x00000890


	//   ....[13]....
        /*018c*/ 	.word	0x000008b0


	//   ....[14]....
        /*0190*/ 	.word	0x000008d0


	//   ....[15]....
        /*0194*/ 	.word	0x00000ae0


	//   ....[16]....
        /*0198*/ 	.word	0x00000b00


	//   ....[17]....
        /*019c*/ 	.word	0x00000b20


	//   ....[18]....
        /*01a0*/ 	.word	0x00000b40


	//   ....[19]....
        /*01a4*/ 	.word	0x00000b60


	//   ....[20]....
        /*01a8*/ 	.word	0x00000b90


	//   ....[21]....
        /*01ac*/ 	.word	0x00000bf0


	//   ....[22]....
        /*01b0*/ 	.word	0x00000c20


	//   ....[23]....
        /*01b4*/ 	.word	0x00000c40


	//   ....[24]....
        /*01b8*/ 	.word	0x00000c60


	//   ....[25]....
        /*01bc*/ 	.word	0x00000cb0


	//   ....[26]....
        /*01c0*/ 	.word	0x00000cd0


	//   ....[27]....
        /*01c4*/ 	.word	0x00000cf0


	//   ....[28]....
        /*01c8*/ 	.word	0x00000d10


	//   ....[29]....
        /*01cc*/ 	.word	0x00000d30


	//----- nvinfo : EIATTR_VRC_CTA_INIT_COUNT
	.align		4
.L_346:
        /*01d0*/ 	.byte	0x02, 0x4a
	.zero		1
	.zero		1


	//----- nvinfo : EIATTR_EXIT_INSTR_OFFSETS
	.align		4
        /*01d4*/ 	.byte	0x04, 0x1c
        /*01d6*/ 	.short	(.L_348 - .L_347)


	//   ....[0]....
.L_347:
        /*01d8*/ 	.word	0x00000040


	//   ....[1]....
        /*01dc*/ 	.word	0x00001040


	//----- nvinfo : EIATTR_CRS_STACK_SIZE
	.align		4
.L_348:
        /*01e0*/ 	.byte	0x04, 0x1e
        /*01e2*/ 	.short	(.L_350 - .L_349)
.L_349:
        /*01e4*/ 	.word	0x00000000


	//----- nvinfo : EIATTR_CBANK_PARAM_SIZE
	.align		4
.L_350:
        /*01e8*/ 	.byte	0x03, 0x19
        /*01ea*/ 	.short	0x0048


	//----- nvinfo : EIATTR_PARAM_CBANK
	.align		4
        /*01ec*/ 	.byte	0x04, 0x0a
        /*01ee*/ 	.short	(.L_352 - .L_351)
	.align		4
.L_351:
        /*01f0*/ 	.word	index@(.nv.constant0._ZN17fastertransformer20softmax_COL32_varlenI6__halfEEvPaPKaPKT_iiiifPKfS9_ii)
        /*01f4*/ 	.short	0x0380
        /*01f6*/ 	.short	0x0048


	//----- nvinfo : EIATTR_SW_WAR
	.align		4
.L_352:
        /*01f8*/ 	.byte	0x04, 0x36
        /*01fa*/ 	.short	(.L_354 - .L_353)
.L_353:
        /*01fc*/ 	.word	0x00000008
.L_354:


//--------------------- .nv.info._ZN17fastertransformer25softmax_COL32_LE64_varlenI6__halfEEvPaPKaPKT_iiiifPKfS9_ii --------------------------
	.section	.nv.info._ZN17fastertransformer25softmax_COL32_LE64_varlenI6__halfEEvPaPKaPKT_iiiifPKfS9_ii,"",@"SHT_CUDA_INFO"
	.sectionflags	@""
	.align	4


	//----- nvinfo : EIATTR_CUDA_API_VERSION
	.align		4
        /*0000*/ 	.byte	0x04, 0x37
        /*0002*/ 	.short	(.L_356 - .L_355)
.L_355:
        /*0004*/ 	.word	0x00000082


	//----- nvinfo : EIATTR_KPARAM_INFO
	.align		4
.L_356:
        /*0008*/ 	.byte	0x04, 0x17
        /*000a*/ 	.short	(.L_358 - .L_357)
.L_357:
        /*000c*/ 	.word	0x00000000
        /*0010*/ 	.short	0x000b
        /*0012*/ 	.short	0x0044
        /*0014*/ 	.byte	0x00, 0xf0, 0x11, 0x00


	//----- nvinfo : EIATTR_KPARAM_INFO
	.align		4
.L_358:
        /*0018*/ 	.byte	0x04, 0x17
        /*001a*/ 	.short	(.L_360 - .L_359)
.L_359:
        /*001c*/ 	.word	0x00000000
        /*0020*/ 	.short	0x000a
        /*0022*/ 	.short	0x0040
        /*0024*/ 	.byte	0x00, 0xf0, 0x11, 0x00


	//----- nvinfo : EIATTR_KPARAM_INFO
	.align		4
.L_360:
        /*0028*/ 	.byte	0x04, 0x17
        /*002a*/ 	.short	(.L_362 - .L_361)
.L_361:
        /*002c*/ 	.word	0x00000000
        /*0030*/ 	.short	0x0009
        /*0032*/ 	.short	0x0038
        /*0034*/ 	.byte	0x00, 0xf5, 0x21, 0x00


	//----- nvinfo : EIATTR_KPARAM_INFO
	.align		4
.L_362:
        /*0038*/ 	.byte	0x04, 0x17
        /*003a*/ 	.short	(.L_364 - .L_363)
.L_363:
        /*003c*/ 	.word	0x00000000
        /*0040*/ 	.short	0x0008
        /*0042*/ 	.short	0x0030
        /*0044*/ 	.byte	0x00, 0xf5, 0x21, 0x00


	//----- nvinfo : EIATTR_KPARAM_INFO
	.align		4
.L_364:
        /*0048*/ 	.byte	0x04, 0x17
        /*004a*/ 	.short	(.L_366 - .L_365)
.L_365:
        /*004c*/ 	.word	0x00000000
        /*0050*/ 	.short	0x0007
        /*0052*/ 	.short	0x0028
        /*0054*/ 	.byte	0x00, 0xf0, 0x11, 0x00


	//----- nvinfo : EIATTR_KPARAM_INFO
	.align		4
.L_366:
        /*0058*/ 	.byte	0x04, 0x17
        /*005a*/ 	.short	(.L_368 - .L_367)
.L_367:
        /*005c*/ 	.word	0x00000000
        /*0060*/ 	.short	0x0006
        /*0062*/ 	.short	0x0024
        /*0064*/ 	.byte	0x00, 0xf0, 0x11, 0x00


	//----- nvinfo : EIATTR_KPARAM_INFO
	.align		4
.L_368:
        /*0068*/ 	.byte	0x04, 0x17
        /*006a*/ 	.short	(.L_370 - .L_369)
.L_369:
        /*006c*/ 	.word	0x00000000
        /*0070*/ 	.short	0x0005
        /*0072*/ 	.short	0x0020
        /*0074*/ 	.byte	0x00, 0xf0, 0x11, 0x00


	//----- nvinfo : EIATTR_KPARAM_INFO
	.align		4
.L_370:
        /*0078*/ 	.byte	0x04, 0x17
        /*007a*/ 	.short	(.L_372 - .L_371)
.L_371:
        /*007c*/ 	.word	0x00000000
        /*0080*/ 	.short	0x0004
        /*0082*/ 	.short	0x001c
        /*0084*/ 	.byte	0x00, 0xf0, 0x11, 0x00


	//----- nvinfo : EIATTR_KPARAM_INFO
	.align		4
.L_372:
        /*0088*/ 	.byte	0x04, 0x17
        /*008a*/ 	.short	(.L_374 - .L_373)
.L_373:
        /*008c*/ 	.word	0x00000000
        /*0090*/ 	.short	0x0003
        /*0092*/ 	.short	0x0018
        /*0094*/ 	.byte	0x00, 0xf0, 0x11, 0x00


	//----- nvinfo : EIATTR_KPARAM_INFO
	.align		4
.L_374:
        /*0098*/ 	.byte	0x04, 0x17
        /*009a*/ 	.short	(.L_376 - .L_375)
.L_375:
        /*009c*/ 	.word	0x00000000
        /*00a0*/ 	.short	0x0002
        /*00a2*/ 	.short	0x0010
        /*00a4*/ 	.byte	0x00, 0xf5, 0x21, 0x00


	//----- nvinfo : EIATTR_KPARAM_INFO
	.align		4
.L_376:
        /*00a8*/ 	.byte	0x04, 0x17
        /*00aa*/ 	.short	(.L_378 - .L_377)
.L_377:
        /*00ac*/ 	.word	0x00000000
        /*00b0*/ 	.short	0x0001
        /*00b2*/ 	.short	0x0008
        /*00b4*/ 	.byte	0x00, 0xf5, 0x21, 0x00


	//----- nvinfo : EIATTR_KPARAM_INFO
	.align		4
.L_378:
        /*00b8*/ 	.byte	0x04, 0x17
        /*00ba*/ 	.short	(.L_380 - .L_379)
.L_379:
        /*00bc*/ 	.word	0x00000000
        /*00c0*/ 	.short	0x0000
        /*00c2*/ 	.short	0x0000
        /*00c4*/ 	.byte	0x00, 0xf5, 0x21, 0x00


	//----- nvinfo : EIATTR_SPARSE_MMA_MASK
	.align		4
.L_380:
        /*00c8*/ 	.byte	0x03, 0x50
        /*00ca*/ 	.short	0x0000


	//----- nvinfo : EIATTR_MAXREG_COUNT
	.align		4
        /*00cc*/ 	.byte	0x03, 0x1b
        /*00ce*/ 	.short	0x00ff


	//----- nvinfo : EIATTR_NUM_BARRIERS
	.align		4
        /*00d0*/ 	.byte	0x02, 0x4c
        /*00d2*/ 	.byte	0x01
	.zero		1


	//----- nvinfo : EIATTR_MERCURY_ISA_VERSION
	.align		4
        /*00d4*/ 	.byte	0x03, 0x5f
        /*00d6*/ 	.short	0x0101


	//----- nvinfo : EIATTR_COOP_GROUP_MASK_REGIDS
	.align		4
        /*00d8*/ 	.byte	0x04, 0x29
        /*00da*/ 	.short	(.L_382 - .L_381)


	//   ....[0]....
.L_381:
        /*00dc*/ 	.word	0xffffffff


	//   ....[1]....
        /*00e0*/ 	.word	0xffffffff


	//   ....[2]....
        /*00e4*/ 	.word	0xffffffff


	//   ....[3]....
        /*00e8*/ 	.word	0xffffffff


	//   ....[4]....
        /*00ec*/ 	.word	0xffffffff


	//   ....[5]....
        /*00f0*/ 	.word	0xffffffff


	//   ....[6]....
        /*00f4*/ 	.word	0xffffffff


	//   ....[7]....
        /*00f8*/ 	.word	0xffffffff


	//   ....[8]....
        /*00fc*/ 	.word	0xffffffff


	//   ....[9]....
        /*0100*/ 	.word	0xffffffff


	//----- nvinfo : EIATTR_COOP_GROUP_INSTR_OFFSETS
	.align		4
.L_382:
        /*0104*/ 	.byte	0x04, 0x28
        /*0106*/ 	.short	(.L_384 - .L_383)


	//   ....[0]....
.L_383:
        /*0108*/ 	.word	0x00000460


	//   ....[1]....
        /*010c*/ 	.word	0x00000480


	//   ....[2]....
        /*0110*/ 	.word	0x000004a0


	//   ....[3]....
        /*0114*/ 	.word	0x000004c0


	//   ....[4]....
        /*0118*/ 	.word	0x000004f0


	//   ....[5]....
        /*011c*/ 	.word	0x00000640


	//   ....[6]....
        /*0120*/ 	.word	0x00000670


	//   ....[7]....
        /*0124*/ 	.word	0x000006a0


	//   ....[8]....
        /*0128*/ 	.word	0x000006d0


	//   ....[9]....
        /*012c*/ 	.word	0x000006f0


	//----- nvinfo : EIATTR_VRC_CTA_INIT_COUNT
	.align		4
.L_384:
        /*0130*/ 	.byte	0x02, 0x4a
	.zero		1
	.zero		1


	//----- nvinfo : EIATTR_EXIT_INSTR_OFFSETS
	.align		4
        /*0134*/ 	.byte	0x04, 0x1c
        /*0136*/ 	.short	(.L_386 - .L_385)


	//   ....[0]....
.L_385:
        /*0138*/ 	.word	0x00000040


	//   ....[1]....
        /*013c*/ 	.word	0x000008a0


	//----- nvinfo : EIATTR_CRS_STACK_SIZE
	.align		4
.L_386:
        /*0140*/ 	.byte	0x04, 0x1e
        /*0142*/ 	.short	(.L_388 - .L_387)
.L_387:
        /*0144*/ 	.word	0x00000000


	//----- nvinfo : EIATTR_CBANK_PARAM_SIZE
	.align		4
.L_388:
        /*0148*/ 	.byte	0x03, 0x19
        /*014a*/ 	.short	0x0048


	//----- nvinfo : EIATTR_PARAM_CBANK
	.align		4
        /*014c*/ 	.byte	0x04, 0x0a
        /*014e*/ 	.short	(.L_390 - .L_389)
	.align		4
.L_389:
        /*0150*/ 	.word	index@(.nv.constant0._ZN17fastertransformer25softmax_COL32_LE64_varlenI6__halfEEvPaPKaPKT_iiiifPKfS9_ii)
        /*0154*/ 	.short	0x0380
        /*0156*/ 	.short	0x0048


	//----- nvinfo : EIATTR_SW_WAR
	.align		4
.L_390:
        /*0158*/ 	.byte	0x04, 0x36
        /*015a*/ 	.short	(.L_392 - .L_391)
.L_391:
        /*015c*/ 	.word	0x00000008
.L_392:


//--------------------- .nv.info._ZN17fastertransformer25softmax_COL32_LE32_varlenI6__halfEEvPaPKaPKT_iiiifPKfS9_ii --------------------------
	.section	.nv.info._ZN17fastertransformer25softmax_COL32_LE32_varlenI6__halfEEvPaPKaPKT_iiiifPKfS9_ii,"",@"SHT_CUDA_INFO"
	.sectionflags	@""
	.align	4


	//----- nvinfo : EIATTR_CUDA_API_VERSION
	.align		4
        /*0000*/ 	.byte	0x04, 0x37
        /*0002*/ 	.short	(.L_394 - .L_393)
.L_393:
        /*0004*/ 	.word	0x00000082


	//----- nvinfo : EIATTR_KPARAM_INFO
	.align		4
.L_394:
        /*0008*/ 	.byte	0x04, 0x17
        /*000a*/ 	.short	(.L_396 - .L_395)
.L_395:
        /*000c*/ 	.word	0x00000000
        /*0010*/ 	.short	0x000b
        /*0012*/ 	.short	0x0044
        /*0014*/ 	.byte	0x00, 0xf0, 0x11, 0x00


	//----- nvinfo : EIATTR_KPARAM_INFO
	.align		4
.L_396:
        /*0018*/ 	.byte	0x04, 0x17
        /*001a*/ 	.short	(.L_398 - .L_397)
.L_397:
        /*001c*/ 	.word	0x00000000
        /*0020*/ 	.short	0x000a
        /*0022*/ 	.short	0x0040
        /*0024*/ 	.byte	0x00, 0xf0, 0x11, 0x00


	//----- nvinfo : EIATTR_KPARAM_INFO
	.align		4
.L_398:
        /*0028*/ 	.byte	0x04, 0x17
        /*002a*/ 	.short	(.L_400 - .L_399)
.L_399:
        /*002c*/ 	.word	0x00000000
        /*0030*/ 	.short	0x0009
        /*0032*/ 	.short	0x0038
        /*0034*/ 	.byte	0x00, 0xf5, 0x21, 0x00


	//----- nvinfo : EIATTR_KPARAM_INFO
	.align		4
.L_400:
        /*0038*/ 	.byte	0x04, 0x17
        /*003a*/ 	.short	(.L_402 - .L_401)
.L_401:
        /*003c*/ 	.word	0x00000000
        /*0040*/ 	.short	0x0008
        /*0042*/ 	.short	0x0030
        /*0044*/ 	.byte	0x00, 0xf5, 0x21, 0x00


	//----- nvinfo : EIATTR_KPARAM_INFO
	.align		4
.L_402:
        /*0048*/ 	.byte	0x04, 0x17
        /*004a*/ 	.short	(.L_404 - .L_403)
.L_403:
        /*004c*/ 	.word	0x00000000
        /*0050*/ 	.short	0x0007
        /*0052*/ 	.short	0x0028
        /*0054*/ 	.byte	0x00, 0xf0, 0x11, 0x00


	//----- nvinfo : EIATTR_KPARAM_INFO
	.align		4
.L_404:
        /*0058*/ 	.byte	0x04, 0x17
        /*005a*/ 	.short	(.L_406 - .L_405)
.L_405:
        /*005c*/ 	.word	0x00000000
        /*0060*/ 	.short	0x0006
        /*0062*/ 	.short	0x0024
        /*0064*/ 	.byte	0x00, 0xf0, 0x11, 0x00


	//----- nvinfo : EIATTR_KPARAM_INFO
	.align		4
.L_406:
        /*0068*/ 	.byte	0x04, 0x17
        /*006a*/ 	.short	(.L_408 - .L_407)
.L_407:
        /*006c*/ 	.word	0x00000000
        /*0070*/ 	.short	0x0005
        /*0072*/ 	.short	0x0020
        /*0074*/ 	.byte	0x00, 0xf0, 0x11, 0x00


	//----- nvinfo : EIATTR_KPARAM_INFO
	.align		4
.L_408:
        /*0078*/ 	.byte	0x04, 0x17
        /*007a*/ 	.short	(.L_410 - .L_409)
.L_409:
        /*007c*/ 	.word	0x00000000
        /*0080*/ 	.short	0x0004
        /*0082*/ 	.short	0x001c
        /*0084*/ 	.byte	0x00, 0xf0, 0x11, 0x00


	//----- nvinfo : EIATTR_KPARAM_INFO
	.align		4
.L_410:
        /*0088*/ 	.byte	0x04, 0x17
        /*008a*/ 	.short	(.L_412 - .L_411)
.L_411:
        /*008c*/ 	.word	0x00000000
        /*0090*/ 	.short	0x0003
        /*0092*/ 	.short	0x0018
        /*0094*/ 	.byte	0x00, 0xf0, 0x11, 0x00


	//----- nvinfo : EIATTR_KPARAM_INFO
	.align		4
.L_412:
        /*0098*/ 	.byte	0x04, 0x17
        /*009a*/ 	.short	(.L_414 - .L_413)
.L_413:
        /*009c*/ 	.word	0x00000000
        /*00a0*/ 	.short	0x0002
        /*00a2*/ 	.short	0x0010
        /*00a4*/ 	.byte	0x00, 0xf5, 0x21, 0x00


	//----- nvinfo : EIATTR_KPARAM_INFO
	.align		4
.L_414:
        /*00a8*/ 	.byte	0x04, 0x17
        /*00aa*/ 	.short	(.L_416 - .L_415)
.L_415:
        /*00ac*/ 	.word	0x00000000
        /*00b0*/ 	.short	0x0001
        /*00b2*/ 	.short	0x0008
        /*00b4*/ 	.byte	0x00, 0xf5, 0x21, 0x00


	//----- nvinfo : EIATTR_KPARAM_INFO
	.align		4
.L_416:
        /*00b8*/ 	.byte	0x04, 0x17
        /*00ba*/ 	.short	(.L_418 - .L_417)
.L_417:
        /*00bc*/ 	.word	0x00000000
        /*00c0*/ 	.short	0x0000
        /*00c2*/ 	.short	0x0000
        /*00c4*/ 	.byte	0x00, 0xf5, 0x21, 0x00


	//----- nvinfo : EIATTR_SPARSE_MMA_MASK
	.align		4
.L_418:
        /*00c8*/ 	.byte	0x03, 0x50
        /*00ca*/ 	.short	0x0000


	//----- nvinfo : EIATTR_MAXREG_COUNT
	.align		4
        /*00cc*/ 	.byte	0x03, 0x1b
        /*00ce*/ 	.short	0x00ff


	//----- nvinfo : EIATTR_NUM_BARRIERS
	.align		4
        /*00d0*/ 	.byte	0x02, 0x4c
        /*00d2*/ 	.byte	0x01
	.zero		1


	//----- nvinfo : EIATTR_MERCURY_ISA_VERSION
	.align		4
        /*00d4*/ 	.byte	0x03, 0x5f
        /*00d6*/ 	.short	0x0101


	//----- nvinfo : EIATTR_COOP_GROUP_MASK_REGIDS
	.align		4
        /*00d8*/ 	.byte	0x04, 0x29
        /*00da*/ 	.short	(.L_420 - .L_419)


	//   ....[0]....
.L_419:
        /*00dc*/ 	.word	0xffffffff


	//   ....[1]....
        /*00e0*/ 	.word	0xffffffff


	//   ....[2]....
        /*00e4*/ 	.word	0xffffffff


	//   ....[3]....
        /*00e8*/ 	.word	0xffffffff


	//   ....[4]....
        /*00ec*/ 	.word	0xffffffff


	//   ....[5]....
        /*00f0*/ 	.word	0xffffffff


	//   ....[6]....
        /*00f4*/ 	.word	0xffffffff


	//   ....[7]....
        /*00f8*/ 	.word	0xffffffff


	//   ....[8]....
        /*00fc*/ 	.word	0xffffffff


	//   ....[9]....
        /*0100*/ 	.word	0xffffffff


	//   ....[10]....
        /*0104*/ 	.word	0xffffffff


	//   ....[11]....
        /*0108*/ 	.word	0xffffffff


	//   ....[12]....
        /*010c*/ 	.word	0xffffffff


	//   ....[13]....
        /*0110*/ 	.word	0xffffffff


	//   ....[14]....
        /*0114*/ 	.word	0xffffffff


	//   ....[15]....
        /*0118*/ 	.word	0xffffffff


	//   ....[16]....
        /*011c*/ 	.word	0xffffffff


	//   ....[17]....
        /*0120*/ 	.word	0xffffffff


	//   ....[18]....
        /*0124*/ 	.word	0xffffffff


	//   ....[19]....
        /*0128*/ 	.word	0xffffffff


	//----- nvinfo : EIATTR_COOP_GROUP_INSTR_OFFSETS
	.align		4
.L_420:
        /*012c*/ 	.byte	0x04, 0x28
        /*012e*/ 	.short	(.L_422 - .L_421)


	//   ....[0]....
.L_421:
        /*0130*/ 	.word	0x000004c0


	//   ....[1]....
        /*0134*/ 	.word	0x000004e0


	//   ....[2]....
        /*0138*/ 	.word	0x00000500


	//   ....[3]....
        /*013c*/ 	.word	0x00000520


	//   ....[4]....
        /*0140*/ 	.word	0x00000540


	//   ....[5]....
        /*0144*/ 	.word	0x00000630


	//   ....[6]....
        /*0148*/ 	.word	0x00000650


	//   ....[7]....
        /*014c*/ 	.word	0x00000670


	//   ....[8]....
        /*0150*/ 	.word	0x00000690


	//   ....[9]....
        /*0154*/ 	.word	0x000006b0


	//   ....[10]....
        /*0158*/ 	.word	0x000006e0


	//   ....[11]....
        /*015c*/ 	.word	0x00000720


	//   ....[12]....
        /*0160*/ 	.word	0x00000740


	//   ....[13]....
        /*0164*/ 	.word	0x00000760


	//   ....[14]....
        /*0168*/ 	.word	0x00000780


	//   ....[15]....
        /*016c*/ 	.word	0x000007d0


	//   ....[16]....
        /*0170*/ 	.word	0x000007f0


	//   ....[17]....
        /*0174*/ 	.word	0x00000810


	//   ....[18]....
        /*0178*/ 	.word	0x00000830


	//   ....[19]....
        /*017c*/ 	.word	0x00000850


	//----- nvinfo : EIATTR_VRC_CTA_INIT_COUNT
	.align		4
.L_422:
        /*0180*/ 	.byte	0x02, 0x4a
	.zero		1
	.zero		1


	//----- nvinfo : EIATTR_EXIT_INSTR_OFFSETS
	.align		4
        /*0184*/ 	.byte	0x04, 0x1c
        /*0186*/ 	.short	(.L_424 - .L_423)


	//   ....[0]....
.L_423:
        /*0188*/ 	.word	0x00000040


	//   ....[1]....
        /*018c*/ 	.word	0x00000a00


	//----- nvinfo : EIATTR_CRS_STACK_SIZE
	.align		4
.L_424:
        /*0190*/ 	.byte	0x04, 0x1e
        /*0192*/ 	.short	(.L_426 - .L_425)
.L_425:
        /*0194*/ 	.word	0x00000000


	//----- nvinfo : EIATTR_CBANK_PARAM_SIZE
	.align		4
.L_426:
        /*0198*/ 	.byte	0x03, 0x19
        /*019a*/ 	.short	0x0048


	//----- nvinfo : EIATTR_PARAM_CBANK
	.align		4
        /*019c*/ 	.byte	0x04, 0x0a
        /*019e*/ 	.short	(.L_428 - .L_427)
	.align		4
.L_427:
        /*01a0*/ 	.word	index@(.nv.constant0._ZN17fastertransformer25softmax_COL32_LE32_varlenI6__halfEEvPaPKaPKT_iiiifPKfS9_ii)
        /*01a4*/ 	.short	0x0380
        /*01a6*/ 	.short	0x0048


	//----- nvinfo : EIATTR_SW_WAR
	.align		4
.L_428:
        /*01a8*/ 	.byte	0x04, 0x36
        /*01aa*/ 	.short	(.L_430 - .L_429)
.L_429:
        /*01ac*/ 	.word	0x00000008
.L_430:


//--------------------- .nv.info._ZN17fastertransformer31softmax_COL32_perElement_varlenIfEEvPaPKaPKT_iiiifPKfS8_ii --------------------------
	.section	.nv.info._ZN17fastertransformer31softmax_COL32_perElement_varlenIfEEvPaPKaPKT_iiiifPKfS8_ii,"",@"SHT_CUDA_INFO"
	.sectionflags	@""
	.align	4


	//----- nvinfo : EIATTR_CUDA_API_VERSION
	.align		4
        /*0000*/ 	.byte	0x04, 0x37
        /*0002*/ 	.short	(.L_432 - .L_431)
.L_431:
        /*0004*/ 	.word	0x00000082


	//----- nvinfo : EIATTR_KPARAM_INFO
	.align		4
.L_432:
        /*0008*/ 	.byte	0x04, 0x17
        /*000a*/ 	.short	(.L_434 - .L_433)
.L_433:
        /*000c*/ 	.word	0x00000000
        /*0010*/ 	.short	0x000b
        /*0012*/ 	.short	0x0044
        /*0014*/ 	.byte	0x00, 0xf0, 0x11, 0x00


	//----- nvinfo : EIATTR_KPARAM_INFO
	.align		4
.L_434:
        /*0018*/ 	.byte	0x04, 0x17
        /*001a*/ 	.short	(.L_436 - .L_435)
.L_435:
        /*001c*/ 	.word	0x00000000
        /*0020*/ 	.short	0x000a
        /*0022*/ 	.short	0x0040
        /*0024*/ 	.byte	0x00, 0xf0, 0x11, 0x00


	//----- nvinfo : EIATTR_KPARAM_INFO
	.align		4
.L_436:
        /*0028*/ 	.byte	0x04, 0x17
        /*002a*/ 	.short	(.L_438 - .L_437)
.L_437:
        /*002c*/ 	.word	0x00000000
        /*0030*/ 	.short	0x0009
        /*0032*/ 	.short	0x0038
        /*0034*/ 	.byte	0x00, 0xf5, 0x21, 0x00


	//----- nvinfo : EIATTR_KPARAM_INFO
	.align		4
.L_438:
        /*0038*/ 	.byte	0x04, 0x17
        /*003a*/ 	.short	(.L_440 - .L_439)
.L_439:
        /*003c*/ 	.word	0x00000000
        /*0040*/ 	.short	0x0008
        /*0042*/ 	.short	0x0030
        /*0044*/ 	.byte	0x00, 0xf5, 0x21, 0x00


	//----- nvinfo : EIATTR_KPARAM_INFO
	.align		4
.L_440:
        /*0048*/ 	.byte	0x04, 0x17
        /*004a*/ 	.short	(.L_442 - .L_441)
.L_441:
        /*004c*/ 	.word	0x00000000
        /*0050*/ 	.short	0x0007
        /*0052*/ 	.short	0x0028
        /*0054*/ 	.byte	0x00, 0xf0, 0x11, 0x00


	//----- nvinfo : EIATTR_KPARAM_INFO
	.align		4
.L_442:
        /*0058*/ 	.byte	0x04, 0x17
        /*005a*/ 	.short	(.L_444 - .L_443)
.L_443:
        /*005c*/ 	.word	0x00000000
        /*0060*/ 	.short	0x0006
        /*0062*/ 	.short	0x0024
        /*0064*/ 	.byte	0x00, 0xf0, 0x11, 0x00


	//----- nvinfo : EIATTR_KPARAM_INFO
	.align		4
.L_444:
        /*0068*/ 	.byte	0x04, 0x17
        /*006a*/ 	.short	(.L_446 - .L_445)
.L_445:
        /*006c*/ 	.word	0x00000000
        /*0070*/ 	.short	0x0005
        /*0072*/ 	.short	0x0020
        /*0074*/ 	.byte	0x00, 0xf0, 0x11, 0x00


	//----- nvinfo : EIATTR_KPARAM_INFO
	.align		4
.L_446:
        /*0078*/ 	.byte	0x04, 0x17
        /*007a*/ 	.short	(.L_448 - .L_447)
.L_447:
        /*007c*/ 	.word	0x00000000
        /*0080*/ 	.short	0x0004
        /*0082*/ 	.short	0x001c
        /*0084*/ 	.byte	0x00, 0xf0, 0x11, 0x00


	//----- nvinfo : EIATTR_KPARAM_INFO
	.align		4
.L_448:
        /*0088*/ 	.byte	0x04, 0x17
        /*008a*/ 	.short	(.L_450 - .L_449)
.L_449:
        /*008c*/ 	.word	0x00000000
        /*0090*/ 	.short	0x0003
        /*0092*/ 	.short	0x0018
        /*0094*/ 	.byte	0x00, 0xf0, 0x11, 0x00


	//----- nvinfo : EIATTR_KPARAM_INFO
	.align		4
.L_450:
        /*0098*/ 	.byte	0x04, 0x17
        /*009a*/ 	.short	(.L_452 - .L_451)
.L_451:
        /*009c*/ 	.word	0x00000000
        /*00a0*/ 	.short	0x0002
        /*00a2*/ 	.short	0x0010
        /*00a4*/ 	.byte	0x00, 0xf5, 0x21, 0x00


	//----- nvinfo : EIATTR_KPARAM_INFO
	.align		4
.L_452:
        /*00a8*/ 	.byte	0x04, 0x17
        /*00aa*/ 	.short	(.L_454 - .L_453)
.L_453:
        /*00ac*/ 	.word	0x00000000
        /*00b0*/ 	.short	0x0001
        /*00b2*/ 	.short	0x0008
        /*00b4*/ 	.byte	0x00, 0xf5, 0x21, 0x00


	//----- nvinfo : EIATTR_KPARAM_INFO
	.align		4
.L_454:
        /*00b8*/ 	.byte	0x04, 0x17
        /*00ba*/ 	.short	(.L_456 - .L_455)
.L_455:
        /*00bc*/ 	.word	0x00000000
        /*00c0*/ 	.short	0x0000
        /*00c2*/ 	.short	0x0000
        /*00c4*/ 	.byte	0x00, 0xf5, 0x21, 0x00


	//----- nvinfo : EIATTR_SPARSE_MMA_MASK
	.align		4
.L_456:
        /*00c8*/ 	.byte	0x03, 0x50
        /*00ca*/ 	.short	0x0000


	//----- nvinfo : EIATTR_MAXREG_COUNT
	.align		4
        /*00cc*/ 	.byte	0x03, 0x1b
        /*00ce*/ 	.short	0x00ff


	//----- nvinfo : EIATTR_NUM_BARRIERS
	.align		4
        /*00d0*/ 	.byte	0x02, 0x4c
        /*00d2*/ 	.byte	0x01
	.zero		1


	//----- nvinfo : EIATTR_MERCURY_ISA_VERSION
	.align		4
        /*00d4*/ 	.byte	0x03, 0x5f
        /*00d6*/ 	.short	0x0101


	//----- nvinfo : EIATTR_COOP_GROUP_MASK_REGIDS
	.align		4
        /*00d8*/ 	.byte	0x04, 0x29
        /*00da*/ 	.short	(.L_458 - .L_457)


	//   ....[0]....
.L_457:
        /*00dc*/ 	.word	0xffffffff


	//   ....[1]....
        /*00e0*/ 	.word	0xffffffff


	//   ....[2]....
        /*00e4*/ 	.word	0xffffffff


	//   ....[3]....
        /*00e8*/ 	.word	0xffffffff


	//   ....[4]....
        /*00ec*/ 	.word	0xffffffff


	//   ....[5]....
        /*00f0*/ 	.word	0xffffffff


	//   ....[6]....
        /*00f4*/ 	.word	0xffffffff


	//   ....[7]....
        /*00f8*/ 	.word	0xffffffff


	//   ....[8]....
        /*00fc*/ 	.word	0xffffffff


	//   ....[9]....
        /*0100*/ 	.word	0xffffffff


	//   ....[10]....
        /*0104*/ 	.word	0xffffffff


	//   ....[11]....
        /*0108*/ 	.word	0xffffffff


	//   ....[12]....
        /*010c*/ 	.word	0xffffffff


	//   ....[13]....
        /*0110*/ 	.word	0xffffffff


	//   ....[14]....
        /*0114*/ 	.word	0xffffffff


	//   ....[15]....
        /*0118*/ 	.word	0xffffffff


	//   ....[16]....
        /*011c*/ 	.word	0xffffffff


	//   ....[17]....
        /*0120*/ 	.word	0xffffffff


	//   ....[18]....
        /*0124*/ 	.word	0xffffffff


	//   ....[19]....
        /*0128*/ 	.word	0xffffffff


	//   ....[20]....
        /*012c*/ 	.word	0xffffffff


	//   ....[21]....
        /*0130*/ 	.word	0xffffffff


	//   ....[22]....
        /*0134*/ 	.word	0xffffffff


	//   ....[23]....
        /*0138*/ 	.word	0xffffffff


	//   ....[24]....
        /*013c*/ 	.word	0xffffffff


	//   ....[25]....
        /*0140*/ 	.word	0xffffffff


	//   ....[26]....
        /*0144*/ 	.word	0xffffffff


	//   ....[27]....
        /*0148*/ 	.word	0xffffffff


	//   ....[28]....
        /*014c*/ 	.word	0xffffffff


	//   ....[29]....
        /*0150*/ 	.word	0xffffffff


	//----- nvinfo : EIATTR_COOP_GROUP_INSTR_OFFSETS
	.align		4
.L_458:
        /*0154*/ 	.byte	0x04, 0x28
        /*0156*/ 	.short	(.L_460 - .L_459)


	//   ....[0]....
.L_459:
        /*0158*/ 	.word	0x000004b0


	//   ....[1]....
        /*015c*/ 	.word	0x000004d0


	//   ....[2]....
        /*0160*/ 	.word	0x000004f0


	//   ....[3]....
        /*0164*/ 	.word	0x00000510


	//   ....[4]....
        /*0168*/ 	.word	0x00000530


	//   ....[5]....
        /*016c*/ 	.word	0x00000560


	//   ....[6]....
        /*0170*/ 	.word	0x000005b0


	//   ....[7]....
        /*0174*/ 	.word	0x000005e0


	//   ....[8]....
        /*0178*/ 	.word	0x00000600


	//   ....[9]....
        /*017c*/ 	.word	0x00000620


	//   ....[10]....
        /*0180*/ 	.word	0x00000670


	//   ....[11]....
        /*0184*/ 	.word	0x00000690


	//   ....[12]....
        /*0188*/ 	.word	0x000006b0


	//   ....[13]....
        /*018c*/ 	.word	0x000006d0


	//   ....[14]....
        /*0190*/ 	.word	0x000006f0


	//   ....[15]....
        /*0194*/ 	.word	0x000007f0


	//   ....[16]....
        /*0198*/ 	.word	0x00000810


	//   ....[17]....
        /*019c*/ 	.word	0x00000830


	//   ....[18]....
        /*01a0*/ 	.word	0x00000850


	//   ....[19]....
        /*01a4*/ 	.word	0x00000870


	//   ....[20]....
        /*01a8*/ 	.word	0x000008a0


	//   ....[21]....
        /*01ac*/ 	.word	0x000008f0


	//   ....[22]....
        /*01b0*/ 	.word	0x00000920


	//   ....[23]....
        /*01b4*/ 	.word	0x00000940


	//   ....[24]....
        /*01b8*/ 	.word	0x00000960


	//   ....[25]....
        /*01bc*/ 	.word	0x000009b0


	//   ....[26]....
        /*01c0*/ 	.word	0x000009d0


	//   ....[27]....
        /*01c4*/ 	.word	0x000009f0


	//   ....[28]....
        /*01c8*/ 	.word	0x00000a10


	//   ....[29]....
        /*01cc*/ 	.word	0x00000a30


	//----- nvinfo : EIATTR_VRC_CTA_INIT_COUNT
	.align		4
.L_460:
        /*01d0*/ 	.byte	0x02, 0x4a
	.zero		1
	.zero		1


	//----- nvinfo : EIATTR_EXIT_INSTR_OFFSETS
	.align		4
        /*01d4*/ 	.byte	0x04, 0x1c
        /*01d6*/ 	.short	(.L_462 - .L_461)


	//   ....[0]....
.L_461:
        /*01d8*/ 	.word	0x00000040


	//   ....[1]....
        /*01dc*/ 	.word	0x00000be0


	//----- nvinfo : EIATTR_CRS_STACK_SIZE
	.align		4
.L_462:
        /*01e0*/ 	.byte	0x04, 0x1e
        /*01e2*/ 	.short	(.L_464 - .L_463)
.L_463:
        /*01e4*/ 	.word	0x00000000


	//----- nvinfo : EIATTR_CBANK_PARAM_SIZE
	.align		4
.L_464:
        /*01e8*/ 	.byte	0x03, 0x19
        /*01ea*/ 	.short	0x0048


	//----- nvinfo : EIATTR_PARAM_CBANK
	.align		4
        /*01ec*/ 	.byte	0x04, 0x0a
        /*01ee*/ 	.short	(.L_466 - .L_465)
	.align		4
.L_465:
        /*01f0*/ 	.word	index@(.nv.constant0._ZN17fastertransformer31softmax_COL32_perElement_varlenIfEEvPaPKaPKT_iiiifPKfS8_ii)
        /*01f4*/ 	.short	0x0380
        /*01f6*/ 	.short	0x0048


	//----- nvinfo : EIATTR_SW_WAR
	.align		4
.L_466:
        /*01f8*/ 	.byte	0x04, 0x36
        /*01fa*/ 	.short	(.L_468 - .L_467)
.L_467:
        /*01fc*/ 	.word	0x00000008
.L_468:


//--------------------- .nv.info._ZN17fastertransformer20softmax_COL32_varlenIfEEvPaPKaPKT_iiiifPKfS8_ii --------------------------
	.section	.nv.info._ZN17fastertransformer20softmax_COL32_varlenIfEEvPaPKaPKT_iiiifPKfS8_ii,"",@"SHT_CUDA_INFO"
	.sectionflags	@""
	.align	4


	//----- nvinfo : EIATTR_CUDA_API_VERSION
	.align		4
        /*0000*/ 	.byte	0x04, 0x37
        /*0002*/ 	.short	(.L_470 - .L_469)
.L_469:
        /*0004*/ 	.word	0x00000082


	//----- nvinfo : EIATTR_KPARAM_INFO
	.align		4
.L_470:
        /*0008*/ 	.byte	0x04, 0x17
        /*000a*/ 	.short	(.L_472 - .L_471)
.L_471:
        /*000c*/ 	.word	0x00000000
        /*0010*/ 	.short	0x000b
        /*0012*/ 	.short	0x0044
        /*0014*/ 	.byte	0x00, 0xf0, 0x11, 0x00


	//----- nvinfo : EIATTR_KPARAM_INFO
	.align		4
.L_472:
        /*0018*/ 	.byte	0x04, 0x17
        /*001a*/ 	.short	(.L_474 - .L_473)
.L_473:
        /*001c*/ 	.word	0x00000000
        /*0020*/ 	.short	0x000a
        /*0022*/ 	.short	0x0040
        /*0024*/ 	.byte	0x00, 0xf0, 0x11, 0x00


	//----- nvinfo : EIATTR_KPARAM_INFO
	.align		4
.L_474:
        /*0028*/ 	.byte	0x04, 0x17
        /*002a*/ 	.short	(.L_476 - .L_475)
.L_475:
        /*002c*/ 	.word	0x00000000
        /*0030*/ 	.short	0x0009
        /*0032*/ 	.short	0x0038
        /*0034*/ 	.byte	0x00, 0xf5, 0x21, 0x00


	//----- nvinfo : EIATTR_KPARAM_INFO
	.align		4
.L_476:
        /*0038*/ 	.byte	0x04, 0x17
        /*003a*/ 	.short	(.L_478 - .L_477)
.L_477:
        /*003c*/ 	.word	0x00000000
        /*0040*/ 	.short	0x0008
        /*0042*/ 	.short	0x0030
        /*0044*/ 	.byte	0x00, 0xf5, 0x21, 0x00


	//----- nvinfo : EIATTR_KPARAM_INFO
	.align		4
.L_478:
        /*0048*/ 	.byte	0x04, 0x17
        /*004a*/ 	.short	(.L_480 - .L_479)
.L_479:
        /*004c*/ 	.word	0x00000000
        /*0050*/ 	.short	0x0007
        /*0052*/ 	.short	0x0028
        /*0054*/ 	.byte	0x00, 0xf0, 0x11, 0x00


	//----- nvinfo : EIATTR_KPARAM_INFO
	.align		4
.L_480:
        /*0058*/ 	.byte	0x04, 0x17
        /*005a*/ 	.short	(.L_482 - .L_481)
.L_481:
        /*005c*/ 	.word	0x00000000
        /*0060*/ 	.short	0x0006
        /*0062*/ 	.short	0x0024
        /*0064*/ 	.byte	0x00, 0xf0, 0x11, 0x00


	//----- nvinfo : EIATTR_KPARAM_INFO
	.align		4
.L_482:
        /*0068*/ 	.byte	0x04, 0x17
        /*006a*/ 	.short	(.L_484 - .L_483)
.L_483:
        /*006c*/ 	.word	0x00000000
        /*0070*/ 	.short	0x0005
        /*0072*/ 	.short	0x0020
        /*0074*/ 	.byte	0x00, 0xf0, 0x11, 0x00


	//----- nvinfo : EIATTR_KPARAM_INFO
	.align		4
.L_484:
        /*0078*/ 	.byte	0x04, 0x17
        /*007a*/ 	.short	(.L_486 - .L_485)
.L_485:
        /*007c*/ 	.word	0x00000000
        /*0080*/ 	.short	0x0004
        /*0082*/ 	.short	0x001c
        /*0084*/ 	.byte	0x00, 0xf0, 0x11, 0x00


	//----- nvinfo : EIATTR_KPARAM_INFO
	.align		4
.L_486:
        /*0088*/ 	.byte	0x04, 0x17
        /*008a*/ 	.short	(.L_488 - .L_487)
.L_487:
        /*008c*/ 	.word	0x00000000
        /*0090*/ 	.short	0x0003
        /*0092*/ 	.short	0x0018
        /*0094*/ 	.byte	0x00, 0xf0, 0x11, 0x00


	//----- nvinfo : EIATTR_KPARAM_INFO
	.align		4
.L_488:
        /*0098*/ 	.byte	0x04, 0x17
        /*009a*/ 	.short	(.L_490 - .L_489)
.L_489:
        /*009c*/ 	.word	0x00000000
        /*00a0*/ 	.short	0x0002
        /*00a2*/ 	.short	0x0010
        /*00a4*/ 	.byte	0x00, 0xf5, 0x21, 0x00


	//----- nvinfo : EIATTR_KPARAM_INFO
	.align		4
.L_490:
        /*00a8*/ 	.byte	0x04, 0x17
        /*00aa*/ 	.short	(.L_492 - .L_491)
.L_491:
        /*00ac*/ 	.word	0x00000000
        /*00b0*/ 	.short	0x0001
        /*00b2*/ 	.short	0x0008
        /*00b4*/ 	.byte	0x00, 0xf5, 0x21, 0x00


	//----- nvinfo : EIATTR_KPARAM_INFO
	.align		4
.L_492:
        /*00b8*/ 	.byte	0x04, 0x17
        /*00ba*/ 	.short	(.L_494 - .L_493)
.L_493:
        /*00bc*/ 	.word	0x00000000
        /*00c0*/ 	.short	0x0000
        /*00c2*/ 	.short	0x0000
        /*00c4*/ 	.byte	0x00, 0xf5, 0x21, 0x00


	//----- nvinfo : EIATTR_SPARSE_MMA_MASK
	.align		4
.L_494:
        /*00c8*/ 	.byte	0x03, 0x50
        /*00ca*/ 	.short	0x0000


	//----- nvinfo : EIATTR_MAXREG_COUNT
	.align		4
        /*00cc*/ 	.byte	0x03, 0x1b
        /*00ce*/ 	.short	0x00ff


	//----- nvinfo : EIATTR_NUM_BARRIERS
	.align		4
        /*00d0*/ 	.byte	0x02, 0x4c
        /*00d2*/ 	.byte	0x01
	.zero		1


	//----- nvinfo : EIATTR_MERCURY_ISA_VERSION
	.align		4
        /*00d4*/ 	.byte	0x03, 0x5f
        /*00d6*/ 	.short	0x0101


	//----- nvinfo : EIATTR_COOP_GROUP_MASK_REGIDS
	.align		4
        /*00d8*/ 	.byte	0x04, 0x29
        /*00da*/ 	.short	(.L_496 - .L_495)


	//   ....[0]....
.L_495:
        /*00dc*/ 	.word	0xffffffff


	//   ....[1]....
        /*00e0*/ 	.word	0xffffffff


	//   ....[2]....
        /*00e4*/ 	.word	0xffffffff


	//   ....[3]....
        /*00e8*/ 	.word	0xffffffff


	//   ....[4]....
        /*00ec*/ 	.word	0xffffffff


	//   ....[5]....
        /*00f0*/ 	.word	0xffffffff


	//   ....[6]....
        /*00f4*/ 	.word	0xffffffff


	//   ....[7]....
        /*00f8*/ 	.word	0xffffffff


	//   ....[8]....
        /*00fc*/ 	.word	0xffffffff


	//   ....[9]....
        /*0100*/ 	.word	0xffffffff


	//   ....[10]....
        /*0104*/ 	.word	0xffffffff


	//   ....[11]....
        /*0108*/ 	.word	0xffffffff


	//   ....[12]....
        /*010c*/ 	.word	0xffffffff


	//   ....[13]....
        /*0110*/ 	.word	0xffffffff


	//   ....[14]....
        /*0114*/ 	.word	0xffffffff


	//   ....[15]....
        /*0118*/ 	.word	0xffffffff


	//   ....[16]....
        /*011c*/ 	.word	0xffffffff


	//   ....[17]....
        /*0120*/ 	.word	0xffffffff


	//   ....[18]....
        /*0124*/ 	.word	0xffffffff


	//   ....[19]....
        /*0128*/ 	.word	0xffffffff


	//   ....[20]....
        /*012c*/ 	.word	0xffffffff


	//   ....[21]....
        /*0130*/ 	.word	0xffffffff


	//   ....[22]....
        /*0134*/ 	.word	0xffffffff


	//   ....[23]....
        /*0138*/ 	.word	0xffffffff


	//   ....[24]....
        /*013c*/ 	.word	0xffffffff


	//   ....[25]....
        /*0140*/ 	.word	0xffffffff


	//   ....[26]....
        /*0144*/ 	.word	0xffffffff


	//   ....[27]....
        /*0148*/ 	.word	0xffffffff


	//   ....[28]....
        /*014c*/ 	.word	0xffffffff


	//   ....[29]....
        /*0150*/ 	.word	0xffffffff


	//----- nvinfo : EIATTR_COOP_GROUP_INSTR_OFFSETS
	.align		4
.L_496:
        /*0154*/ 	.byte	0x04, 0x28
        /*0156*/ 	.short	(.L_498 - .L_497)


	//   ....[0]....
.L_497:
        /*0158*/ 	.word	0x000005b0


	//   ....[1]....
        /*015c*/ 	.word	0x000005d0


	//   ....[2]....
        /*0160*/ 	.word	0x000005f0


	//   ....[3]....
        /*0164*/ 	.word	0x00000610


	//   ....[4]....
        /*0168*/ 	.word	0x00000630


	//   ....[5]....
        /*016c*/ 	.word	0x00000660


	//   ....[6]....
        /*0170*/ 	.word	0x000006e0


	//   ....[7]....
        /*0174*/ 	.word	0x00000700


	//   ....[8]....
        /*0178*/ 	.word	0x00000730


	//   ....[9]....
        /*017c*/ 	.word	0x00000770


	//   ....[10]....
        /*0180*/ 	.word	0x00000810


	//   ....[11]....
        /*0184*/ 	.word	0x00000830


	//   ....[12]....
        /*0188*/ 	.word	0x00000850


	//   ....[13]....
        /*018c*/ 	.word	0x00000870


	//   ....[14]....
        /*0190*/ 	.word	0x00000890


	//   ....[15]....
        /*0194*/ 	.word	0x00000aa0


	//   ....[16]....
        /*0198*/ 	.word	0x00000ac0


	//   ....[17]....
        /*019c*/ 	.word	0x00000ae0


	//   ....[18]....
        /*01a0*/ 	.word	0x00000b00


	//   ....[19]....
        /*01a4*/ 	.word	0x00000b20


	//   ....[20]....
        /*01a8*/ 	.word	0x00000b50


	//   ....[21]....
        /*01ac*/ 	.word	0x00000bb0


	//   ....[22]....
        /*01b0*/ 	.word	0x00000be0


	//   ....[23]....
        /*01b4*/ 	.word	0x00000c00


	//   ....[24]....
        /*01b8*/ 	.word	0x00000c20


	//   ....[25]....
        /*01bc*/ 	.word	0x00000c70


	//   ....[26]....
        /*01c0*/ 	.word	0x00000c90


	//   ....[27]....
        /*01c4*/ 	.word	0x00000cb0


	//   ....[28]....
        /*01c8*/ 	.word	0x00000cd0


	//   ....[29]....
        /*01cc*/ 	.word	0x00000cf0


	//----- nvinfo : EIATTR_VRC_CTA_INIT_COUNT
	.align		4
.L_498:
        /*01d0*/ 	.byte	0x02, 0x4a
	.zero		1
	.zero		1


	//----- nvinfo : EIATTR_EXIT_INSTR_OFFSETS
	.align		4
        /*01d4*/ 	.byte	0x04, 0x1c
        /*01d6*/ 	.short	(.L_500 - .L_499)


	//   ....[0]....
.L_499:
        /*01d8*/ 	.word	0x00000040


	//   ....[1]....
        /*01dc*/ 	.word	0x00001000


	//----- nvinfo : EIATTR_CRS_STACK_SIZE
	.align		4
.L_500:
        /*01e0*/ 	.byte	0x04, 0x1e
        /*01e2*/ 	.short	(.L_502 - .L_501)
.L_501:
        /*01e4*/ 	.word	0x00000000


	//----- nvinfo : EIATTR_CBANK_PARAM_SIZE
	.align		4
.L_502:
        /*01e8*/ 	.byte	0x03, 0x19
        /*01ea*/ 	.short	0x0048


	//----- nvinfo : EIATTR_PARAM_CBANK
	.align		4
        /*01ec*/ 	.byte	0x04, 0x0a
        /*01ee*/ 	.short	(.L_504 - .L_503)
	.align		4
.L_503:
        /*01f0*/ 	.word	index@(.nv.constant0._ZN17fastertransformer20softmax_COL32_varlenIfEEvPaPKaPKT_iiiifPKfS8_ii)
        /*01f4*/ 	.short	0x0380
        /*01f6*/ 	.short	0x0048


	//----- nvinfo : EIATTR_SW_WAR
	.align		4
.L_504:
        /*01f8*/ 	.byte	0x04, 0x36
        /*01fa*/ 	.short	(.L_506 - .L_505)
.L_505:
        /*01fc*/ 	.word	0x00000008
.L_506:


//--------------------- .nv.info._ZN17fastertransformer25softmax_COL32_LE64_varlenIfEEvPaPKaPKT_iiiifPKfS8_ii --------------------------
	.section	.nv.info._ZN17fastertransformer25softmax_COL32_LE64_varlenIfEEvPaPKaPKT_iiiifPKfS8_ii,"",@"SHT_CUDA_INFO"
	.sectionflags	@""
	.align	4


	//----- nvinfo : EIATTR_CUDA_API_VERSION
	.align		4
        /*0000*/ 	.byte	0x04, 0x37
        /*0002*/ 	.short	(.L_508 - .L_507)
.L_507:
        /*0004*/ 	.word	0x00000082


	//----- nvinfo : EIATTR_KPARAM_INFO
	.align		4
.L_508:
        /*0008*/ 	.byte	0x04, 0x17
        /*000a*/ 	.short	(.L_510 - .L_509)
.L_509:
        /*000c*/ 	.word	0x00000000
        /*0010*/ 	.short	0x000b
        /*0012*/ 	.short	0x0044
        /*0014*/ 	.byte	0x00, 0xf0, 0x11, 0x00


	//----- nvinfo : EIATTR_KPARAM_INFO
	.align		4
.L_510:
        /*0018*/ 	.byte	0x04, 0x17
        /*001a*/ 	.short	(.L_512 - .L_511)
.L_511:
        /*001c*/ 	.word	0x00000000
        /*0020*/ 	.short	0x000a
        /*0022*/ 	.short	0x0040
        /*0024*/ 	.byte	0x00, 0xf0, 0x11, 0x00


	//----- nvinfo : EIATTR_KPARAM_INFO
	.align		4
.L_512:
        /*0028*/ 	.byte	0x04, 0x17
        /*002a*/ 	.short	(.L_514 - .L_513)
.L_513:
        /*002c*/ 	.word	0x00000000
        /*0030*/ 	.short	0x0009
        /*0032*/ 	.short	0x0038
        /*0034*/ 	.byte	0x00, 0xf5, 0x21, 0x00


	//----- nvinfo : EIATTR_KPARAM_INFO
	.align		4
.L_514:
        /*0038*/ 	.byte	0x04, 0x17
        /*003a*/ 	.short	(.L_516 - .L_515)
.L_515:
        /*003c*/ 	.word	0x00000000
        /*0040*/ 	.short	0x0008
        /*0042*/ 	.short	0x0030
        /*0044*/ 	.byte	0x00, 0xf5, 0x21, 0x00


	//----- nvinfo : EIATTR_KPARAM_INFO
	.align		4
.L_516:
        /*0048*/ 	.byte	0x04, 0x17
        /*004a*/ 	.short	(.L_518 - .L_517)
.L_517:
        /*004c*/ 	.word	0x00000000
        /*0050*/ 	.short	0x0007
        /*0052*/ 	.short	0x0028
        /*0054*/ 	.byte	0x00, 0xf0, 0x11, 0x00


	//----- nvinfo : EIATTR_KPARAM_INFO
	.align		4
.L_518:
        /*0058*/ 	.byte	0x04, 0x17
        /*005a*/ 	.short	(.L_520 - .L_519)
.L_519:
        /*005c*/ 	.word	0x00000000
        /*0060*/ 	.short	0x0006
        /*0062*/ 	.short	0x0024
        /*0064*/ 	.byte	0x00, 0xf0, 0x11, 0x00


	//----- nvinfo : EIATTR_KPARAM_INFO
	.align		4
.L_520:
        /*0068*/ 	.byte	0x04, 0x17
        /*006a*/ 	.short	(.L_522 - .L_521)
.L_521:
        /*006c*/ 	.word	0x00000000
        /*0070*/ 	.short	0x0005
        /*0072*/ 	.short	0x0020
        /*0074*/ 	.byte	0x00, 0xf0, 0x11, 0x00


	//----- nvinfo : EIATTR_KPARAM_INFO
	.align		4
.L_522:
        /*0078*/ 	.byte	0x04, 0x17
        /*007a*/ 	.short	(.L_524 - .L_523)
.L_523:
        /*007c*/ 	.word	0x00000000
        /*0080*/ 	.short	0x0004
        /*0082*/ 	.short	0x001c
        /*0084*/ 	.byte	0x00, 0xf0, 0x11, 0x00


	//----- nvinfo : EIATTR_KPARAM_INFO
	.align		4
.L_524:
        /*0088*/ 	.byte	0x04, 0x17
        /*008a*/ 	.short	(.L_526 - .L_525)
.L_525:
        /*008c*/ 	.word	0x00000000
        /*0090*/ 	.short	0x0003
        /*0092*/ 	.short	0x0018
        /*0094*/ 	.byte	0x00, 0xf0, 0x11, 0x00


	//----- nvinfo : EIATTR_KPARAM_INFO
	.align		4
.L_526:
        /*0098*/ 	.byte	0x04, 0x17
        /*009a*/ 	.short	(.L_528 - .L_527)
.L_527:
        /*009c*/ 	.word	0x00000000
        /*00a0*/ 	.short	0x0002
        /*00a2*/ 	.short	0x0010
        /*00a4*/ 	.byte	0x00, 0xf5, 0x21, 0x00


	//----- nvinfo : EIATTR_KPARAM_INFO
	.align		4
.L_528:
        /*00a8*/ 	.byte	0x04, 0x17
        /*00aa*/ 	.short	(.L_530 - .L_529)
.L_529:
        /*00ac*/ 	.word	0x00000000
        /*00b0*/ 	.short	0x0001
        /*00b2*/ 	.short	0x0008
        /*00b4*/ 	.byte	0x00, 0xf5, 0x21, 0x00


	//----- nvinfo : EIATTR_KPARAM_INFO
	.align		4
.L_530:
        /*00b8*/ 	.byte	0x04, 0x17
        /*00ba*/ 	.short	(.L_532 - .L_531)
.L_531:
        /*00bc*/ 	.word	0x00000000
        /*00c0*/ 	.short	0x0000
        /*00c2*/ 	.short	0x0000
        /*00c4*/ 	.byte	0x00, 0xf5, 0x21, 0x00


	//----- nvinfo : EIATTR_SPARSE_MMA_MASK
	.align		4
.L_532:
        /*00c8*/ 	.byte	0x03, 0x50
        /*00ca*/ 	.short	0x0000


	//----- nvinfo : EIATTR_MAXREG_COUNT
	.align		4
        /*00cc*/ 	.byte	0x03, 0x1b
        /*00ce*/ 	.short	0x00ff


	//----- nvinfo : EIATTR_NUM_BARRIERS
	.align		4
        /*00d0*/ 	.byte	0x02, 0x4c
        /*00d2*/ 	.byte	0x01
	.zero		1


	//----- nvinfo : EIATTR_MERCURY_ISA_VERSION
	.align		4
        /*00d4*/ 	.byte	0x03, 0x5f
        /*00d6*/ 	.short	0x0101


	//----- nvinfo : EIATTR_COOP_GROUP_MASK_REGIDS
	.align		4
        /*00d8*/ 	.byte	0x04, 0x29
        /*00da*/ 	.short	(.L_534 - .L_533)


	//   ....[0]....
.L_533:
        /*00dc*/ 	.word	0xffffffff


	//   ....[1]....
        /*00e0*/ 	.word	0xffffffff


	//   ....[2]....
        /*00e4*/ 	.word	0xffffffff


	//   ....[3]....
        /*00e8*/ 	.word	0xffffffff


	//   ....[4]....
        /*00ec*/ 	.word	0xffffffff


	//   ....[5]....
        /*00f0*/ 	.word	0xffffffff


	//   ....[6]....
        /*00f4*/ 	.word	0xffffffff


	//   ....[7]....
        /*00f8*/ 	.word	0xffffffff


	//   ....[8]....
        /*00fc*/ 	.word	0xffffffff


	//   ....[9]....
        /*0100*/ 	.word	0xffffffff


	//----- nvinfo : EIATTR_COOP_GROUP_INSTR_OFFSETS
	.align		4
.L_534:
        /*0104*/ 	.byte	0x04, 0x28
        /*0106*/ 	.short	(.L_536 - .L_535)


	//   ....[0]....
.L_535:
        /*0108*/ 	.word	0x00000430


	//   ....[1]....
        /*010c*/ 	.word	0x00000450


	//   ....[2]....
        /*0110*/ 	.word	0x00000470


	//   ....[3]....
        /*0114*/ 	.word	0x00000490


	//   ....[4]....
        /*0118*/ 	.word	0x000004c0


	//   ....[5]....
        /*011c*/ 	.word	0x00000610


	//   ....[6]....
        /*0120*/ 	.word	0x00000640


	//   ....[7]....
        /*0124*/ 	.word	0x00000670


	//   ....[8]....
        /*0128*/ 	.word	0x000006a0


	//   ....[9]....
        /*012c*/ 	.word	0x000006c0


	//----- nvinfo : EIATTR_VRC_CTA_INIT_COUNT
	.align		4
.L_536:
        /*0130*/ 	.byte	0x02, 0x4a
	.zero		1
	.zero		1


	//----- nvinfo : EIATTR_EXIT_INSTR_OFFSETS
	.align		4
        /*0134*/ 	.byte	0x04, 0x1c
        /*0136*/ 	.short	(.L_538 - .L_537)


	//   ....[0]....
.L_537:
        /*0138*/ 	.word	0x00000040


	//   ....[1]....
        /*013c*/ 	.word	0x00000870


	//----- nvinfo : EIATTR_CRS_STACK_SIZE
	.align		4
.L_538:
        /*0140*/ 	.byte	0x04, 0x1e
        /*0142*/ 	.short	(.L_540 - .L_539)
.L_539:
        /*0144*/ 	.word	0x00000000


	//----- nvinfo : EIATTR_CBANK_PARAM_SIZE
	.align		4
.L_540:
        /*0148*/ 	.byte	0x03, 0x19
        /*014a*/ 	.short	0x0048


	//----- nvinfo : EIATTR_PARAM_CBANK
	.align		4
        /*014c*/ 	.byte	0x04, 0x0a
        /*014e*/ 	.short	(.L_542 - .L_541)
	.align		4
.L_541:
        /*0150*/ 	.word	index@(.nv.constant0._ZN17fastertransformer25softmax_COL32_LE64_varlenIfEEvPaPKaPKT_iiiifPKfS8_ii)
        /*0154*/ 	.short	0x0380
        /*0156*/ 	.short	0x0048


	//----- nvinfo : EIATTR_SW_WAR
	.align		4
.L_542:
        /*0158*/ 	.byte	0x04, 0x36
        /*015a*/ 	.short	(.L_544 - .L_543)
.L_543:
        /*015c*/ 	.word	0x00000008
.L_544:


//--------------------- .nv.info._ZN17fastertransformer25softmax_COL32_LE32_varlenIfEEvPaPKaPKT_iiiifPKfS8_ii --------------------------
	.section	.nv.info._ZN17fastertransformer25softmax_COL32_LE32_varlenIfEEvPaPKaPKT_iiiifPKfS8_ii,"",@"SHT_CUDA_INFO"
	.sectionflags	@""
	.align	4


	//----- nvinfo : EIATTR_CUDA_API_VERSION
	.align		4
        /*0000*/ 	.byte	0x04, 0x37
        /*0002*/ 	.short	(.L_546 - .L_545)
.L_545:
        /*0004*/ 	.word	0x00000082


	//----- nvinfo : EIATTR_KPARAM_INFO
	.align		4
.L_546:
        /*0008*/ 	.byte	0x04, 0x17
        /*000a*/ 	.short	(.L_548 - .L_547)
.L_547:
        /*000c*/ 	.word	0x00000000
        /*0010*/ 	.short	0x000b
        /*0012*/ 	.short	0x0044
        /*0014*/ 	.byte	0x00, 0xf0, 0x11, 0x00


	//----- nvinfo : EIATTR_KPARAM_INFO
	.align		4
.L_548:
        /*0018*/ 	.byte	0x04, 0x17
        /*001a*/ 	.short	(.L_550 - .L_549)
.L_549:
        /*001c*/ 	.word	0x00000000
        /*0020*/ 	.short	0x000a
        /*0022*/ 	.short	0x0040
        /*0024*/ 	.byte	0x00, 0xf0, 0x11, 0x00


	//----- nvinfo : EIATTR_KPARAM_INFO
	.align		4
.L_550:
        /*0028*/ 	.byte	0x04, 0x17
        /*002a*/ 	.short	(.L_552 - .L_551)
.L_551:
        /*002c*/ 	.word	0x00000000
        /*0030*/ 	.short	0x0009
        /*0032*/ 	.short	0x0038
        /*0034*/ 	.byte	0x00, 0xf5, 0x21, 0x00


	//----- nvinfo : EIATTR_KPARAM_INFO
	.align		4
.L_552:
        /*0038*/ 	.byte	0x04, 0x17
        /*003a*/ 	.short	(.L_554 - .L_553)
.L_553:
        /*003c*/ 	.word	0x00000000
        /*0040*/ 	.short	0x0008
        /*0042*/ 	.short	0x0030
        /*0044*/ 	.byte	0x00, 0xf5, 0x21, 0x00


	//----- nvinfo : EIATTR_KPARAM_INFO
	.align		4
.L_554:
        /*0048*/ 	.byte	0x04, 0x17
        /*004a*/ 	.short	(.L_556 - .L_555)
.L_555:
        /*004c*/ 	.word	0x00000000
        /*0050*/ 	.short	0x0007
        /*0052*/ 	.short	0x0028
        /*0054*/ 	.byte	0x00, 0xf0, 0x11, 0x00


	//----- nvinfo : EIATTR_KPARAM_INFO
	.align		4
.L_556:
        /*0058*/ 	.byte	0x04, 0x17
        /*005a*/ 	.short	(.L_558 - .L_557)
.L_557:
        /*005c*/ 	.word	0x00000000
        /*0060*/ 	.short	0x0006
        /*0062*/ 	.short	0x0024
        /*0064*/ 	.byte	0x00, 0xf0, 0x11, 0x00


	//----- nvinfo : EIATTR_KPARAM_INFO
	.align		4
.L_558:
        /*0068*/ 	.byte	0x04, 0x17
        /*006a*/ 	.short	(.L_560 - .L_559)
.L_559:
        /*006c*/ 	.word	0x00000000
        /*0070*/ 	.short	0x0005
        /*0072*/ 	.short	0x0020
        /*0074*/ 	.byte	0x00, 0xf0, 0x11, 0x00


	//----- nvinfo : EIATTR_KPARAM_INFO
	.align		4
.L_560:
        /*0078*/ 	.byte	0x04, 0x17
        /*007a*/ 	.short	(.L_562 - .L_561)
.L_561:
        /*007c*/ 	.word	0x00000000
        /*0080*/ 	.short	0x0004
        /*0082*/ 	.short	0x001c
        /*0084*/ 	.byte	0x00, 0xf0, 0x11, 0x00


	//----- nvinfo : EIATTR_KPARAM_INFO
	.align		4
.L_562:
        /*0088*/ 	.byte	0x04, 0x17
        /*008a*/ 	.short	(.L_564 - .L_563)
.L_563:
        /*008c*/ 	.word	0x00000000
        /*0090*/ 	.short	0x0003
        /*0092*/ 	.short	0x0018
        /*0094*/ 	.byte	0x00, 0xf0, 0x11, 0x00


	//----- nvinfo : EIATTR_KPARAM_INFO
	.align		4
.L_564:
        /*0098*/ 	.byte	0x04, 0x17
        /*009a*/ 	.short	(.L_566 - .L_565)
.L_565:
        /*009c*/ 	.word	0x00000000
        /*00a0*/ 	.short	0x0002
        /*00a2*/ 	.short	0x0010
        /*00a4*/ 	.byte	0x00, 0xf5, 0x21, 0x00


	//----- nvinfo : EIATTR_KPARAM_INFO
	.align		4
.L_566:
        /*00a8*/ 	.byte	0x04, 0x17
        /*00aa*/ 	.short	(.L_568 - .L_567)
.L_567:
        /*00ac*/ 	.word	0x00000000
        /*00b0*/ 	.short	0x0001
        /*00b2*/ 	.short	0x0008
        /*00b4*/ 	.byte	0x00, 0xf5, 0x21, 0x00


	//----- nvinfo : EIATTR_KPARAM_INFO
	.align		4
.L_568:
        /*00b8*/ 	.byte	0x04, 0x17
        /*00ba*/ 	.short	(.L_570 - .L_569)
.L_569:
        /*00bc*/ 	.word	0x00000000
        /*00c0*/ 	.short	0x0000
        /*00c2*/ 	.short	0x0000
        /*00c4*/ 	.byte	0x00, 0xf5, 0x21, 0x00


	//----- nvinfo : EIATTR_SPARSE_MMA_MASK
	.align		4
.L_570:
        /*00c8*/ 	.byte	0x03, 0x50
        /*00ca*/ 	.short	0x0000


	//----- nvinfo : EIATTR_MAXREG_COUNT
	.align		4
        /*00cc*/ 	.byte	0x03, 0x1b
        /*00ce*/ 	.short	0x00ff


	//----- nvinfo : EIATTR_NUM_BARRIERS
	.align		4
        /*00d0*/ 	.byte	0x02, 0x4c
        /*00d2*/ 	.byte	0x01
	.zero		1


	//----- nvinfo : EIATTR_MERCURY_ISA_VERSION
	.align		4
        /*00d4*/ 	.byte	0x03, 0x5f
        /*00d6*/ 	.short	0x0101


	//----- nvinfo : EIATTR_COOP_GROUP_MASK_REGIDS
	.align		4
        /*00d8*/ 	.byte	0x04, 0x29
        /*00da*/ 	.short	(.L_572 - .L_571)


	//   ....[0]....
.L_571:
        /*00dc*/ 	.word	0xffffffff


	//   ....[1]....
        /*00e0*/ 	.word	0xffffffff


	//   ....[2]....
        /*00e4*/ 	.word	0xffffffff


	//   ....[3]....
        /*00e8*/ 	.word	0xffffffff


	//   ....[4]....
        /*00ec*/ 	.word	0xffffffff


	//   ....[5]....
        /*00f0*/ 	.word	0xffffffff


	//   ....[6]....
        /*00f4*/ 	.word	0xffffffff


	//   ....[7]....
        /*00f8*/ 	.word	0xffffffff


	//   ....[8]....
        /*00fc*/ 	.word	0xffffffff


	//   ....[9]....
        /*0100*/ 	.word	0xffffffff


	//   ....[10]....
        /*0104*/ 	.word	0xffffffff


	//   ....[11]....
        /*0108*/ 	.word	0xffffffff


	//   ....[12]....
        /*010c*/ 	.word	0xffffffff


	//   ....[13]....
        /*0110*/ 	.word	0xffffffff


	//   ....[14]....
        /*0114*/ 	.word	0xffffffff


	//   ....[15]....
        /*0118*/ 	.word	0xffffffff


	//   ....[16]....
        /*011c*/ 	.word	0xffffffff


	//   ....[17]....
        /*0120*/ 	.word	0xffffffff


	//   ....[18]....
        /*0124*/ 	.word	0xffffffff


	//   ....[19]....
        /*0128*/ 	.word	0xffffffff


	//----- nvinfo : EIATTR_COOP_GROUP_INSTR_OFFSETS
	.align		4
.L_572:
        /*012c*/ 	.byte	0x04, 0x28
        /*012e*/ 	.short	(.L_574 - .L_573)


	//   ....[0]....
.L_573:
        /*0130*/ 	.word	0x00000480


	//   ....[1]....
        /*0134*/ 	.word	0x000004a0


	//   ....[2]....
        /*0138*/ 	.word	0x000004c0


	//   ....[3]....
        /*013c*/ 	.word	0x000004e0


	//   ....[4]....
        /*0140*/ 	.word	0x00000500


	//   ....[5]....
        /*0144*/ 	.word	0x00000610


	//   ....[6]....
        /*0148*/ 	.word	0x00000630


	//   ....[7]....
        /*014c*/ 	.word	0x00000650


	//   ....[8]....
        /*0150*/ 	.word	0x00000670


	//   ....[9]....
        /*0154*/ 	.word	0x00000690


	//   ....[10]....
        /*0158*/ 	.word	0x000006c0


	//   ....[11]....
        /*015c*/ 	.word	0x00000700


	//   ....[12]....
        /*0160*/ 	.word	0x00000720


	//   ....[13]....
        /*0164*/ 	.word	0x00000740


	//   ....[14]....
        /*0168*/ 	.word	0x00000760


	//   ....[15]....
        /*016c*/ 	.word	0x000007b0


	//   ....[16]....
        /*0170*/ 	.word	0x000007d0


	//   ....[17]....
        /*0174*/ 	.word	0x000007f0


	//   ....[18]....
        /*0178*/ 	.word	0x00000810


	//   ....[19]....
        /*017c*/ 	.word	0x00000830


	//----- nvinfo : EIATTR_VRC_CTA_INIT_COUNT
	.align		4
.L_574:
        /*0180*/ 	.byte	0x02, 0x4a
	.zero		1
	.zero		1


	//----- nvinfo : EIATTR_EXIT_INSTR_OFFSETS
	.align		4
        /*0184*/ 	.byte	0x04, 0x1c
        /*0186*/ 	.short	(.L_576 - .L_575)


	//   ....[0]....
.L_575:
        /*0188*/ 	.word	0x00000040


	//   ....[1]....
        /*018c*/ 	.word	0x000009e0


	//----- nvinfo : EIATTR_CRS_STACK_SIZE
	.align		4
.L_576:
        /*0190*/ 	.byte	0x04, 0x1e
        /*0192*/ 	.short	(.L_578 - .L_577)
.L_577:
        /*0194*/ 	.word	0x00000000


	//----- nvinfo : EIATTR_CBANK_PARAM_SIZE
	.align		4
.L_578:
        /*0198*/ 	.byte	0x03, 0x19
        /*019a*/ 	.short	0x0048


	//----- nvinfo : EIATTR_PARAM_CBANK
	.align		4
        /*019c*/ 	.byte	0x04, 0x0a
        /*019e*/ 	.short	(.L_580 - .L_579)
	.align		4
.L_579:
        /*01a0*/ 	.word	index@(.nv.constant0._ZN17fastertransformer25softmax_COL32_LE32_varlenIfEEvPaPKaPKT_iiiifPKfS8_ii)
        /*01a4*/ 	.short	0x0380
        /*01a6*/ 	.short	0x0048


	//----- nvinfo : EIATTR_SW_WAR
	.align		4
.L_580:
        /*01a8*/ 	.byte	0x04, 0x36
        /*01aa*/ 	.short	(.L_582 - .L_581)
.L_581:
        /*01ac*/ 	.word	0x00000008
.L_582:


//--------------------- .nv.info._ZN17fastertransformer13softmax_COL32I6__halfEEvPaPKiPKT_iiifPKfS9_S9_ii --------------------------
	.section	.nv.info._ZN17fastertransformer13softmax_COL32I6__halfEEvPaPKiPKT_iiifPKfS9_S9_ii,"",@"SHT_CUDA_INFO"
	.sectionflags	@""
	.align	4


	//----- nvinfo : EIATTR_CUDA_API_VERSION
	.align		4
        /*0000*/ 	.byte	0x04, 0x37
        /*0002*/ 	.short	(.L_584 - .L_583)
.L_583:
        /*0004*/ 	.word	0x00000082


	//----- nvinfo : EIATTR_KPARAM_INFO
	.align		4
.L_584:
        /*0008*/ 	.byte	0x04, 0x17
        /*000a*/ 	.short	(.L_586 - .L_585)
.L_585:
        /*000c*/ 	.word	0x00000000
        /*0010*/ 	.short	0x000b
        /*0012*/ 	.short	0x0044
        /*0014*/ 	.byte	0x00, 0xf0, 0x11, 0x00


	//----- nvinfo : EIATTR_KPARAM_INFO
	.align		4
.L_586:
        /*0018*/ 	.byte	0x04, 0x17
        /*001a*/ 	.short	(.L_588 - .L_587)
.L_587:
        /*001c*/ 	.word	0x00000000
        /*0020*/ 	.short	0x000a
        /*0022*/ 	.short	0x0040
        /*0024*/ 	.byte	0x00, 0xf0, 0x11, 0x00


	//----- nvinfo : EIATTR_KPARAM_INFO
	.align		4
.L_588:
        /*0028*/ 	.byte	0x04, 0x17
        /*002a*/ 	.short	(.L_590 - .L_589)
.L_589:
        /*002c*/ 	.word	0x00000000
        /*0030*/ 	.short	0x0009
        /*0032*/ 	.short	0x0038
        /*0034*/ 	.byte	0x00, 0xf5, 0x21, 0x00


	//----- nvinfo : EIATTR_KPARAM_INFO
	.align		4
.L_590:
        /*0038*/ 	.byte	0x04, 0x17
        /*003a*/ 	.short	(.L_592 - .L_591)
.L_591:
        /*003c*/ 	.word	0x00000000
        /*0040*/ 	.short	0x0008
        /*0042*/ 	.short	0x0030
        /*0044*/ 	.byte	0x00, 0xf5, 0x21, 0x00


	//----- nvinfo : EIATTR_KPARAM_INFO
	.align		4
.L_592:
        /*0048*/ 	.byte	0x04, 0x17
        /*004a*/ 	.short	(.L_594 - .L_593)
.L_593:
        /*004c*/ 	.word	0x00000000
        /*0050*/ 	.short	0x0007
        /*0052*/ 	.short	0x0028
        /*0054*/ 	.byte	0x00, 0xf5, 0x21, 0x00


	//----- nvinfo : EIATTR_KPARAM_INFO
	.align		4
.L_594:
        /*0058*/ 	.byte	0x04, 0x17
        /*005a*/ 	.short	(.L_596 - .L_595)
.L_595:
        /*005c*/ 	.word	0x00000000
        /*0060*/ 	.short	0x0006
        /*0062*/ 	.short	0x0024
        /*0064*/ 	.byte	0x00, 0xf0, 0x11, 0x00


	//----- nvinfo : EIATTR_KPARAM_INFO
	.align		4
.L_596:
        /*0068*/ 	.byte	0x04, 0x17
        /*006a*/ 	.short	(.L_598 - .L_597)
.L_597:
        /*006c*/ 	.word	0x00000000
        /*0070*/ 	.short	0x0005
        /*0072*/ 	.short	0x0020
        /*0074*/ 	.byte	0x00, 0xf0, 0x11, 0x00


	//----- nvinfo : EIATTR_KPARAM_INFO
	.align		4
.L_598:
        /*0078*/ 	.byte	0x04, 0x17
        /*007a*/ 	.short	(.L_600 - .L_599)
.L_599:
        /*007c*/ 	.word	0x00000000
        /*0080*/ 	.short	0x0004
        /*0082*/ 	.short	0x001c
        /*0084*/ 	.byte	0x00, 0xf0, 0x11, 0x00


	//----- nvinfo : EIATTR_KPARAM_INFO
	.align		4
.L_600:
        /*0088*/ 	.byte	0x04, 0x17
        /*008a*/ 	.short	(.L_602 - .L_601)
.L_601:
        /*008c*/ 	.word	0x00000000
        /*0090*/ 	.short	0x0003
        /*0092*/ 	.short	0x0018
        /*0094*/ 	.byte	0x00, 0xf0, 0x11, 0x00


	//----- nvinfo : EIATTR_KPARAM_INFO
	.align		4
.L_602:
        /*0098*/ 	.byte	0x04, 0x17
        /*009a*/ 	.short	(.L_604 - .L_603)
.L_603:
        /*009c*/ 	.word	0x00000000
        /*00a0*/ 	.short	0x0002
        /*00a2*/ 	.short	0x0010
        /*00a4*/ 	.byte	0x00, 0xf5, 0x21, 0x00


	//----- nvinfo : EIATTR_KPARAM_INFO
	.align		4
.L_604:
        /*00a8*/ 	.byte	0x04, 0x17
        /*00aa*/ 	.short	(.L_606 - .L_605)
.L_605:
        /*00ac*/ 	.word	0x00000000
        /*00b0*/ 	.short	0x0001
        /*00b2*/ 	.short	0x0008
        /*00b4*/ 	.byte	0x00, 0xf5, 0x21, 0x00


	//----- nvinfo : EIATTR_KPARAM_INFO
	.align		4
.L_606:
        /*00b8*/ 	.byte	0x04, 0x17
        /*00ba*/ 	.short	(.L_608 - .L_607)
.L_607:
        /*00bc*/ 	.word	0x00000000
        /*00c0*/ 	.short	0x0000
        /*00c2*/ 	.short	0x0000
        /*00c4*/ 	.byte	0x00, 0xf5, 0x21, 0x00


	//----- nvinfo : EIATTR_SPARSE_MMA_MASK
	.align		4
.L_608:
        /*00c8*/ 	.byte	0x03, 0x50
        /*00ca*/ 	.short	0x0000


	//----- nvinfo : EIATTR_MAXREG_COUNT
	.align		4
        /*00cc*/ 	.byte	0x03, 0x1b
        /*00ce*/ 	.short	0x00ff


	//----- nvinfo : EIATTR_NUM_BARRIERS
	.align		4
        /*00d0*/ 	.byte	0x02, 0x4c
        /*00d2*/ 	.byte	0x01
	.zero		1


	//----- nvinfo : EIATTR_MERCURY_ISA_VERSION
	.align		4
        /*00d4*/ 	.byte	0x03, 0x5f
        /*00d6*/ 	.short	0x0101


	//----- nvinfo : EIATTR_COOP_GROUP_MASK_REGIDS
	.align		4
        /*00d8*/ 	.byte	0x04, 0x29
        /*00da*/ 	.short	(.L_610 - .L_609)


	//   ....[0]....
.L_609:
        /*00dc*/ 	.word	0xffffffff


	//   ....[1]....
        /*00e0*/ 	.word	0xffffffff


	//   ....[2]....
        /*00e4*/ 	.word	0xffffffff


	//   ....[3]....
        /*00e8*/ 	.word	0xffffffff


	//   ....[4]....
        /*00ec*/ 	.word	0xffffffff


	//   ....[5]....
        /*00f0*/ 	.word	0xffffffff


	//   ....[6]....
        /*00f4*/ 	.word	0xffffffff


	//   ....[7]....
        /*00f8*/ 	.word	0xffffffff


	//   ....[8]....
        /*00fc*/ 	.word	0xffffffff


	//   ....[9]....
        /*0100*/ 	.word	0xffffffff


	//   ....[10]....
        /*0104*/ 	.word	0xffffffff


	//   ....[11]....
        /*0108*/ 	.word	0xffffffff


	//   ....[12]....
        /*010c*/ 	.word	0xffffffff


	//   ....[13]....
        /*0110*/ 	.word	0xffffffff


	//   ....[14]....
        /*0114*/ 	.word	0xffffffff


	//   ....[15]....
        /*0118*/ 	.word	0xffffffff


	//   ....[16]....
        /*011c*/ 	.word	0xffffffff


	//   ....[17]....
        /*0120*/ 	.word	0xffffffff


	//   ....[18]....
        /*0124*/ 	.word	0xffffffff


	//   ....[19]....
        /*0128*/ 	.word	0xffffffff


	//   ....[20]....
        /*012c*/ 	.word	0xffffffff


	//   ....[21]....
        /*0130*/ 	.word	0xffffffff


	//   ....[22]....
        /*0134*/ 	.word	0xffffffff


	//   ....[23]....
        /*0138*/ 	.word	0xffffffff


	//   ....[24]....
        /*013c*/ 	.word	0xffffffff


	//   ....[25]....
        /*0140*/ 	.word	0xffffffff


	//   ....[26]....
        /*0144*/ 	.word	0xffffffff


	//   ....[27]....
        /*0148*/ 	.word	0xffffffff


	//   ....[28]....
        /*014c*/ 	.word	0xffffffff


	//   ....[29]....
        /*0150*/ 	.word	0xffffffff


	//----- nvinfo : EIATTR_COOP_GROUP_INSTR_OFFSETS
	.align		4
.L_610:
        /*0154*/ 	.byte	0x04, 0x28
        /*0156*/ 	.short	(.L_612 - .L_611)


	//   ....[0]....
.L_611:
        /*0158*/ 	.word	0x00000680


	//   ....[1]....
        /*015c*/ 	.word	0x000006a0


	//   ....[2]....
        /*0160*/ 	.word	0x000006c0


	//   ....[3]....
        /*0164*/ 	.word	0x000006e0


	//   ....[4]....
        /*0168*/ 	.word	0x00000700


	//   ....[5]....
        /*016c*/ 	.word	0x00000730


	//   ....[6]....
        /*0170*/ 	.word	0x00000790


	//   ....[7]....
        /*0174*/ 	.word	0x000007c0


	//   ....[8]....
        /*0178*/ 	.word	0x000007e0


	//   ....[9]....
        /*017c*/ 	.word	0x00000800


	//   ....[10]....
        /*0180*/ 	.word	0x00000850


	//   ....[11]....
        /*0184*/ 	.word	0x00000870


	//   ....[12]....
        /*0188*/ 	.word	0x00000890


	//   ....[13]....
        /*018c*/ 	.word	0x000008b0


	//   ....[14]....
        /*0190*/ 	.word	0x000008d0


	//   ....[15]....
        /*0194*/ 	.word	0x00000ae0


	//   ....[16]....
        /*0198*/ 	.word	0x00000b00


	//   ....[17]....
        /*019c*/ 	.word	0x00000b20


	//   ....[18]....
        /*01a0*/ 	.word	0x00000b40


	//   ....[19]....
        /*01a4*/ 	.word	0x00000b60


	//   ....[20]....
        /*01a8*/ 	.word	0x00000b90


	//   ....[21]....
        /*01ac*/ 	.word	0x00000bf0


	//   ....[22]....
        /*01b0*/ 	.word	0x00000c20


	//   ....[23]....
        /*01b4*/ 	.word	0x00000c40


	//   ....[24]....
        /*01b8*/ 	.word	0x00000c60


	//   ....[25]....
        /*01bc*/ 	.word	0x00000cb0


	//   ....[26]....
        /*01c0*/ 	.word	0x00000cd0


	//   ....[27]....
        /*01c4*/ 	.word	0x00000cf0


	//   ....[28]....
        /*01c8*/ 	.word	0x00000d10


	//   ....[29]....
        /*01cc*/ 	.word	0x00000d30


	//----- nvinfo : EIATTR_VRC_CTA_INIT_COUNT
	.align		4
.L_612:
        /*01d0*/ 	.byte	0x02, 0x4a
	.zero		1
	.zero		1


	//----- nvinfo : EIATTR_EXIT_INSTR_OFFSETS
	.align		4
        /*01d4*/ 	.byte	0x04, 0x1c
        /*01d6*/ 	.short	(.L_614 - .L_613)


	//   ....[0]....
.L_613:
        /*01d8*/ 	.word	0x00000050


	//   ....[1]....
        /*01dc*/ 	.word	0x00000f60


	//----- nvinfo : EIATTR_CRS_STACK_SIZE
	.align		4
.L_614:
        /*01e0*/ 	.byte	0x04, 0x1e
        /*01e2*/ 	.short	(.L_616 - .L_615)
.L_615:
        /*01e4*/ 	.word	0x00000000


	//----- nvinfo : EIATTR_CBANK_PARAM_SIZE
	.align		4
.L_616:
        /*01e8*/ 	.byte	0x03, 0x19
        /*01ea*/ 	.short	0x0048


	//----- nvinfo : EIATTR_PARAM_CBANK
	.align		4
        /*01ec*/ 	.byte	0x04, 0x0a
        /*01ee*/ 	.short	(.L_618 - .L_617)
	.align		4
.L_617:
        /*01f0*/ 	.word	index@(.nv.constant0._ZN17fastertransformer13softmax_COL32I6__halfEEvPaPKiPKT_iiifPKfS9_S9_ii)
        /*01f4*/ 	.short	0x0380
        /*01f6*/ 	.short	0x0048


	//----- nvinfo : EIATTR_SW_WAR
	.align		4
.L_618:
        /*01f8*/ 	.byte	0x04, 0x36
        /*01fa*/ 	.short	(.L_620 - .L_619)
.L_619:
        /*01fc*/ 	.word	0x00000008
.L_620:


//--------------------- .nv.info._ZN17fastertransformer18softmax_COL32_LE64I6__halfEEvPaPKiPKT_iiifPKfS9_S9_ii --------------------------
	.section	.nv.info._ZN17fastertransformer18softmax_COL32_LE64I6__halfEEvPaPKiPKT_iiifPKfS9_S9_ii,"",@"SHT_CUDA_INFO"
	.sectionflags	@""
	.align	4


	//----- nvinfo : EIATTR_CUDA_API_VERSION
	.align		4
        /*0000*/ 	.byte	0x04, 0x37
        /*0002*/ 	.short	(.L_622 - .L_621)
.L_621:
        /*0004*/ 	.word	0x00000082


	//----- nvinfo : EIATTR_KPARAM_INFO
	.align		4
.L_622:
        /*0008*/ 	.byte	0x04, 0x17
        /*000a*/ 	.short	(.L_624 - .L_623)
.L_623:
        /*000c*/ 	.word	0x00000000
        /*0010*/ 	.short	0x000b
        /*0012*/ 	.short	0x0044
        /*0014*/ 	.byte	0x00, 0xf0, 0x11, 0x00


	//----- nvinfo : EIATTR_KPARAM_INFO
	.align		4
.L_624:
        /*0018*/ 	.byte	0x04, 0x17
        /*001a*/ 	.short	(.L_626 - .L_625)
.L_625:
        /*001c*/ 	.word	0x00000000
        /*0020*/ 	.short	0x000a
        /*0022*/ 	.short	0x0040
        /*0024*/ 	.byte	0x00, 0xf0, 0x11, 0x00


	//----- nvinfo : EIATTR_KPARAM_INFO
	.align		4
.L_626:
        /*0028*/ 	.byte	0x04, 0x17
        /*002a*/ 	.short	(.L_628 - .L_627)
.L_627:
        /*002c*/ 	.word	0x00000000
        /*0030*/ 	.short	0x0009
        /*0032*/ 	.short	0x0038
        /*0034*/ 	.byte	0x00, 0xf5, 0x21, 0x00


	//----- nvinfo : EIATTR_KPARAM_INFO
	.align		4
.L_628:
        /*0038*/ 	.byte	0x04, 0x17
        /*003a*/ 	.short	(.L_630 - .L_629)
.L_629:
        /*003c*/ 	.word	0x00000000
        /*0040*/ 	.short	0x0008
        /*0042*/ 	.short	0x0030
        /*0044*/ 	.byte	0x00, 0xf5, 0x21, 0x00


	//----- nvinfo : EIATTR_KPARAM_INFO
	.align		4
.L_630:
        /*0048*/ 	.byte	0x04, 0x17
        /*004a*/ 	.short	(.L_632 - .L_631)
.L_631:
        /*004c*/ 	.word	0x00000000
        /*0050*/ 	.short	0x0007
        /*0052*/ 	.short	0x0028
        /*0054*/ 	.byte	0x00, 0xf5, 0x21, 0x00


	//----- nvinfo : EIATTR_KPARAM_INFO
	.align		4
.L_632:
        /*0058*/ 	.byte	0x04, 0x17
        /*005a*/ 	.short	(.L_634 - .L_633)
.L_633:
        /*005c*/ 	.word	0x00000000
        /*0060*/ 	.short	0x0006
        /*0062*/ 	.short	0x0024
        /*0064*/ 	.byte	0x00, 0xf0, 0x11, 0x00


	//----- nvinfo : EIATTR_KPARAM_INFO
	.align		4
.L_634:
        /*0068*/ 	.byte	0x04, 0x17
        /*006a*/ 	.short	(.L_636 - .L_635)
.L_635:
        /*006c*/ 	.word	0x00000000
        /*0070*/ 	.short	0x0005
        /*0072*/ 	.short	0x0020
        /*0074*/ 	.byte	0x00, 0xf0, 0x11, 0x00


	//----- nvinfo : EIATTR_KPARAM_INFO
	.align		4
.L_636:
        /*0078*/ 	.byte	0x04, 0x17
        /*007a*/ 	.short	(.L_638 - .L_637)
.L_637:
        /*007c*/ 	.word	0x00000000
        /*0080*/ 	.short	0x0004
        /*0082*/ 	.short	0x001c
        /*0084*/ 	.byte	0x00, 0xf0, 0x11, 0x00


	//----- nvinfo : EIATTR_KPARAM_INFO
	.align		4
.L_638:
        /*0088*/ 	.byte	0x04, 0x17
        /*008a*/ 	.short	(.L_640 - .L_639)
.L_639:
        /*008c*/ 	.word	0x00000000
        /*0090*/ 	.short	0x0003
        /*0092*/ 	.short	0x0018
        /*0094*/ 	.byte	0x00, 0xf0, 0x11, 0x00


	//----- nvinfo : EIATTR_KPARAM_INFO
	.align		4
.L_640:
        /*0098*/ 	.byte	0x04, 0x17
        /*009a*/ 	.short	(.L_642 - .L_641)
.L_641:
        /*009c*/ 	.word	0x00000000
        /*00a0*/ 	.short	0x0002
        /*00a2*/ 	.short	0x0010
        /*00a4*/ 	.byte	0x00, 0xf5, 0x21, 0x00


	//----- nvinfo : EIATTR_KPARAM_INFO
	.align		4
.L_642:
        /*00a8*/ 	.byte	0x04, 0x17
        /*00aa*/ 	.short	(.L_644 - .L_643)
.L_643:
        /*00ac*/ 	.word	0x00000000
        /*00b0*/ 	.short	0x0001
        /*00b2*/ 	.short	0x0008
        /*00b4*/ 	.byte	0x00, 0xf5, 0x21, 0x00


	//----- nvinfo : EIATTR_KPARAM_INFO
	.align		4
.L_644:
        /*00b8*/ 	.byte	0x04, 0x17
        /*00ba*/ 	.short	(.L_646 - .L_645)
.L_645:
        /*00bc*/ 	.word	0x00000000
        /*00c0*/ 	.short	0x0000
        /*00c2*/ 	.short	0x0000
        /*00c4*/ 	.byte	0x00, 0xf5, 0x21, 0x00


	//----- nvinfo : EIATTR_SPARSE_MMA_MASK
	.align		4
.L_646:
        /*00c8*/ 	.byte	0x03, 0x50
        /*00ca*/ 	.short	0x0000


	//----- nvinfo : EIATTR_MAXREG_COUNT
	.align		4
        /*00cc*/ 	.byte	0x03, 0x1b
        /*00ce*/ 	.short	0x00ff


	//----- nvinfo : EIATTR_NUM_BARRIERS
	.align		4
        /*00d0*/ 	.byte	0x02, 0x4c
        /*00d2*/ 	.byte	0x01
	.zero		1


	//----- nvinfo : EIATTR_MERCURY_ISA_VERSION
	.align		4
        /*00d4*/ 	.byte	0x03, 0x5f
        /*00d6*/ 	.short	0x0101


	//----- nvinfo : EIATTR_COOP_GROUP_MASK_REGIDS
	.align		4
        /*00d8*/ 	.byte	0x04, 0x29
        /*00da*/ 	.short	(.L_648 - .L_647)


	//   ....[0]....
.L_647:
        /*00dc*/ 	.word	0xffffffff


	//   ....[1]....
        /*00e0*/ 	.word	0xffffffff


	//   ....[2]....
        /*00e4*/ 	.word	0xffffffff


	//   ....[3]....
        /*00e8*/ 	.word	0xffffffff


	//   ....[4]....
        /*00ec*/ 	.word	0xffffffff


	//   ....[5]....
        /*00f0*/ 	.word	0xffffffff


	//   ....[6]....
        /*00f4*/ 	.word	0xffffffff


	//   ....[7]....
        /*00f8*/ 	.word	0xffffffff


	//   ....[8]....
        /*00fc*/ 	.word	0xffffffff


	//   ....[9]....
        /*0100*/ 	.word	0xffffffff


	//   ....[10]....
        /*0104*/ 	.word	0xffffffff


	//   ....[11]....
        /*0108*/ 	.word	0xffffffff


	//   ....[12]....
        /*010c*/ 	.word	0xffffffff


	//   ....[13]....
        /*0110*/ 	.word	0xffffffff


	//   ....[14]....
        /*0114*/ 	.word	0xffffffff


	//   ....[15]....
        /*0118*/ 	.word	0xffffffff


	//   ....[16]....
        /*011c*/ 	.word	0xffffffff


	//   ....[17]....
        /*0120*/ 	.word	0xffffffff


	//   ....[18]....
        /*0124*/ 	.word	0xffffffff


	//   ....[19]....
        /*0128*/ 	.word	0xffffffff


	//   ....[20]....
        /*012c*/ 	.word	0xffffffff


	//   ....[21]....
        /*0130*/ 	.word	0xffffffff


	//   ....[22]....
        /*0134*/ 	.word	0xffffffff


	//   ....[23]....
        /*0138*/ 	.word	0xffffffff


	//   ....[24]....
        /*013c*/ 	.word	0xffffffff


	//   ....[25]....
        /*0140*/ 	.word	0xffffffff


	//   ....[26]....
        /*0144*/ 	.word	0xffffffff


	//   ....[27]....
        /*0148*/ 	.word	0xffffffff


	//   ....[28]....
        /*014c*/ 	.word	0xffffffff


	//   ....[29]....
        /*0150*/ 	.word	0xffffffff


	//----- nvinfo : EIATTR_COOP_GROUP_INSTR_OFFSETS
	.align		4
.L_648:
        /*0154*/ 	.byte	0x04, 0x28
        /*0156*/ 	.short	(.L_650 - .L_649)


	//   ....[0]....
.L_649:
        /*0158*/ 	.word	0x00000570


	//   ....[1]....
        /*015c*/ 	.word	0x00000590


	//   ....[2]....
        /*0160*/ 	.word	0x000005b0


	//   ....[3]....
        /*0164*/ 	.word	0x000005d0


	//   ....[4]....
        /*0168*/ 	.word	0x000005f0


	//   ....[5]....
        /*016c*/ 	.word	0x00000620


	//   ....[6]....
        /*0170*/ 	.word	0x00000680


	//   ....[7]....
        /*0174*/ 	.word	0x000006a0


	//   ....[8]....
        /*0178*/ 	.word	0x000006c0


	//   ....[9]....
        /*017c*/ 	.word	0x000006e0


	//   ....[10]....
        /*0180*/ 	.word	0x00000730


	//   ....[11]....
        /*0184*/ 	.word	0x00000750


	//   ....[12]....
        /*0188*/ 	.word	0x00000770


	//   ....[13]....
        /*018c*/ 	.word	0x00000790


	//   ....[14]....
        /*0190*/ 	.word	0x000007b0


	//   ....[15]....
        /*0194*/ 	.word	0x00000940


	//   ....[16]....
        /*0198*/ 	.word	0x00000960


	//   ....[17]....
        /*019c*/ 	.word	0x00000980


	//   ....[18]....
        /*01a0*/ 	.word	0x000009a0


	//   ....[19]....
        /*01a4*/ 	.word	0x000009c0


	//   ....[20]....
        /*01a8*/ 	.word	0x000009f0


	//   ....[21]....
        /*01ac*/ 	.word	0x00000a40


	//   ....[22]....
        /*01b0*/ 	.word	0x00000a70


	//   ....[23]....
        /*01b4*/ 	.word	0x00000a90


	//   ....[24]....
        /*01b8*/ 	.word	0x00000ab0


	//   ....[25]....
        /*01bc*/ 	.word	0x00000b00


	//   ....[26]....
        /*01c0*/ 	.word	0x00000b20


	//   ....[27]....
        /*01c4*/ 	.word	0x00000b40


	//   ....[28]....
        /*01c8*/ 	.word	0x00000b60


	//   ....[29]....
        /*01cc*/ 	.word	0x00000b80


	//----- nvinfo : EIATTR_VRC_CTA_INIT_COUNT
	.align		4
.L_650:
        /*01d0*/ 	.byte	0x02, 0x4a
	.zero		1
	.zero		1


	//----- nvinfo : EIATTR_EXIT_INSTR_OFFSETS
	.align		4
        /*01d4*/ 	.byte	0x04, 0x1c
        /*01d6*/ 	.short	(.L_652 - .L_651)


	//   ....[0]....
.L_651:
        /*01d8*/ 	.word	0x00000070


	//   ....[1]....
        /*01dc*/ 	.word	0x00000d50


	//----- nvinfo : EIATTR_CRS_STACK_SIZE
	.align		4
.L_652:
        /*01e0*/ 	.byte	0x04, 0x1e
        /*01e2*/ 	.short	(.L_654 - .L_653)
.L_653:
        /*01e4*/ 	.word	0x00000000


	//----- nvinfo : EIATTR_CBANK_PARAM_SIZE
	.align		4
.L_654:
        /*01e8*/ 	.byte	0x03, 0x19
        /*01ea*/ 	.short	0x0048


	//----- nvinfo : EIATTR_PARAM_CBANK
	.align		4
        /*01ec*/ 	.byte	0x04, 0x0a
        /*01ee*/ 	.short	(.L_656 - .L_655)
	.align		4
.L_655:
        /*01f0*/ 	.word	index@(.nv.constant0._ZN17fastertransformer18softmax_COL32_LE64I6__halfEEvPaPKiPKT_iiifPKfS9_S9_ii)
        /*01f4*/ 	.short	0x0380
        /*01f6*/ 	.short	0x0048


	//----- nvinfo : EIATTR_SW_WAR
	.align		4
.L_656:
        /*01f8*/ 	.byte	0x04, 0x36
        /*01fa*/ 	.short	(.L_658 - .L_657)
.L_657:
        /*01fc*/ 	.word	0x00000008
.L_658:


//--------------------- .nv.info._ZN17fastertransformer18softmax_COL32_LE32I6__halfEEvPaPKiPKT_iiifPKfS9_S9_ii --------------------------
	.section	.nv.info._ZN17fastertransformer18softmax_COL32_LE32I6__halfEEvPaPKiPKT_iiifPKfS9_S9_ii,"",@"SHT_CUDA_INFO"
	.sectionflags	@""
	.align	4


	//----- nvinfo : EIATTR_CUDA_API_VERSION
	.align		4
        /*0000*/ 	.byte	0x04, 0x37
        /*0002*/ 	.short	(.L_660 - .L_659)
.L_659:
        /*0004*/ 	.word	0x00000082


	//----- nvinfo : EIATTR_KPARAM_INFO
	.align		4
.L_660:
        /*0008*/ 	.byte	0x04, 0x17
        /*000a*/ 	.short	(.L_662 - .L_661)
.L_661:
        /*000c*/ 	.word	0x00000000
        /*0010*/ 	.short	0x000b
        /*0012*/ 	.short	0x0044
        /*0014*/ 	.byte	0x00, 0xf0, 0x11, 0x00


	//----- nvinfo : EIATTR_KPARAM_INFO
	.align		4
.L_662:
        /*0018*/ 	.byte	0x04, 0x17
        /*001a*/ 	.short	(.L_664 - .L_663)
.L_663:
        /*001c*/ 	.word	0x00000000
        /*0020*/ 	.short	0x000a
        /*0022*/ 	.short	0x0040
        /*0024*/ 	.byte	0x00, 0xf0, 0x11, 0x00


	//----- nvinfo : EIATTR_KPARAM_INFO
	.align		4
.L_664:
        /*0028*/ 	.byte	0x04, 0x17
        /*002a*/ 	.short	(.L_666 - .L_665)
.L_665:
        /*002c*/ 	.word	0x00000000
        /*0030*/ 	.short	0x0009
        /*0032*/ 	.short	0x0038
        /*0034*/ 	.byte	0x00, 0xf5, 0x21, 0x00


	//----- nvinfo : EIATTR_KPARAM_INFO
	.align		4
.L_666:
        /*0038*/ 	.byte	0x04, 0x17
        /*003a*/ 	.short	(.L_668 - .L_667)
.L_667:
        /*003c*/ 	.word	0x00000000
        /*0040*/ 	.short	0x0008
        /*0042*/ 	.short	0x0030
        /*0044*/ 	.byte	0x00, 0xf5, 0x21, 0x00


	//----- nvinfo : EIATTR_KPARAM_INFO
	.align		4
.L_668:
        /*0048*/ 	.byte	0x04, 0x17
        /*004a*/ 	.short	(.L_670 - .L_669)
.L_669:
        /*004c*/ 	.word	0x00000000
        /*0050*/ 	.short	0x0007
        /*0052*/ 	.short	0x0028
        /*0054*/ 	.byte	0x00, 0xf5, 0x21, 0x00


	//----- nvinfo : EIATTR_KPARAM_INFO
	.align		4
.L_670:
        /*0058*/ 	.byte	0x04, 0x17
        /*005a*/ 	.short	(.L_672 - .L_671)
.L_671:
        /*005c*/ 	.word	0x00000000
        /*0060*/ 	.short	0x0006
        /*0062*/ 	.short	0x0024
        /*0064*/ 	.byte	0x00, 0xf0, 0x11, 0x00


	//----- nvinfo : EIATTR_KPARAM_INFO
	.align		4
.L_672:
        /*0068*/ 	.byte	0x04, 0x17
        /*006a*/ 	.short	(.L_674 - .L_673)
.L_673:
        /*006c*/ 	.word	0x00000000
        /*0070*/ 	.short	0x0005
        /*0072*/ 	.short	0x0020
        /*0074*/ 	.byte	0x00, 0xf0, 0x11, 0x00


	//----- nvinfo : EIATTR_KPARAM_INFO
	.align		4
.L_674:
        /*0078*/ 	.byte	0x04, 0x17
        /*007a*/ 	.short	(.L_676 - .L_675)
.L_675:
        /*007c*/ 	.word	0x00000000
        /*0080*/ 	.short	0x0004
        /*0082*/ 	.short	0x001c
        /*0084*/ 	.byte	0x00, 0xf0, 0x11, 0x00


	//----- nvinfo : EIATTR_KPARAM_INFO
	.align		4
.L_676:
        /*0088*/ 	.byte	0x04, 0x17
        /*008a*/ 	.short	(.L_678 - .L_677)
.L_677:
        /*008c*/ 	.word	0x00000000
        /*0090*/ 	.short	0x0003
        /*0092*/ 	.short	0x0018
        /*0094*/ 	.byte	0x00, 0xf0, 0x11, 0x00


	//----- nvinfo : EIATTR_KPARAM_INFO
	.align		4
.L_678:
        /*0098*/ 	.byte	0x04, 0x17
        /*009a*/ 	.short	(.L_680 - .L_679)
.L_679:
        /*009c*/ 	.word	0x00000000
        /*00a0*/ 	.short	0x0002
        /*00a2*/ 	.short	0x0010
        /*00a4*/ 	.byte	0x00, 0xf5, 0x21, 0x00


	//----- nvinfo : EIATTR_KPARAM_INFO
	.align		4
.L_680:
        /*00a8*/ 	.byte	0x04, 0x17
        /*00aa*/ 	.short	(.L_682 - .L_681)
.L_681:
        /*00ac*/ 	.word	0x00000000
        /*00b0*/ 	.short	0x0001
        /*00b2*/ 	.short	0x0008
        /*00b4*/ 	.byte	0x00, 0xf5, 0x21, 0x00


	//----- nvinfo : EIATTR_KPARAM_INFO
	.align		4
.L_682:
        /*00b8*/ 	.byte	0x04, 0x17
        /*00ba*/ 	.short	(.L_684 - .L_683)
.L_683:
        /*00bc*/ 	.word	0x00000000
        /*00c0*/ 	.short	0x0000
        /*00c2*/ 	.short	0x0000
        /*00c4*/ 	.byte	0x00, 0xf5, 0x21, 0x00


	//----- nvinfo : EIATTR_SPARSE_MMA_MASK
	.align		4
.L_684:
        /*00c8*/ 	.byte	0x03, 0x50
        /*00ca*/ 	.short	0x0000


	//----- nvinfo : EIATTR_MAXREG_COUNT
	.align		4
        /*00cc*/ 	.byte	0x03, 0x1b
        /*00ce*/ 	.short	0x00ff


	//----- nvinfo : EIATTR_NUM_BARRIERS
	.align		4
        /*00d0*/ 	.byte	0x02, 0x4c
        /*00d2*/ 	.byte	0x01
	.zero		1


	//----- nvinfo : EIATTR_MERCURY_ISA_VERSION
	.align		4
        /*00d4*/ 	.byte	0x03, 0x5f
        /*00d6*/ 	.short	0x0101


	//----- nvinfo : EIATTR_COOP_GROUP_MASK_REGIDS
	.align		4
        /*00d8*/ 	.byte	0x04, 0x29
        /*00da*/ 	.short	(.L_686 - .L_685)


	//   ....[0]....
.L_685:
        /*00dc*/ 	.word	0xffffffff


	//   ....[1]....
        /*00e0*/ 	.word	0xffffffff


	//   ....[2]....
        /*00e4*/ 	.word	0xffffffff


	//   ....[3]....
        /*00e8*/ 	.word	0xffffffff


	//   ....[4]....
        /*00ec*/ 	.word	0xffffffff


	//   ....[5]....
        /*00f0*/ 	.word	0xffffffff


	//   ....[6]....
        /*00f4*/ 	.word	0xffffffff


	//   ....[7]....
        /*00f8*/ 	.word	0xffffffff


	//   ....[8]....
        /*00fc*/ 	.word	0xffffffff


	//   ....[9]....
        /*0100*/ 	.word	0xffffffff


	//   ....[10]....
        /*0104*/ 	.word	0xffffffff


	//   ....[11]....
        /*0108*/ 	.word	0xffffffff


	//   ....[12]....
        /*010c*/ 	.word	0xffffffff


	//   ....[13]....
        /*0110*/ 	.word	0xffffffff


	//   ....[14]....
        /*0114*/ 	.word	0xffffffff


	//   ....[15]....
        /*0118*/ 	.word	0xffffffff


	//   ....[16]....
        /*011c*/ 	.word	0xffffffff


	//   ....[17]....
        /*0120*/ 	.word	0xffffffff


	//   ....[18]....
        /*0124*/ 	.word	0xffffffff


	//   ....[19]....
        /*0128*/ 	.word	0xffffffff


	//   ....[20]....
        /*012c*/ 	.word	0xffffffff


	//   ....[21]....
        /*0130*/ 	.word	0xffffffff


	//   ....[22]....
        /*0134*/ 	.word	0xffffffff


	//   ....[23]....
        /*0138*/ 	.word	0xffffffff


	//   ....[24]....
        /*013c*/ 	.word	0xffffffff


	//   ....[25]....
        /*0140*/ 	.word	0xffffffff


	//   ....[26]....
        /*0144*/ 	.word	0xffffffff


	//   ....[27]....
        /*0148*/ 	.word	0xffffffff


	//   ....[28]....
        /*014c*/ 	.word	0xffffffff


	//   ....[29]....
        /*0150*/ 	.word	0xffffffff


	//----- nvinfo : EIATTR_COOP_GROUP_INSTR_OFFSETS
	.align		4
.L_686:
        /*0154*/ 	.byte	0x04, 0x28
        /*0156*/ 	.short	(.L_688 - .L_687)


	//   ....[0]....
.L_687:
        /*0158*/ 	.word	0x00000500


	//   ....[1]....
        /*015c*/ 	.word	0x00000520


	//   ....[2]....
        /*0160*/ 	.word	0x00000540


	//   ....[3]....
        /*0164*/ 	.word	0x00000560


	//   ....[4]....
        /*0168*/ 	.word	0x00000580


	//   ....[5]....
        /*016c*/ 	.word	0x000005b0


	//   ....[6]....
        /*0170*/ 	.word	0x00000600


	//   ....[7]....
        /*0174*/ 	.word	0x00000630


	//   ....[8]....
        /*0178*/ 	.word	0x00000650


	//   ....[9]....
        /*017c*/ 	.word	0x00000670


	//   ....[10]....
        /*0180*/ 	.word	0x000006c0


	//   ....[11]....
        /*0184*/ 	.word	0x000006e0


	//   ....[12]....
        /*0188*/ 	.word	0x00000700


	//   ....[13]....
        /*018c*/ 	.word	0x00000720


	//   ....[14]....
        /*0190*/ 	.word	0x00000740


	//   ....[15]....
        /*0194*/ 	.word	0x00000850


	//   ....[16]....
        /*0198*/ 	.word	0x00000870


	//   ....[17]....
        /*019c*/ 	.word	0x00000890


	//   ....[18]....
        /*01a0*/ 	.word	0x000008b0


	//   ....[19]....
        /*01a4*/ 	.word	0x000008d0


	//   ....[20]....
        /*01a8*/ 	.word	0x00000900


	//   ....[21]....
        /*01ac*/ 	.word	0x00000950


	//   ....[22]....
        /*01b0*/ 	.word	0x00000980


	//   ....[23]....
        /*01b4*/ 	.word	0x000009a0


	//   ....[24]....
        /*01b8*/ 	.word	0x000009c0


	//   ....[25]....
        /*01bc*/ 	.word	0x00000a10


	//   ....[26]....
        /*01c0*/ 	.word	0x00000a30


	//   ....[27]....
        /*01c4*/ 	.word	0x00000a50


	//   ....[28]....
        /*01c8*/ 	.word	0x00000a70


	//   ....[29]....
        /*01cc*/ 	.word	0x00000a90


	//----- nvinfo : EIATTR_VRC_CTA_INIT_COUNT
	.align		4
.L_688:
        /*01d0*/ 	.byte	0x02, 0x4a
	.zero		1
	.zero		1


	//----- nvinfo : EIATTR_EXIT_INSTR_OFFSETS
	.align		4
        /*01d4*/ 	.byte	0x04, 0x1c
        /*01d6*/ 	.short	(.L_690 - .L_689)


	//   ....[0]....
.L_689:
        /*01d8*/ 	.word	0x00000070


	//   ....[1]....
        /*01dc*/ 	.word	0x00000c20


	//----- nvinfo : EIATTR_CRS_STACK_SIZE
	.align		4
.L_690:
        /*01e0*/ 	.byte	0x04, 0x1e
        /*01e2*/ 	.short	(.L_692 - .L_691)
.L_691:
        /*01e4*/ 	.word	0x00000000


	//----- nvinfo : EIATTR_CBANK_PARAM_SIZE
	.align		4
.L_692:
        /*01e8*/ 	.byte	0x03, 0x19
        /*01ea*/ 	.short	0x0048


	//----- nvinfo : EIATTR_PARAM_CBANK
	.align		4
        /*01ec*/ 	.byte	0x04, 0x0a
        /*01ee*/ 	.short	(.L_694 - .L_693)
	.align		4
.L_693:
        /*01f0*/ 	.word	index@(.nv.constant0._ZN17fastertransformer18softmax_COL32_LE32I6__halfEEvPaPKiPKT_iiifPKfS9_S9_ii)
        /*01f4*/ 	.short	0x0380
        /*01f6*/ 	.short	0x0048


	//----- nvinfo : EIATTR_SW_WAR
	.align		4
.L_694:
        /*01f8*/ 	.byte	0x04, 0x36
        /*01fa*/ 	.short	(.L_696 - .L_695)
.L_695:
        /*01fc*/ 	.word	0x00000008
.L_696:


//--------------------- .nv.info._ZN17fastertransformer13softmax_COL32IfEEvPaPKiPKT_iiifPKfS8_S8_ii --------------------------
	.section	.nv.info._ZN17fastertransformer13softmax_COL32IfEEvPaPKiPKT_iiifPKfS8_S8_ii,"",@"SHT_CUDA_INFO"
	.sectionflags	@""
	.align	4


	//----- nvinfo : EIATTR_CUDA_API_VERSION
	.align		4
        /*0000*/ 	.byte	0x04, 0x37
        /*0002*/ 	.short	(.L_698 - .L_697)
.L_697:
        /*0004*/ 	.word	0x00000082


	//----- nvinfo : EIATTR_KPARAM_INFO
	.align		4
.L_698:
        /*0008*/ 	.byte	0x04, 0x17
        /*000a*/ 	.short	(.L_700 - .L_699)
.L_699:
        /*000c*/ 	.word	0x00000000
        /*0010*/ 	.short	0x000b
        /*0012*/ 	.short	0x0044
        /*0014*/ 	.byte	0x00, 0xf0, 0x11, 0x00


	//----- nvinfo : EIATTR_KPARAM_INFO
	.align		4
.L_700:
        /*0018*/ 	.byte	0x04, 0x17
        /*001a*/ 	.short	(.L_702 - .L_701)
.L_701:
        /*001c*/ 	.word	0x00000000
        /*0020*/ 	.short	0x000a
        /*0022*/ 	.short	0x0040
        /*0024*/ 	.byte	0x00, 0xf0, 0x11, 0x00


	//----- nvinfo : EIATTR_KPARAM_INFO
	.align		4
.L_702:
        /*0028*/ 	.byte	0x04, 0x17
        /*002a*/ 	.short	(.L_704 - .L_703)
.L_703:
        /*002c*/ 	.word	0x00000000
        /*0030*/ 	.short	0x0009
        /*0032*/ 	.short	0x0038
        /*0034*/ 	.byte	0x00, 0xf5, 0x21, 0x00


	//----- nvinfo : EIATTR_KPARAM_INFO
	.align		4
.L_704:
        /*0038*/ 	.byte	0x04, 0x17
        /*003a*/ 	.short	(.L_706 - .L_705)
.L_705:
        /*003c*/ 	.word	0x00000000
        /*0040*/ 	.short	0x0008
        /*0042*/ 	.short	0x0030
        /*0044*/ 	.byte	0x00, 0xf5, 0x21, 0x00


	//----- nvinfo : EIATTR_KPARAM_INFO
	.align		4
.L_706:
        /*0048*/ 	.byte	0x04, 0x17
        /*004a*/ 	.short	(.L_708 - .L_707)
.L_707:
        /*004c*/ 	.word	0x00000000
        /*0050*/ 	.short	0x0007
        /*0052*/ 	.short	0x0028
        /*0054*/ 	.byte	0x00, 0xf5, 0x21, 0x00


	//----- nvinfo : EIATTR_KPARAM_INFO
	.align		4
.L_708:
        /*0058*/ 	.byte	0x04, 0x17
        /*005a*/ 	.short	(.L_710 - .L_709)
.L_709:
        /*005c*/ 	.word	0x00000000
        /*0060*/ 	.short	0x0006
        /*0062*/ 	.short	0x0024
        /*0064*/ 	.byte	0x00, 0xf0, 0x11, 0x00


	//----- nvinfo : EIATTR_KPARAM_INFO
	.align		4
.L_710:
        /*0068*/ 	.byte	0x04, 0x17
        /*006a*/ 	.short	(.L_712 - .L_711)
.L_711:
        /*006c*/ 	.word	0x00000000
        /*0070*/ 	.short	0x0005
        /*0072*/ 	.short	0x0020
        /*0074*/ 	.byte	0x00, 0xf0, 0x11, 0x00


	//----- nvinfo : EIATTR_KPARAM_INFO
	.align		4
.L_712:
        /*0078*/ 	.byte	0x04, 0x17
        /*007a*/ 	.short	(.L_714 - .L_713)
.L_713:
        /*007c*/ 	.word	0x00000000
        /*0080*/ 	.short	0x0004
        /*0082*/ 	.short	0x001c
        /*0084*/ 	.byte	0x00, 0xf0, 0x11, 0x00


	//----- nvinfo : EIATTR_KPARAM_INFO
	.align		4
.L_714:
        /*0088*/ 	.byte	0x04, 0x17
        /*008a*/ 	.short	(.L_716 - .L_715)
.L_715:
        /*008c*/ 	.word	0x00000000
        /*0090*/ 	.short	0x0003
        /*0092*/ 	.short	0x0018
        /*0094*/ 	.byte	0x00, 0xf0, 0x11, 0x00


	//----- nvinfo : EIATTR_KPARAM_INFO
	.align		4
.L_716:
        /*0098*/ 	.byte	0x04, 0x17
        /*009a*/ 	.short	(.L_718 - .L_717)
.L_717:
        /*009c*/ 	.word	0x00000000
        /*00a0*/ 	.short	0x0002
        /*00a2*/ 	.short	0x0010
        /*00a4*/ 	.byte	0x00, 0xf5, 0x21, 0x00


	//----- nvinfo : EIATTR_KPARAM_INFO
	.align		4
.L_718:
        /*00a8*/ 	.byte	0x04, 0x17
        /*00aa*/ 	.short	(.L_720 - .L_719)
.L_719:
        /*00ac*/ 	.word	0x00000000
        /*00b0*/ 	.short	0x0001
        /*00b2*/ 	.short	0x0008
        /*00b4*/ 	.byte	0x00, 0xf5, 0x21, 0x00


	//----- nvinfo : EIATTR_KPARAM_INFO
	.align		4
.L_720:
        /*00b8*/ 	.byte	0x04, 0x17
        /*00ba*/ 	.short	(.L_722 - .L_721)
.L_721:
        /*00bc*/ 	.word	0x00000000
        /*00c0*/ 	.short	0x0000
        /*00c2*/ 	.short	0x0000
        /*00c4*/ 	.byte	0x00, 0xf5, 0x21, 0x00


	//----- nvinfo : EIATTR_SPARSE_MMA_MASK
	.align		4
.L_722:
        /*00c8*/ 	.byte	0x03, 0x50
        /*00ca*/ 	.short	0x0000


	//----- nvinfo : EIATTR_MAXREG_COUNT
	.align		4
        /*00cc*/ 	.byte	0x03, 0x1b
        /*00ce*/ 	.short	0x00ff


	//----- nvinfo : EIATTR_NUM_BARRIERS
	.align		4
        /*00d0*/ 	.byte	0x02, 0x4c
        /*00d2*/ 	.byte	0x01
	.zero		1


	//----- nvinfo : EIATTR_MERCURY_ISA_VERSION
	.align		4
        /*00d4*/ 	.byte	0x03, 0x5f
        /*00d6*/ 	.short	0x0101


	//----- nvinfo : EIATTR_COOP_GROUP_MASK_REGIDS
	.align		4
        /*00d8*/ 	.byte	0x04, 0x29
        /*00da*/ 	.short	(.L_724 - .L_723)


	//   ....[0]....
.L_723:
        /*00dc*/ 	.word	0xffffffff


	//   ....[1]....
        /*00e0*/ 	.word	0xffffffff


	//   ....[2]....
        /*00e4*/ 	.word	0xffffffff


	//   ....[3]....
        /*00e8*/ 	.word	0xffffffff


	//   ....[4]....
        /*00ec*/ 	.word	0xffffffff


	//   ....[5]....
        /*00f0*/ 	.word	0xffffffff


	//   ....[6]....
        /*00f4*/ 	.word	0xffffffff


	//   ....[7]....
        /*00f8*/ 	.word	0xffffffff


	//   ....[8]....
        /*00fc*/ 	.word	0xffffffff


	//   ....[9]....
        /*0100*/ 	.word	0xffffffff


	//   ....[10]....
        /*0104*/ 	.word	0xffffffff


	//   ....[11]....
        /*0108*/ 	.word	0xffffffff


	//   ....[12]....
        /*010c*/ 	.word	0xffffffff


	//   ....[13]....
        /*0110*/ 	.word	0xffffffff


	//   ....[14]....
        /*0114*/ 	.word	0xffffffff


	//   ....[15]....
        /*0118*/ 	.word	0xffffffff


	//   ....[16]....
        /*011c*/ 	.word	0xffffffff


	//   ....[17]....
        /*0120*/ 	.word	0xffffffff


	//   ....[18]....
        /*0124*/ 	.word	0xffffffff


	//   ....[19]....
        /*0128*/ 	.word	0xffffffff


	//   ....[20]....
        /*012c*/ 	.word	0xffffffff


	//   ....[21]....
        /*0130*/ 	.word	0xffffffff


	//   ....[22]....
        /*0134*/ 	.word	0xffffffff


	//   ....[23]....
        /*0138*/ 	.word	0xffffffff


	//   ....[24]....
        /*013c*/ 	.word	0xffffffff


	//   ....[25]....
        /*0140*/ 	.word	0xffffffff


	//   ....[26]....
        /*0144*/ 	.word	0xffffffff


	//   ....[27]....
        /*0148*/ 	.word	0xffffffff


	//   ....[28]....
        /*014c*/ 	.word	0xffffffff


	//   ....[29]....
        /*0150*/ 	.word	0xffffffff


	//----- nvinfo : EIATTR_COOP_GROUP_INSTR_OFFSETS
	.align		4
.L_724:
        /*0154*/ 	.byte	0x04, 0x28
        /*0156*/ 	.short	(.L_726 - .L_725)


	//   ....[0]....
.L_725:
        /*0158*/ 	.word	0x00000630


	//   ....[1]....
        /*015c*/ 	.word	0x00000650


	//   ....[2]....
        /*0160*/ 	.word	0x00000670


	//   ....[3]....
        /*0164*/ 	.word	0x00000690


	//   ....[4]....
        /*0168*/ 	.word	0x000006b0


	//   ....[5]....
        /*016c*/ 	.word	0x000006e0


	//   ....[6]....
        /*0170*/ 	.word	0x00000740


	//   ....[7]....
        /*0174*/ 	.word	0x00000770


	//   ....[8]....
        /*0178*/ 	.word	0x00000790


	//   ....[9]....
        /*017c*/ 	.word	0x000007b0


	//   ....[10]....
        /*0180*/ 	.word	0x00000800


	//   ....[11]....
        /*0184*/ 	.word	0x00000820


	//   ....[12]....
        /*0188*/ 	.word	0x00000840


	//   ....[13]....
        /*018c*/ 	.word	0x00000860


	//   ....[14]....
        /*0190*/ 	.word	0x00000880


	//   ....[15]....
        /*0194*/ 	.word	0x00000a90


	//   ....[16]....
        /*0198*/ 	.word	0x00000ab0


	//   ....[17]....
        /*019c*/ 	.word	0x00000ad0


	//   ....[18]....
        /*01a0*/ 	.word	0x00000af0


	//   ....[19]....
        /*01a4*/ 	.word	0x00000b10


	//   ....[20]....
        /*01a8*/ 	.word	0x00000b40


	//   ....[21]....
        /*01ac*/ 	.word	0x00000ba0


	//   ....[22]....
        /*01b0*/ 	.word	0x00000bd0


	//   ....[23]....
        /*01b4*/ 	.word	0x00000bf0


	//   ....[24]....
        /*01b8*/ 	.word	0x00000c10


	//   ....[25]....
        /*01bc*/ 	.word	0x00000c60


	//   ....[26]....
        /*01c0*/ 	.word	0x00000c80


	//   ....[27]....
        /*01c4*/ 	.word	0x00000ca0


	//   ....[28]....
        /*01c8*/ 	.word	0x00000cc0


	//   ....[29]....
        /*01cc*/ 	.word	0x00000ce0


	//----- nvinfo : EIATTR_VRC_CTA_INIT_COUNT
	.align		4
.L_726:
        /*01d0*/ 	.byte	0x02, 0x4a
	.zero		1
	.zero		1


	//----- nvinfo : EIATTR_EXIT_INSTR_OFFSETS
	.align		4
        /*01d4*/ 	.byte	0x04, 0x1c
        /*01d6*/ 	.short	(.L_728 - .L_727)


	//   ....[0]....
.L_727:
        /*01d8*/ 	.word	0x00000050


	//   ....[1]....
        /*01dc*/ 	.word	0x00000f10


	//----- nvinfo : EIATTR_CRS_STACK_SIZE
	.align		4
.L_728:
        /*01e0*/ 	.byte	0x04, 0x1e
        /*01e2*/ 	.short	(.L_730 - .L_729)
.L_729:
        /*01e4*/ 	.word	0x00000000


	//----- nvinfo : EIATTR_CBANK_PARAM_SIZE
	.align		4
.L_730:
        /*01e8*/ 	.byte	0x03, 0x19
        /*01ea*/ 	.short	0x0048


	//----- nvinfo : EIATTR_PARAM_CBANK
	.align		4
        /*01ec*/ 	.byte	0x04, 0x0a
        /*01ee*/ 	.short	(.L_732 - .L_731)
	.align		4
.L_731:
        /*01f0*/ 	.word	index@(.nv.constant0._ZN17fastertransformer13softmax_COL32IfEEvPaPKiPKT_iiifPKfS8_S8_ii)
        /*01f4*/ 	.short	0x0380
        /*01f6*/ 	.short	0x0048


	//----- nvinfo : EIATTR_SW_WAR
	.align		4
.L_732:
        /*01f8*/ 	.byte	0x04, 0x36
        /*01fa*/ 	.short	(.L_734 - .L_733)
.L_733:
        /*01fc*/ 	.word	0x00000008
.L_734:


//--------------------- .nv.info._ZN17fastertransformer18softmax_COL32_LE64IfEEvPaPKiPKT_iiifPKfS8_S8_ii --------------------------
	.section	.nv.info._ZN17fastertransformer18softmax_COL32_LE64IfEEvPaPKiPKT_iiifPKfS8_S8_ii,"",@"SHT_CUDA_INFO"
	.sectionflags	@""
	.align	4


	//----- nvinfo : EIATTR_CUDA_API_VERSION
	.align		4
        /*0000*/ 	.byte	0x04, 0x37
        /*0002*/ 	.short	(.L_736 - .L_735)
.L_735:
        /*0004*/ 	.word	0x00000082


	//----- nvinfo : EIATTR_KPARAM_INFO
	.align		4
.L_736:
        /*0008*/ 	.byte	0x04, 0x17
        /*000a*/ 	.short	(.L_738 - .L_737)
.L_737:
        /*000c*/ 	.word	0x00000000
        /*0010*/ 	.short	0x000b
        /*0012*/ 	.short	0x0044
        /*0014*/ 	.byte	0x00, 0xf0, 0x11, 0x00


	//----- nvinfo : EIATTR_KPARAM_INFO
	.align		4
.L_738:
        /*0018*/ 	.byte	0x04, 0x17
        /*001a*/ 	.short	(.L_740 - .L_739)
.L_739:
        /*001c*/ 	.word	0x00000000
        /*0020*/ 	.short	0x000a
        /*0022*/ 	.short	0x0040
        /*0024*/ 	.byte	0x00, 0xf0, 0x11, 0x00


	//----- nvinfo : EIATTR_KPARAM_INFO
	.align		4
.L_740:
        /*0028*/ 	.byte	0x04, 0x17
        /*002a*/ 	.short	(.L_742 - .L_741)
.L_741:
        /*002c*/ 	.word	0x00000000
        /*0030*/ 	.short	0x0009
        /*0032*/ 	.short	0x0038
        /*0034*/ 	.byte	0x00, 0xf5, 0x21, 0x00


	//----- nvinfo : EIATTR_KPARAM_INFO
	.align		4
.L_742:
        /*0038*/ 	.byte	0x04, 0x17
        /*003a*/ 	.short	(.L_744 - .L_743)
.L_743:
        /*003c*/ 	.word	0x00000000
        /*0040*/ 	.short	0x0008
        /*0042*/ 	.short	0x0030
        /*0044*/ 	.byte	0x00, 0xf5, 0x21, 0x00


	//----- nvinfo : EIATTR_KPARAM_INFO
	.align		4
.L_744:
        /*0048*/ 	.byte	0x04, 0x17
        /*004a*/ 	.short	(.L_746 - .L_745)
.L_745:
        /*004c*/ 	.word	0x00000000
        /*0050*/ 	.short	0x0007
        /*0052*/ 	.short	0x0028
        /*0054*/ 	.byte	0x00, 0xf5, 0x21, 0x00


	//----- nvinfo : EIATTR_KPARAM_INFO
	.align		4
.L_746:
        /*0058*/ 	.byte	0x04, 0x17
        /*005a*/ 	.short	(.L_748 - .L_747)
.L_747:
        /*005c*/ 	.word	0x00000000
        /*0060*/ 	.short	0x0006
        /*0062*/ 	.short	0x0024
        /*0064*/ 	.byte	0x00, 0xf0, 0x11, 0x00


	//----- nvinfo : EIATTR_KPARAM_INFO
	.align		4
.L_748:
        /*0068*/ 	.byte	0x04, 0x17
        /*006a*/ 	.short	(.L_750 - .L_749)
.L_749:
        /*006c*/ 	.word	0x00000000
        /*0070*/ 	.short	0x0005
        /*0072*/ 	.short	0x0020
        /*0074*/ 	.byte	0x00, 0xf0, 0x11, 0x00


	//----- nvinfo : EIATTR_KPARAM_INFO
	.align		4
.L_750:
        /*0078*/ 	.byte	0x04, 0x17
        /*007a*/ 	.short	(.L_752 - .L_751)
.L_751:
        /*007c*/ 	.word	0x00000000
        /*0080*/ 	.short	0x0004
        /*0082*/ 	.short	0x001c
        /*0084*/ 	.byte	0x00, 0xf0, 0x11, 0x00


	//----- nvinfo : EIATTR_KPARAM_INFO
	.align		4
.L_752:
        /*0088*/ 	.byte	0x04, 0x17
        /*008a*/ 	.short	(.L_754 - .L_753)
.L_753:
        /*008c*/ 	.word	0x00000000
        /*0090*/ 	.short	0x0003
        /*0092*/ 	.short	0x0018
        /*0094*/ 	.byte	0x00, 0xf0, 0x11, 0x00


	//----- nvinfo : EIATTR_KPARAM_INFO
	.align		4
.L_754:
        /*0098*/ 	.byte	0x04, 0x17
        /*009a*/ 	.short	(.L_756 - .L_755)
.L_755:
        /*009c*/ 	.word	0x00000000
        /*00a0*/ 	.short	0x0002
        /*00a2*/ 	.short	0x0010
        /*00a4*/ 	.byte	0x00, 0xf5, 0x21, 0x00


	//----- nvinfo : EIATTR_KPARAM_INFO
	.align		4
.L_756:
        /*00a8*/ 	.byte	0x04, 0x17
        /*00aa*/ 	.short	(.L_758 - .L_757)
.L_757:
        /*00ac*/ 	.word	0x00000000
        /*00b0*/ 	.short	0x0001
        /*00b2*/ 	.short	0x0008
        /*00b4*/ 	.byte	0x00, 0xf5, 0x21, 0x00


	//----- nvinfo : EIATTR_KPARAM_INFO
	.align		4
.L_758:
        /*00b8*/ 	.byte	0x04, 0x17
        /*00ba*/ 	.short	(.L_760 - .L_759)
.L_759:
        /*00bc*/ 	.word	0x00000000
        /*00c0*/ 	.short	0x0000
        /*00c2*/ 	.short	0x0000
        /*00c4*/ 	.byte	0x00, 0xf5, 0x21, 0x00


	//----- nvinfo : EIATTR_SPARSE_MMA_MASK
	.align		4
.L_760:
        /*00c8*/ 	.byte	0x03, 0x50
        /*00ca*/ 	.short	0x0000


	//----- nvinfo : EIATTR_MAXREG_COUNT
	.align		4
        /*00cc*/ 	.byte	0x03, 0x1b
        /*00ce*/ 	.short	0x00ff


	//----- nvinfo : EIATTR_NUM_BARRIERS
	.align		4
        /*00d0*/ 	.byte	0x02, 0x4c
        /*00d2*/ 	.byte	0x01
	.zero		1


	//----- nvinfo : EIATTR_MERCURY_ISA_VERSION
	.align		4
        /*00d4*/ 	.byte	0x03, 0x5f
        /*00d6*/ 	.short	0x0101


	//----- nvinfo : EIATTR_COOP_GROUP_MASK_REGIDS
	.align		4
        /*00d8*/ 	.byte	0x04, 0x29
        /*00da*/ 	.short	(.L_762 - .L_761)


	//   ....[0]....
.L_761:
        /*00dc*/ 	.word	0xffffffff


	//   ....[1]....
        /*00e0*/ 	.word	0xffffffff


	//   ....[2]....
        /*00e4*/ 	.word	0xffffffff


	//   ....[3]....
        /*00e8*/ 	.word	0xffffffff


	//   ....[4]....
        /*00ec*/ 	.word	0xffffffff


	//   ....[5]....
        /*00f0*/ 	.word	0xffffffff


	//   ....[6]....
        /*00f4*/ 	.word	0xffffffff


	//   ....[7]....
        /*00f8*/ 	.word	0xffffffff


	//   ....[8]....
        /*00fc*/ 	.word	0xffffffff


	//   ....[9]....
        /*0100*/ 	.word	0xffffffff


	//   ....[10]....
        /*0104*/ 	.word	0xffffffff


	//   ....[11]....
        /*0108*/ 	.word	0xffffffff


	//   ....[12]....
        /*010c*/ 	.word	0xffffffff


	//   ....[13]....
        /*0110*/ 	.word	0xffffffff


	//   ....[14]....
        /*0114*/ 	.word	0xffffffff


	//   ....[15]....
        /*0118*/ 	.word	0xffffffff


	//   ....[16]....
        /*011c*/ 	.word	0xffffffff


	//   ....[17]....
        /*0120*/ 	.word	0xffffffff


	//   ....[18]....
        /*0124*/ 	.word	0xffffffff


	//   ....[19]....
        /*0128*/ 	.word	0xffffffff


	//   ....[20]....
        /*012c*/ 	.word	0xffffffff


	//   ....[21]....
        /*0130*/ 	.word	0xffffffff


	//   ....[22]....
        /*0134*/ 	.word	0xffffffff


	//   ....[23]....
        /*0138*/ 	.word	0xffffffff


	//   ....[24]....
        /*013c*/ 	.word	0xffffffff


	//   ....[25]....
        /*0140*/ 	.word	0xffffffff


	//   ....[26]....
        /*0144*/ 	.word	0xffffffff


	//   ....[27]....
        /*0148*/ 	.word	0xffffffff


	//   ....[28]....
        /*014c*/ 	.word	0xffffffff


	//   ....[29]....
        /*0150*/ 	.word	0xffffffff


	//----- nvinfo : EIATTR_COOP_GROUP_INSTR_OFFSETS
	.align		4
.L_762:
        /*0154*/ 	.byte	0x04, 0x28
        /*0156*/ 	.short	(.L_764 - .L_763)


	//   ....[0]....
.L_763:
        /*0158*/ 	.word	0x00000540


	//   ....[1]....
        /*015c*/ 	.word	0x00000560


	//   ....[2]....
        /*0160*/ 	.word	0x00000580


	//   ....[3]....
        /*0164*/ 	.word	0x000005a0


	//   ....[4]....
        /*0168*/ 	.word	0x000005c0


	//   ....[5]....
        /*016c*/ 	.word	0x000005f0


	//   ....[6]....
        /*0170*/ 	.word	0x00000650


	//   ....[7]....
        /*0174*/ 	.word	0x00000670


	//   ....[8]....
        /*0178*/ 	.word	0x00000690


	//   ....[9]....
        /*017c*/ 	.word	0x000006b0


	//   ....[10]....
        /*0180*/ 	.word	0x00000700


	//   ....[11]....
        /*0184*/ 	.word	0x00000720


	//   ....[12]....
        /*0188*/ 	.word	0x00000740


	//   ....[13]....
        /*018c*/ 	.word	0x00000760


	//   ....[14]....
        /*0190*/ 	.word	0x00000780


	//   ....[15]....
        /*0194*/ 	.word	0x00000910


	//   ....[16]....
        /*0198*/ 	.word	0x00000930


	//   ....[17]....
        /*019c*/ 	.word	0x00000950


	//   ....[18]....
        /*01a0*/ 	.word	0x00000970


	//   ....[19]....
        /*01a4*/ 	.word	0x00000990


	//   ....[20]....
        /*01a8*/ 	.word	0x000009c0


	//   ....[21]....
        /*01ac*/ 	.word	0x00000a10


	//   ....[22]....
        /*01b0*/ 	.word	0x00000a40


	//   ....[23]....
        /*01b4*/ 	.word	0x00000a60


	//   ....[24]....
        /*01b8*/ 	.word	0x00000a80


	//   ....[25]....
        /*01bc*/ 	.word	0x00000ad0


	//   ....[26]....
        /*01c0*/ 	.word	0x00000af0


	//   ....[27]....
        /*01c4*/ 	.word	0x00000b10


	//   ....[28]....
        /*01c8*/ 	.word	0x00000b30


	//   ....[29]....
        /*01cc*/ 	.word	0x00000b50


	//----- nvinfo : EIATTR_VRC_CTA_INIT_COUNT
	.align		4
.L_764:
        /*01d0*/ 	.byte	0x02, 0x4a
	.zero		1
	.zero		1


	//----- nvinfo : EIATTR_EXIT_INSTR_OFFSETS
	.align		4
        /*01d4*/ 	.byte	0x04, 0x1c
        /*01d6*/ 	.short	(.L_766 - .L_765)


	//   ....[0]....
.L_765:
        /*01d8*/ 	.word	0x00000070


	//   ....[1]....
        /*01dc*/ 	.word	0x00000d20


	//----- nvinfo : EIATTR_CRS_STACK_SIZE
	.align		4
.L_766:
        /*01e0*/ 	.byte	0x04, 0x1e
        /*01e2*/ 	.short	(.L_768 - .L_767)
.L_767:
        /*01e4*/ 	.word	0x00000000


	//----- nvinfo : EIATTR_CBANK_PARAM_SIZE
	.align		4
.L_768:
        /*01e8*/ 	.byte	0x03, 0x19
        /*01ea*/ 	.short	0x0048


	//----- nvinfo : EIATTR_PARAM_CBANK
	.align		4
        /*01ec*/ 	.byte	0x04, 0x0a
        /*01ee*/ 	.short	(.L_770 - .L_769)
	.align		4
.L_769:
        /*01f0*/ 	.word	index@(.nv.constant0._ZN17fastertransformer18softmax_COL32_LE64IfEEvPaPKiPKT_iiifPKfS8_S8_ii)
        /*01f4*/ 	.short	0x0380
        /*01f6*/ 	.short	0x0048


	//----- nvinfo : EIATTR_SW_WAR
	.align		4
.L_770:
        /*01f8*/ 	.byte	0x04, 0x36
        /*01fa*/ 	.short	(.L_772 - .L_771)
.L_771:
        /*01fc*/ 	.word	0x00000008
.L_772:


//--------------------- .nv.info._ZN17fastertransformer18softmax_COL32_LE32IfEEvPaPKiPKT_iiifPKfS8_S8_ii --------------------------
	.section	.nv.info._ZN17fastertransformer18softmax_COL32_LE32IfEEvPaPKiPKT_iiifPKfS8_S8_ii,"",@"SHT_CUDA_INFO"
	.sectionflags	@""
	.align	4


	//----- nvinfo : EIATTR_CUDA_API_VERSION
	.align		4
        /*0000*/ 	.byte	0x04, 0x37
        /*0002*/ 	.short	(.L_774 - .L_773)
.L_773:
        /*0004*/ 	.word	0x00000082


	//----- nvinfo : EIATTR_KPARAM_INFO
	.align		4
.L_774:
        /*0008*/ 	.byte	0x04, 0x17
        /*000a*/ 	.short	(.L_776 - .L_775)
.L_775:
        /*000c*/ 	.word	0x00000000
        /*0010*/ 	.short	0x000b
        /*0012*/ 	.short	0x0044
        /*0014*/ 	.byte	0x00, 0xf0, 0x11, 0x00


	//----- nvinfo : EIATTR_KPARAM_INFO
	.align		4
.L_776:
        /*0018*/ 	.byte	0x04, 0x17
        /*001a*/ 	.short	(.L_778 - .L_777)
.L_777:
        /*001c*/ 	.word	0x00000000
        /*0020*/ 	.short	0x000a
        /*0022*/ 	.short	0x0040
        /*0024*/ 	.byte	0x00, 0xf0, 0x11, 0x00


	//----- nvinfo : EIATTR_KPARAM_INFO
	.align		4
.L_778:
        /*0028*/ 	.byte	0x04, 0x17
        /*002a*/ 	.short	(.L_780 - .L_779)
.L_779:
        /*002c*/ 	.word	0x00000000
        /*0030*/ 	.short	0x0009
        /*0032*/ 	.short	0x0038
        /*0034*/ 	.byte	0x00, 0xf5, 0x21, 0x00


	//----- nvinfo : EIATTR_KPARAM_INFO
	.align		4
.L_780:
        /*0038*/ 	.byte	0x04, 0x17
        /*003a*/ 	.short	(.L_782 - .L_781)
.L_781:
        /*003c*/ 	.word	0x00000000
        /*0040*/ 	.short	0x0008
        /*0042*/ 	.short	0x0030
        /*0044*/ 	.byte	0x00, 0xf5, 0x21, 0x00


	//----- nvinfo : EIATTR_KPARAM_INFO
	.align		4
.L_782:
        /*0048*/ 	.byte	0x04, 0x17
        /*004a*/ 	.short	(.L_784 - .L_783)
.L_783:
        /*004c*/ 	.word	0x00000000
        /*0050*/ 	.short	0x0007
        /*0052*/ 	.short	0x0028
        /*0054*/ 	.byte	0x00, 0xf5, 0x21, 0x00


	//----- nvinfo : EIATTR_KPARAM_INFO
	.align		4
.L_784:
        /*0058*/ 	.byte	0x04, 0x17
        /*005a*/ 	.short	(.L_786 - .L_785)
.L_785:
        /*005c*/ 	.word	0x00000000
        /*0060*/ 	.short	0x0006
        /*0062*/ 	.short	0x0024
        /*0064*/ 	.byte	0x00, 0xf0, 0x11, 0x00


	//----- nvinfo : EIATTR_KPARAM_INFO
	.align		4
.L_786:
        /*0068*/ 	.byte	0x04, 0x17
        /*006a*/ 	.short	(.L_788 - .L_787)
.L_787:
        /*006c*/ 	.word	0x00000000
        /*0070*/ 	.short	0x0005
        /*0072*/ 	.short	0x0020
        /*0074*/ 	.byte	0x00, 0xf0, 0x11, 0x00


	//----- nvinfo : EIATTR_KPARAM_INFO
	.align		4
.L_788:
        /*0078*/ 	.byte	0x04, 0x17
        /*007a*/ 	.short	(.L_790 - .L_789)
.L_789:
        /*007c*/ 	.word	0x00000000
        /*0080*/ 	.short	0x0004
        /*0082*/ 	.short	0x001c
        /*0084*/ 	.byte	0x00, 0xf0, 0x11, 0x00


	//----- nvinfo : EIATTR_KPARAM_INFO
	.align		4
.L_790:
        /*0088*/ 	.byte	0x04, 0x17
        /*008a*/ 	.short	(.L_792 - .L_791)
.L_791:
        /*008c*/ 	.word	0x00000000
        /*0090*/ 	.short	0x0003
        /*0092*/ 	.short	0x0018
        /*0094*/ 	.byte	0x00, 0xf0, 0x11, 0x00


	//----- nvinfo : EIATTR_KPARAM_INFO
	.align		4
.L_792:
        /*0098*/ 	.byte	0x04, 0x17
        /*009a*/ 	.short	(.L_794 - .L_793)
.L_793:
        /*009c*/ 	.word	0x00000000
        /*00a0*/ 	.short	0x0002
        /*00a2*/ 	.short	0x0010
        /*00a4*/ 	.byte	0x00, 0xf5, 0x21, 0x00


	//----- nvinfo : EIATTR_KPARAM_INFO
	.align		4
.L_794:
        /*00a8*/ 	.byte	0x04, 0x17
        /*00aa*/ 	.short	(.L_796 - .L_795)
.L_795:
        /*00ac*/ 	.word	0x00000000
        /*00b0*/ 	.short	0x0001
        /*00b2*/ 	.short	0x0008
        /*00b4*/ 	.byte	0x00, 0xf5, 0x21, 0x00


	//----- nvinfo : EIATTR_KPARAM_INFO
	.align		4
.L_796:
        /*00b8*/ 	.byte	0x04, 0x17
        /*00ba*/ 	.short	(.L_798 - .L_797)
.L_797:
        /*00bc*/ 	.word	0x00000000
        /*00c0*/ 	.short	0x0000
        /*00c2*/ 	.short	0x0000
        /*00c4*/ 	.byte	0x00, 0xf5, 0x21, 0x00


	//----- nvinfo : EIATTR_SPARSE_MMA_MASK
	.align		4
.L_798:
        /*00c8*/ 	.byte	0x03, 0x50
        /*00ca*/ 	.short	0x0000


	//----- nvinfo : EIATTR_MAXREG_COUNT
	.align		4
        /*00cc*/ 	.byte	0x03, 0x1b
        /*00ce*/ 	.short	0x00ff


	//----- nvinfo : EIATTR_NUM_BARRIERS
	.align		4
        /*00d0*/ 	.byte	0x02, 0x4c
        /*00d2*/ 	.byte	0x01
	.zero		1


	//----- nvinfo : EIATTR_MERCURY_ISA_VERSION
	.align		4
        /*00d4*/ 	.byte	0x03, 0x5f
        /*00d6*/ 	.short	0x0101


	//----- nvinfo : EIATTR_COOP_GROUP_MASK_REGIDS
	.align		4
        /*00d8*/ 	.byte	0x04, 0x29
        /*00da*/ 	.short	(.L_800 - .L_799)


	//   ....[0]....
.L_799:
        /*00dc*/ 	.word	0xffffffff


	//   ....[1]....
        /*00e0*/ 	.word	0xffffffff


	//   ....[2]....
        /*00e4*/ 	.word	0xffffffff


	//   ....[3]....
        /*00e8*/ 	.word	0xffffffff


	//   ....[4]....
        /*00ec*/ 	.word	0xffffffff


	//   ....[5]....
        /*00f0*/ 	.word	0xffffffff


	//   ....[6]....
        /*00f4*/ 	.word	0xffffffff


	//   ....[7]....
        /*00f8*/ 	.word	0xffffffff


	//   ....[8]....
        /*00fc*/ 	.word	0xffffffff


	//   ....[9]....
        /*0100*/ 	.word	0xffffffff


	//   ....[10]....
        /*0104*/ 	.word	0xffffffff


	//   ....[11]....
        /*0108*/ 	.word	0xffffffff


	//   ....[12]....
        /*010c*/ 	.word	0xffffffff


	//   ....[13]....
        /*0110*/ 	.word	0xffffffff


	//   ....[14]....
        /*0114*/ 	.word	0xffffffff


	//   ....[15]....
        /*0118*/ 	.word	0xffffffff


	//   ....[16]....
        /*011c*/ 	.word	0xffffffff


	//   ....[17]....
        /*0120*/ 	.word	0xffffffff


	//   ....[18]....
        /*0124*/ 	.word	0xffffffff


	//   ....[19]....
        /*0128*/ 	.word	0xffffffff


	//   ....[20]....
        /*012c*/ 	.word	0xffffffff


	//   ....[21]....
        /*0130*/ 	.word	0xffffffff


	//   ....[22]....
        /*0134*/ 	.word	0xffffffff


	//   ....[23]....
        /*0138*/ 	.word	0xffffffff


	//   ....[24]....
        /*013c*/ 	.word	0xffffffff


	//   ....[25]....
        /*0140*/ 	.word	0xffffffff


	//   ....[26]....
        /*0144*/ 	.word	0xffffffff


	//   ....[27]....
        /*0148*/ 	.word	0xffffffff


	//   ....[28]....
        /*014c*/ 	.word	0xffffffff


	//   ....[29]....
        /*0150*/ 	.word	0xffffffff


	//----- nvinfo : EIATTR_COOP_GROUP_INSTR_OFFSETS
	.align		4
.L_800:
        /*0154*/ 	.byte	0x04, 0x28
        /*0156*/ 	.short	(.L_802 - .L_801)


	//   ....[0]....
.L_801:
        /*0158*/ 	.word	0x000004e0


	//   ....[1]....
        /*015c*/ 	.word	0x00000500


	//   ....[2]....
        /*0160*/ 	.word	0x00000520


	//   ....[3]....
        /*0164*/ 	.word	0x00000540


	//   ....[4]....
        /*0168*/ 	.word	0x00000560


	//   ....[5]....
        /*016c*/ 	.word	0x00000590


	//   ....[6]....
        /*0170*/ 	.word	0x000005e0


	//   ....[7]....
        /*0174*/ 	.word	0x00000610


	//   ....[8]....
        /*0178*/ 	.word	0x00000630


	//   ....[9]....
        /*017c*/ 	.word	0x00000650


	//   ....[10]....
        /*0180*/ 	.word	0x000006a0


	//   ....[11]....
        /*0184*/ 	.word	0x000006c0


	//   ....[12]....
        /*0188*/ 	.word	0x000006e0


	//   ....[13]....
        /*018c*/ 	.word	0x00000700


	//   ....[14]....
        /*0190*/ 	.word	0x00000720


	//   ....[15]....
        /*0194*/ 	.word	0x00000830


	//   ....[16]....
        /*0198*/ 	.word	0x00000850


	//   ....[17]....
        /*019c*/ 	.word	0x00000870


	//   ....[18]....
        /*01a0*/ 	.word	0x00000890


	//   ....[19]....
        /*01a4*/ 	.word	0x000008b0


	//   ....[20]....
        /*01a8*/ 	.word	0x000008e0


	//   ....[21]....
        /*01ac*/ 	.word	0x00000930


	//   ....[22]....
        /*01b0*/ 	.word	0x00000960


	//   ....[23]....
        /*01b4*/ 	.word	0x00000980


	//   ....[24]....
        /*01b8*/ 	.word	0x000009a0


	//   ....[25]....
        /*01bc*/ 	.word	0x000009f0


	//   ....[26]....
        /*01c0*/ 	.word	0x00000a10


	//   ....[27]....
        /*01c4*/ 	.word	0x00000a30


	//   ....[28]....
        /*01c8*/ 	.word	0x00000a50


	//   ....[29]....
        /*01cc*/ 	.word	0x00000a70


	//----- nvinfo : EIATTR_VRC_CTA_INIT_COUNT
	.align		4
.L_802:
        /*01d0*/ 	.byte	0x02, 0x4a
	.zero		1
	.zero		1


	//----- nvinfo : EIATTR_EXIT_INSTR_OFFSETS
	.align		4
        /*01d4*/ 	.byte	0x04, 0x1c
        /*01d6*/ 	.short	(.L_804 - .L_803)


	//   ....[0]....
.L_803:
        /*01d8*/ 	.word	0x00000070


	//   ....[1]....
        /*01dc*/ 	.word	0x00000c00


	//----- nvinfo : EIATTR_CRS_STACK_SIZE
	.align		4
.L_804:
        /*01e0*/ 	.byte	0x04, 0x1e
        /*01e2*/ 	.short	(.L_806 - .L_805)
.L_805:
        /*01e4*/ 	.word	0x00000000


	//----- nvinfo : EIATTR_CBANK_PARAM_SIZE
	.align		4
.L_806:
        /*01e8*/ 	.byte	0x03, 0x19
        /*01ea*/ 	.short	0x0048


	//----- nvinfo : EIATTR_PARAM_CBANK
	.align		4
        /*01ec*/ 	.byte	0x04, 0x0a
        /*01ee*/ 	.short	(.L_808 - .L_807)
	.align		4
.L_807:
        /*01f0*/ 	.word	index@(.nv.constant0._ZN17fastertransformer18softmax_COL32_LE32IfEEvPaPKiPKT_iiifPKfS8_S8_ii)
        /*01f4*/ 	.short	0x0380
        /*01f6*/ 	.short	0x0048


	//----- nvinfo : EIATTR_SW_WAR
	.align		4
.L_808:
        /*01f8*/ 	.byte	0x04, 0x36
        /*01fa*/ 	.short	(.L_810 - .L_809)
.L_809:
        /*01fc*/ 	.word	0x00000008
.L_810:


//--------------------- .nv.callgraph             --------------------------
	.section	.nv.callgraph,"",@"SHT_CUDA_CALLGRAPH"
	.align	4
	.sectionentsize	8
	.align		4
        /*0000*/ 	.word	0x00000000
	.align		4
        /*0004*/ 	.word	0xffffffff
	.align		4
        /*0008*/ 	.word	0x00000000
	.align		4
        /*000c*/ 	.word	0xfffffffe
	.align		4
        /*0010*/ 	.word	0x00000000
	.align		4
        /*0014*/ 	.word	0xfffffffd
	.align		4
        /*0018*/ 	.word	0x00000000
	.align		4
        /*001c*/ 	.word	0xfffffffc


//--------------------- .nv.constant4             --------------------------
	.section	.nv.constant4,"a",@progbits
	.align	8
	.align		8
.nv.constant4:
        /*0000*/ 	.dword	precalc_xorwow_matrix
	.align		8
        /*0008*/ 	.dword	precalc_xorwow_offset_matrix
	.align		8
        /*0010*/ 	.dword	mrg32k3aM1
	.align		8
        /*0018*/ 	.dword	mrg32k3aM2
	.align		8
        /*0020*/ 	.dword	mrg32k3aM1SubSeq
	.align		8
        /*0028*/ 	.dword	mrg32k3aM2SubSeq
	.align		8
        /*0030*/ 	.dword	mrg32k3aM1Seq
	.align		8
        /*0038*/ 	.dword	mrg32k3aM2Seq
	.align		8
        /*0040*/ 	.dword	_ZN59_INTERNAL_10b64bb9_23_softmax_int8_kernels_cu_70283e07_32054cuda3std3__461_GLOBAL__N__10b64bb9_23_softmax_int8_kernels_cu_70283e07_32056ignoreE
	.align		8
        /*0048*/ 	.dword	_ZN59_INTERNAL_10b64bb9_23_softmax_int8_kernels_cu_70283e07_32054cuda3std3__45__cpo5beginE
	.align		8
        /*0050*/ 	.dword	_ZN59_INTERNAL_10b64bb9_23_softmax_int8_kernels_cu_70283e07_32054cuda3std3__45__cpo3endE
	.align		8
        /*0058*/ 	.dword	_ZN59_INTERNAL_10b64bb9_23_softmax_int8_kernels_cu_70283e07_32054cuda3std3__45__cpo6cbeginE
	.align		8
        /*0060*/ 	.dword	_ZN59_INTERNAL_10b64bb9_23_softmax_int8_kernels_cu_70283e07_32054cuda3std3__45__cpo4cendE
	.align		8
        /*0068*/ 	.dword	_ZN59_INTERNAL_10b64bb9_23_softmax_int8_kernels_cu_70283e07_32054cuda3std3__419piecewise_constructE
	.align		8
        /*0070*/ 	.dword	_ZN59_INTERNAL_10b64bb9_23_softmax_int8_kernels_cu_70283e07_32054cuda3std3__48in_placeE
	.align		8
        /*0078*/ 	.dword	_ZN59_INTERNAL_10b64bb9_23_softmax_int8_kernels_cu_70283e07_32054cuda3std6ranges3__45__cpo4swapE
	.align		8
        /*0080*/ 	.dword	_ZN59_INTERNAL_10b64bb9_23_softmax_int8_kernels_cu_70283e07_32054cuda3std6ranges3__45__cpo9iter_moveE
	.align		8
        /*0088*/ 	.dword	_ZN59_INTERNAL_10b64bb9_23_softmax_int8_kernels_cu_70283e07_32054cuda3std6ranges3__45__cpo7advanceE


//--------------------- .nv.constant3             --------------------------
	.section	.nv.constant3,"a",@progbits
	.align	8
.nv.constant3:
	.type		__cr_lgamma_table,@object
	.size		__cr_lgamma_table,(.L_8 - __cr_lgamma_table)
__cr_lgamma_table:
        /*0000*/ 	.byte	0x00, 0x00, 0x00, 0x00, 0x00, 0x00, 0x00, 0x00, 0x00, 0x00, 0x00, 0x00, 0x00, 0x00, 0x00, 0x00
        /*0010*/ 	.byte	0xef, 0x39, 0xfa, 0xfe, 0x42, 0x2e, 0xe6, 0x3f, 0x02, 0x20, 0x2a, 0xfa, 0x0b, 0xab, 0xfc, 0x3f
        /*0020*/ 	.byte	0xf9, 0x2c, 0x92, 0x7c, 0xa7, 0x6c, 0x09, 0x40, 0xc9, 0x79, 0x44, 0x3c, 0x64, 0x26, 0x13, 0x40
        /*0030*/ 	.byte	0xca, 0x01, 0xcf, 0x3a, 0x27, 0x51, 0x1a, 0x40, 0x30, 0xcc, 0x2d, 0xf3, 0xe1, 0x0c, 0x21, 0x40
        /*0040*/ 	.byte	0x0d, 0xb7, 0xfc, 0x82, 0x8e, 0x35, 0x25, 0x40
.L_8:


//--------------------- .text._ZN17fastertransformer27softmax_INT8IO_kernel_COL32I6__halfEEvPaS2_PKT_S5_iiiiifPKfS7_ --------------------------
	.section	.text._ZN17fastertransformer27softmax_INT8IO_kernel_COL32I6__halfEEvPaS2_PKT_S5_iiiiifPKfS7_,"ax",@progbits
	.align	128
        .global         _ZN17fastertransformer27softmax_INT8IO_kernel_COL32I6__halfEEvPaS2_PKT_S5_iiiiifPKfS7_
        .type           _ZN17fastertransformer27softmax_INT8IO_kernel_COL32I6__halfEEvPaS2_PKT_S5_iiiiifPKfS7_,@function
        .size           _ZN17fastertransformer27softmax_INT8IO_kernel_COL32I6__halfEEvPaS2_PKT_S5_iiiiifPKfS7_,(.L_x_184 - _ZN17fastertransformer27softmax_INT8IO_kernel_COL32I6__halfEEvPaS2_PKT_S5_iiiiifPKfS7_)
        .other          _ZN17fastertransformer27softmax_INT8IO_kernel_COL32I6__halfEEvPaS2_PKT_S5_iiiiifPKfS7_,@"STO_CUDA_ENTRY STV_DEFAULT"
_ZN17fastertransformer27softmax_INT8IO_kernel_COL32I6__halfEEvPaS2_PKT_S5_iiiiifPKfS7_:
.text._ZN17fastertransformer27softmax_INT8IO_kernel_COL32I6__halfEEvPaS2_PKT_S5_iiiiifPKfS7_:
[----:B------:R-:W-:Y:S08]  /*0000*/  LDC R1, c[0x0][0x37c] ;  /* 0x0000df00ff017b82 */ /* 0x000ff00000000800 */
[----:B------:R-:W0:Y:S08]  /*0010*/  S2UR UR8, SR_CTAID.X ;  /* 0x00000000000879c3 */ /* 0x000e300000002500 */
[----:B------:R-:W0:Y:S02]  /*0020*/  LDC R13, c[0x0][0x3ac] ;  /* 0x0000eb00ff0d7b82 */ /* 0x000e240000000800 */
[----:B0-----:R-:W-:-:S13]  /*0030*/  ISETP.LE.AND P0, PT, R13, UR8, PT ;  /* 0x000000080d007c0c */ /* 0x001fda000bf03270 */
[----:B------:R-:W-:Y:S05]  /*0040*/  @P0 EXIT ;  /* 0x000000000000094d */ /* 0x000fea0003800000 */
[----:B------:R-:W0:Y:S01]  /*0050*/  S2R R0, SR_TID.X ;  /* 0x0000000000007919 */ /* 0x000e220000002100 */
[----:B------:R-:W-:Y:S01]  /*0060*/  S2UR UR4, SR_CTAID.Z ;  /* 0x00000000000479c3 */ /* 0x000fe20000002700 */
[----:B------:R-:W1:Y:S01]  /*0070*/  LDCU UR7, c[0x0][0x374] ;  /* 0x00006e80ff0777ac */ /* 0x000e620008000800 */
[----:B------:R-:W-:Y:S02]  /*0080*/  VIADD R2, R13, 0x1f ;  /* 0x0000001f0d027836 */ /* 0x000fe40000000000 */
[----:B------:R-:W-:Y:S01]  /*0090*/  IMAD.U32 R18, RZ, RZ, UR8 ;  /* 0x00000008ff127e24 */ /* 0x000fe2000f8e00ff */
[----:B------:R-:W2:Y:S02]  /*00a0*/  LDCU UR10, c[0x0][0x360] ;  /* 0x00006c00ff0a77ac */ /* 0x000ea40008000800 */
[----:B------:R-:W-:Y:S01]  /*00b0*/  SHF.R.U32.HI R6, RZ, 0x5, R2 ;  /* 0x00000005ff067819 */ /* 0x000fe20000011602 */
[----:B------:R-:W1:Y:S01]  /*00c0*/  S2UR UR9, SR_CTAID.Y ;  /* 0x00000000000979c3 */ /* 0x000e620000002600 */
[----:B------:R-:W-:Y:S01]  /*00d0*/  UMOV UR5, 0x400 ;  /* 0x0000040000057882 */ /* 0x000fe20000000000 */
[----:B------:R-:W3:Y:S01]  /*00e0*/  LDCU.64 UR12, c[0x0][0x358] ;  /* 0x00006b00ff0c77ac */ /* 0x000ee20008000a00 */
[----:B------:R-:W-:-:S05]  /*00f0*/  UIADD3 UR5, UPT, UPT, UR5, 0x88, URZ ;  /* 0x0000008805057890 */ /* 0x000fca000fffe0ff */
[----:B------:R-:W4:Y:S01]  /*0100*/  S2UR UR6, SR_CgaCtaId ;  /* 0x00000000000679c3 */ /* 0x000f220000008800 */
[----:B------:R-:W1:Y:S01]  /*0110*/  LDCU UR22, c[0x0][0x3ac] ;  /* 0x00007580ff1677ac */ /* 0x000e620008000800 */
[----:B------:R-:W1:Y:S01]  /*0120*/  LDCU UR11, c[0x0][0x3b0] ;  /* 0x00007600ff0b77ac */ /* 0x000e620008000800 */
[----:B--2---:R-:W-:-:S05]  /*0130*/  I2FP.F32.U32 R16, UR10 ;  /* 0x0000000a00107c45 */ /* 0x004fca0008201000 */
[----:B------:R-:W2:Y:S01]  /*0140*/  LDC R10, c[0x0][0x3a4] ;  /* 0x0000e900ff0a7b82 */ /* 0x000ea20000000800 */
[----:B------:R-:W2:Y:S01]  /*0150*/  LDCU.64 UR14, c[0x0][0x390] ;  /* 0x00007200ff0e77ac */ /* 0x000ea20008000a00 */
[----:B------:R-:W-:Y:S01]  /*0160*/  FMUL.FTZ R16, R16, 0.03125 ;  /* 0x3d00000010107820 */ /* 0x000fe20000410000 */
[----:B------:R-:W2:Y:S01]  /*0170*/  LDCU.64 UR16, c[0x0][0x388] ;  /* 0x00007100ff1077ac */ /* 0x000ea20008000a00 */
[----:B0-----:R-:W-:-:S04]  /*0180*/  LOP3.LUT R7, R0, 0x3e0, RZ, 0xc0, !PT ;  /* 0x000003e000077812 */ /* 0x001fc800078ec0ff */
[----:B------:R-:W0:Y:S01]  /*0190*/  LDC.64 R4, c[0x0][0x390] ;  /* 0x0000e400ff047b82 */ /* 0x000e220000000a00 */
[----:B-1----:R-:W-:Y:S01]  /*01a0*/  UIMAD UR4, UR4, UR7, UR9 ;  /* 0x00000007040472a4 */ /* 0x002fe2000f8e0209 */
[C---:B------:R-:W-:Y:S01]  /*01b0*/  LOP3.LUT R12, R0.reuse, 0x1f, RZ, 0xc0, !PT ;  /* 0x0000001f000c7812 */ /* 0x040fe200078ec0ff */
[----:B------:R-:W1:Y:S01]  /*01c0*/  LDCU.64 UR20, c[0x0][0x3b0] ;  /* 0x00007600ff1477ac */ /* 0x000e620008000a00 */
[-C--:B------:R-:W-:Y:S02]  /*01d0*/  ISETP.GE.U32.AND P0, PT, R0, R13.reuse, PT ;  /* 0x0000000d0000720c */ /* 0x080fe40003f06070 */
[----:B------:R-:W-:Y:S01]  /*01e0*/  I2FP.F32.U32 R15, R0 ;  /* 0x00000000000f7245 */ /* 0x000fe20000201000 */
[----:B------:R-:W-:Y:S01]  /*01f0*/  IMAD R6, R6, UR4, RZ ;  /* 0x0000000406067c24 */ /* 0x000fe2000f8e02ff */
[----:B------:R-:W0:Y:S01]  /*0200*/  LDC.64 R2, c[0x0][0x398] ;  /* 0x0000e600ff027b82 */ /* 0x000e220000000a00 */
[----:B----4-:R-:W-:Y:S02]  /*0210*/  ULEA UR5, UR6, UR5, 0x18 ;  /* 0x0000000506057291 */ /* 0x010fe4000f8ec0ff */
[----:B------:R-:W-:Y:S01]  /*0220*/  IMAD R7, R6, 0x20, R7 ;  /* 0x0000002006077824 */ /* 0x000fe200078e0207 */
[----:B------:R-:W4:Y:S03]  /*0230*/  LDCU.64 UR18, c[0x0][0x380] ;  /* 0x00007000ff1277ac */ /* 0x000f260008000a00 */
[----:B------:R-:W-:Y:S01]  /*0240*/  IMAD R13, R7, R13, R12 ;  /* 0x0000000d070d7224 */ /* 0x000fe200078e020c */
[----:B------:R-:W0:Y:S01]  /*0250*/  LDC R11, c[0x0][0x370] ;  /* 0x0000dc00ff0b7b82 */ /* 0x000e220000000800 */
[----:B---3--:R-:W-:-:S07]  /*0260*/  LEA.HI R14, R0, UR5, RZ, 0x1d ;  /* 0x00000005000e7c11 */ /* 0x008fce000f8fe8ff */
.L_x_3:
[----:B------:R-:W-:Y:S01]  /*0270*/  BSSY.RECONVERGENT B0, `(.L_x_0) ;  /* 0x000003d000007945 */ /* 0x000fe20003800200 */
[----:B------:R-:W-:Y:S01]  /*0280*/  LEA R20, R18, R13, 0x5 ;  /* 0x0000000d12147211 */ /* 0x000fe200078e28ff */
[----:B---3--:R-:W-:Y:S02]  /*0290*/  IMAD.MOV.U32 R6, RZ, RZ, -0x1f528714 ;  /* 0xe0ad78ecff067424 */ /* 0x008fe400078e00ff */
[----:B------:R-:W-:Y:S05]  /*02a0*/  @P0 BRA `(.L_x_1) ;  /* 0x0000000000e40947 */ /* 0x000fea0003800000 */
[----:B--2---:R-:W2:Y:S08]  /*02b0*/  I2F.U32.RP R8, R10 ;  /* 0x0000000a00087306 */ /* 0x004eb00000209000 */
[----:B--2---:R-:W2:Y:S02]  /*02c0*/  MUFU.RCP R8, R8 ;  /* 0x0000000800087308 */ /* 0x004ea40000001000 */
[----:B--2---:R-:W-:-:S06]  /*02d0*/  VIADD R6, R8, 0xffffffe ;  /* 0x0ffffffe08067836 */ /* 0x004fcc0000000000 */
[----:B------:R2:W3:Y:S02]  /*02e0*/  F2I.FTZ.U32.TRUNC.NTZ R7, R6 ;  /* 0x0000000600077305 */ /* 0x0004e4000021f000 */
[----:B--2---:R-:W-:Y:S02]  /*02f0*/  HFMA2 R6, -RZ, RZ, 0, 0 ;  /* 0x00000000ff067431 */ /* 0x004fe400000001ff */
[----:B---3--:R-:W-:-:S04]  /*0300*/  IMAD.MOV R9, RZ, RZ, -R7 ;  /* 0x000000ffff097224 */ /* 0x008fc800078e0a07 */
[----:B------:R-:W-:-:S04]  /*0310*/  IMAD R9, R9, R10, RZ ;  /* 0x0000000a09097224 */ /* 0x000fc800078e02ff */
[----:B------:R-:W-:-:S06]  /*0320*/  IMAD.HI.U32 R9, R7, R9, R6 ;  /* 0x0000000907097227 */ /* 0x000fcc00078e0006 */
[----:B------:R-:W-:-:S04]  /*0330*/  IMAD.HI.U32 R9, R9, UR9, RZ ;  /* 0x0000000909097c27 */ /* 0x000fc8000f8e00ff */
[----:B------:R-:W-:-:S04]  /*0340*/  IMAD.MOV R9, RZ, RZ, -R9 ;  /* 0x000000ffff097224 */ /* 0x000fc800078e0a09 */
[----:B------:R-:W-:Y:S02]  /*0350*/  IMAD R7, R10, R9, UR9 ;  /* 0x000000090a077e24 */ /* 0x000fe4000f8e0209 */
[----:B------:R-:W2:Y:S03]  /*0360*/  LDC.64 R8, c[0x0][0x3b8] ;  /* 0x0000ee00ff087b82 */ /* 0x000ea60000000a00 */
[----:B------:R-:W-:-:S13]  /*0370*/  ISETP.GE.U32.AND P1, PT, R7, R10, PT ;  /* 0x0000000a0700720c */ /* 0x000fda0003f26070 */
[----:B------:R-:W-:Y:S01]  /*0380*/  @P1 IMAD.IADD R7, R7, 0x1, -R10 ;  /* 0x0000000107071824 */ /* 0x000fe200078e0a0a */
[----:B------:R-:W-:-:S04]  /*0390*/  IADD3 R22, P1, PT, R20, UR16, RZ ;  /* 0x0000001014167c10 */ /* 0x000fc8000ff3e0ff */
[C---:B------:R-:W-:Y:S02]  /*03a0*/  ISETP.GE.U32.AND P2, PT, R7.reuse, R10, PT ;  /* 0x0000000a0700720c */ /* 0x040fe40003f46070 */
[----:B------:R-:W-:Y:S01]  /*03b0*/  LEA.HI.X.SX32 R23, R20, UR17, 0x1, P1 ;  /* 0x0000001114177c11 */ /* 0x000fe200088f0eff */
[----:B------:R-:W-:Y:S01]  /*03c0*/  IMAD R17, R18, UR22, R0 ;  /* 0x0000001612117c24 */ /* 0x000fe2000f8e0200 */
[----:B------:R-:W-:Y:S01]  /*03d0*/  ISETP.NE.U32.AND P1, PT, R10, RZ, PT ;  /* 0x000000ff0a00720c */ /* 0x000fe20003f25070 */
[----:B--2---:R-:W5:Y:S04]  /*03e0*/  LDG.E.CONSTANT R8, desc[UR12][R8.64] ;  /* 0x0000000c08087981 */ /* 0x004f68000c1e9900 */
[----:B------:R2:W3:Y:S04]  /*03f0*/  LDG.E.S8 R23, desc[UR12][R22.64] ;  /* 0x0000000c16177981 */ /* 0x0004e8000c1e1300 */
[----:B------:R-:W-:-:S04]  /*0400*/  @P2 IMAD.IADD R7, R7, 0x1, -R10 ;  /* 0x0000000107072824 */ /* 0x000fc800078e0a0a */
[----:B------:R-:W-:-:S05]  /*0410*/  @!P1 LOP3.LUT R7, RZ, R10, RZ, 0x33, !PT ;  /* 0x0000000aff079212 */ /* 0x000fca00078e33ff */
[----:B-1----:R-:W-:-:S04]  /*0420*/  IMAD R7, R7, UR20, R17 ;  /* 0x0000001407077c24 */ /* 0x002fc8000f8e0211 */
[----:B0-----:R-:W-:-:S05]  /*0430*/  IMAD.WIDE R6, R7, 0x2, R2 ;  /* 0x0000000207067825 */ /* 0x001fca00078e0202 */
[----:B------:R0:W5:Y:S01]  /*0440*/  LDG.E.U16.CONSTANT R19, desc[UR12][R6.64] ;  /* 0x0000000c06137981 */ /* 0x000162000c1e9500 */
[----:B------:R-:W-:-:S04]  /*0450*/  UISETP.NE.U32.AND UP0, UPT, UR14, URZ, UPT ;  /* 0x000000ff0e00728c */ /* 0x000fc8000bf05070 */
[----:B------:R-:W-:Y:S01]  /*0460*/  UISETP.NE.AND.EX UP0, UPT, UR15, URZ, UPT, UP0 ;  /* 0x000000ff0f00728c */ /* 0x000fe2000bf05300 */
[----:B--2---:R-:W-:Y:S01]  /*0470*/  HFMA2 R22, -RZ, RZ, 0, 0 ;  /* 0x00000000ff167431 */ /* 0x004fe200000001ff */
[----:B---3--:R-:W1:Y:S02]  /*0480*/  I2F.S16 R21, R23 ;  /* 0x0000001700157306 */ /* 0x008e640000101400 */
[----:B-1----:R-:W-:-:S05]  /*0490*/  FMUL.FTZ R21, R21, UR21 ;  /* 0x0000001515157c20 */ /* 0x002fca0008410000 */
[----:B0-----:R-:W-:Y:S05]  /*04a0*/  BRA.U !UP0, `(.L_x_2) ;  /* 0x0000000108587547 */ /* 0x001fea000b800000 */
[----:B------:R-:W0:Y:S01]  /*04b0*/  I2F.U32.RP R9, R10 ;  /* 0x0000000a00097306 */ /* 0x000e220000209000 */
[----:B------:R-:W-:-:S07]  /*04c0*/  ISETP.NE.U32.AND P3, PT, R10, RZ, PT ;  /* 0x000000ff0a00720c */ /* 0x000fce0003f65070 */
[----:B0-----:R-:W0:Y:S02]  /*04d0*/  MUFU.RCP R9, R9 ;  /* 0x0000000900097308 */ /* 0x001e240000001000 */
[----:B0-----:R-:W-:-:S06]  /*04e0*/  VIADD R6, R9, 0xffffffe ;  /* 0x0ffffffe09067836 */ /* 0x001fcc0000000000 */
[----:B------:R0:W1:Y:S02]  /*04f0*/  F2I.FTZ.U32.TRUNC.NTZ R7, R6 ;  /* 0x0000000600077305 */ /* 0x000064000021f000 */
[----:B0-----:R-:W-:Y:S01]  /*0500*/  MOV R6, RZ ;  /* 0x000000ff00067202 */ /* 0x001fe20000000f00 */
[----:B-1----:R-:W-:-:S04]  /*0510*/  IMAD.MOV R23, RZ, RZ, -R7 ;  /* 0x000000ffff177224 */ /* 0x002fc800078e0a07 */
[----:B------:R-:W-:-:S04]  /*0520*/  IMAD R23, R23, R10, RZ ;  /* 0x0000000a17177224 */ /* 0x000fc800078e02ff */
[----:B------:R-:W-:-:S06]  /*0530*/  IMAD.HI.U32 R7, R7, R23, R6 ;  /* 0x0000001707077227 */ /* 0x000fcc00078e0006 */
[----:B------:R-:W-:-:S04]  /*0540*/  IMAD.HI.U32 R22, R7, UR9, RZ ;  /* 0x0000000907167c27 */ /* 0x000fc8000f8e00ff */
[----:B------:R-:W-:-:S04]  /*0550*/  IMAD.MOV R7, RZ, RZ, -R22 ;  /* 0x000000ffff077224 */ /* 0x000fc800078e0a16 */
[----:B------:R-:W-:-:S05]  /*0560*/  IMAD R7, R10, R7, UR9 ;  /* 0x000000090a077e24 */ /* 0x000fca000f8e0207 */
[----:B------:R-:W-:-:S13]  /*0570*/  ISETP.GE.U32.AND P1, PT, R7, R10, PT ;  /* 0x0000000a0700720c */ /* 0x000fda0003f26070 */
[----:B------:R-:W-:Y:S01]  /*0580*/  @P1 IMAD.IADD R7, R7, 0x1, -R10 ;  /* 0x0000000107071824 */ /* 0x000fe200078e0a0a */
[----:B------:R-:W-:-:S04]  /*0590*/  @P1 IADD3 R22, PT, PT, R22, 0x1, RZ ;  /* 0x0000000116161810 */ /* 0x000fc80007ffe0ff */
[----:B------:R-:W-:-:S13]  /*05a0*/  ISETP.GE.U32.AND P2, PT, R7, R10, PT ;  /* 0x0000000a0700720c */ /* 0x000fda0003f46070 */
[----:B------:R-:W-:Y:S01]  /*05b0*/  @P2 VIADD R22, R22, 0x1 ;  /* 0x0000000116162836 */ /* 0x000fe20000000000 */
[----:B------:R-:W-:-:S05]  /*05c0*/  @!P3 LOP3.LUT R22, RZ, R10, RZ, 0x33, !PT ;  /* 0x0000000aff16b212 */ /* 0x000fca00078e33ff */
[----:B------:R-:W-:-:S04]  /*05d0*/  IMAD R7, R22, UR11, R17 ;  /* 0x0000000b16077c24 */ /* 0x000fc8000f8e0211 */
[----:B------:R-:W-:-:S06]  /*05e0*/  IMAD.WIDE.U32 R6, R7, 0x2, R4 ;  /* 0x0000000207067825 */ /* 0x000fcc00078e0004 */
[----:B------:R-:W2:Y:S02]  /*05f0*/  LDG.E.U16.CONSTANT R6, desc[UR12][R6.64] ;  /* 0x0000000c06067981 */ /* 0x000ea4000c1e9500 */
[----:B--2---:R-:W-:-:S07]  /*0600*/  HADD2.F32 R22, -RZ, R6.H0_H0 ;  /* 0x20000006ff167230 */ /* 0x004fce0000004100 */
.L_x_2:
[----:B-----5:R-:W-:Y:S02]  /*0610*/  HADD2.F32 R19, -RZ, R19.H0_H0 ;  /* 0x20000013ff137230 */ /* 0x020fe40000004100 */
[----:B------:R-:W-:-:S04]  /*0620*/  FFMA.FTZ R8, R21, R8, R22 ;  /* 0x0000000815087223 */ /* 0x000fc80000010016 */
[----:B------:R-:W-:-:S07]  /*0630*/  FADD.FTZ R6, R8, R19 ;  /* 0x0000001308067221 */ /* 0x000fce0000010000 */
.L_x_1:
[----:B-12-4-:R-:W-:Y:S05]  /*0640*/  BSYNC.RECONVERGENT B0 ;  /* 0x0000000000007941 */ /* 0x016fea0003800200 */
.L_x_0:
[----:B------:R-:W1:Y:S01]  /*0650*/  SHFL.BFLY PT, R7, R6, 0x10, 0x1f ;  /* 0x0e001f0006077f89 */ /* 0x000e6200000e0000 */
[----:B------:R-:W-:Y:S02]  /*0660*/  ISETP.NE.AND P1, PT, R12, RZ, PT ;  /* 0x000000ff0c00720c */ /* 0x000fe40003f25270 */
[----:B------:R-:W-:Y:S01]  /*0670*/  FSETP.GT.FTZ.AND P2, PT, R16, R15, PT ;  /* 0x0000000f1000720b */ /* 0x000fe20003f54000 */
[----:B------:R-:W2:Y:S01]  /*0680*/  @!P0 S2R R23, SR_CgaCtaId ;  /* 0x0000000000178919 */ /* 0x000ea20000008800 */
[----:B------:R-:W-:-:S09]  /*0690*/  ISETP.NE.AND P3, PT, R0, RZ, PT ;  /* 0x000000ff0000720c */ /* 0x000fd20003f65270 */
[----:B------:R-:W3:Y:S02]  /*06a0*/  @!P1 S2R R24, SR_CgaCtaId ;  /* 0x0000000000189919 */ /* 0x000ee40000008800 */
[----:B------:R-:W-:Y:S01]  /*06b0*/  @P2 MOV R19, 0x400 ;  /* 0x0000040000132802 */ /* 0x000fe20000000f00 */
[----:B------:R-:W4:Y:S01]  /*06c0*/  @P2 S2R R26, SR_CgaCtaId ;  /* 0x00000000001a2919 */ /* 0x000f220000008800 */
[----:B------:R-:W-:Y:S02]  /*06d0*/  @!P3 MOV R21, 0x400 ;  /* 0x000004000015b802 */ /* 0x000fe40000000f00 */
[----:B------:R-:W-:Y:S02]  /*06e0*/  @P2 IADD3 R19, PT, PT, R19, 0x8, RZ ;  /* 0x0000000813132810 */ /* 0x000fe40007ffe0ff */
[----:B-1----:R-:W-:-:S05]  /*06f0*/  FMNMX.FTZ R7, R7, R6, !PT ;  /* 0x0000000607077209 */ /* 0x002fca0007810000 */
[----:B------:R-:W1:Y:S02]  /*0700*/  SHFL.BFLY PT, R8, R7, 0x8, 0x1f ;  /* 0x0d001f0007087f89 */ /* 0x000e6400000e0000 */
[----:B-1----:R-:W-:Y:S02]  /*0710*/  FMNMX.FTZ R8, R7, R8, !PT ;  /* 0x0000000807087209 */ /* 0x002fe40007810000 */
[----:B------:R-:W-:-:S03]  /*0720*/  @!P1 MOV R7, 0x400 ;  /* 0x0000040000079802 */ /* 0x000fc60000000f00 */
[----:B------:R-:W1:Y:S02]  /*0730*/  SHFL.BFLY PT, R9, R8, 0x4, 0x1f ;  /* 0x0c801f0008097f89 */ /* 0x000e6400000e0000 */
[----:B------:R-:W-:-:S05]  /*0740*/  @!P1 VIADD R7, R7, 0x8 ;  /* 0x0000000807079836 */ /* 0x000fca0000000000 */
[----:B---3--:R-:W-:-:S04]  /*0750*/  @!P1 LEA R7, R24, R7, 0x18 ;  /* 0x0000000718079211 */ /* 0x008fc800078ec0ff */
[----:B------:R-:W-:Y:S02]  /*0760*/  @!P1 LEA.HI R7, R0, R7, RZ, 0x1d ;  /* 0x0000000700079211 */ /* 0x000fe400078fe8ff */
[----:B-1----:R-:W-:Y:S01]  /*0770*/  FMNMX.FTZ R9, R8, R9, !PT ;  /* 0x0000000908097209 */ /* 0x002fe20007810000 */
[----:B------:R-:W-:-:S04]  /*0780*/  IMAD.MOV.U32 R8, RZ, RZ, -0x1f528714 ;  /* 0xe0ad78ecff087424 */ /* 0x000fc800078e00ff */
[----:B------:R-:W1:Y:S02]  /*0790*/  SHFL.BFLY PT, R22, R9, 0x2, 0x1f ;  /* 0x0c401f0009167f89 */ /* 0x000e6400000e0000 */
[----:B-1----:R-:W-:Y:S02]  /*07a0*/  FMNMX.FTZ R22, R9, R22, !PT ;  /* 0x0000001609167209 */ /* 0x002fe40007810000 */
[----:B----4-:R-:W-:-:S03]  /*07b0*/  @P2 LEA R9, R26, R19, 0x18 ;  /* 0x000000131a092211 */ /* 0x010fc600078ec0ff */
[----:B------:R-:W1:Y:S02]  /*07c0*/  SHFL.BFLY PT, R17, R22, 0x1, 0x1f ;  /* 0x0c201f0016117f89 */ /* 0x000e6400000e0000 */
[----:B------:R-:W-:Y:S01]  /*07d0*/  @P2 IMAD R9, R12, 0x4, R9 ;  /* 0x000000040c092824 */ /* 0x000fe200078e0209 */
[----:B-1----:R-:W-:-:S05]  /*07e0*/  FMNMX.FTZ R26, R22, R17, !PT ;  /* 0x00000011161a7209 */ /* 0x002fca0007810000 */
[----:B------:R1:W-:Y:S01]  /*07f0*/  @!P1 STS [R7], R26 ;  /* 0x0000001a07009388 */ /* 0x0003e20000000800 */
[----:B------:R-:W-:Y:S06]  /*0800*/  BAR.SYNC.DEFER_BLOCKING 0x0 ;  /* 0x0000000000007b1d */ /* 0x000fec0000010000 */
[----:B-1----:R-:W1:Y:S01]  /*0810*/  @!P3 S2R R26, SR_CgaCtaId ;  /* 0x00000000001ab919 */ /* 0x002e620000008800 */
[----:B------:R-:W3:Y:S01]  /*0820*/  @P2 LDS R8, [R9] ;  /* 0x0000000009082984 */ /* 0x000ee20000000800 */
[----:B-1----:R-:W-:-:S03]  /*0830*/  @!P3 LEA R21, R26, R21, 0x18 ;  /* 0x000000151a15b211 */ /* 0x002fc600078ec0ff */
[----:B---3--:R-:W1:Y:S02]  /*0840*/  SHFL.BFLY PT, R17, R8, 0x10, 0x1f ;  /* 0x0e001f0008117f89 */ /* 0x008e6400000e0000 */
[----:B-1----:R-:W-:Y:S02]  /*0850*/  FMNMX.FTZ R17, R17, R8, !PT ;  /* 0x0000000811117209 */ /* 0x002fe40007810000 */
[----:B------:R-:W-:-:S03]  /*0860*/  @!P0 MOV R8, 0x400 ;  /* 0x0000040000088802 */ /* 0x000fc60000000f00 */
[----:B------:R-:W1:Y:S01]  /*0870*/  SHFL.BFLY PT, R22, R17, 0x8, 0x1f ;  /* 0x0d001f0011167f89 */ /* 0x000e6200000e0000 */
[----:B--2---:R-:W-:Y:S02]  /*0880*/  @!P0 LEA R23, R23, R8, 0x18 ;  /* 0x0000000817178211 */ /* 0x004fe400078ec0ff */
[----:B------:R-:W-:Y:S02]  /*0890*/  MOV R8, RZ ;  /* 0x000000ff00087202 */ /* 0x000fe40000000f00 */
[----:B-1----:R-:W-:-:S05]  /*08a0*/  FMNMX.FTZ R22, R17, R22, !PT ;  /* 0x0000001611167209 */ /* 0x002fca0007810000 */
[----:B------:R-:W1:Y:S02]  /*08b0*/  SHFL.BFLY PT, R19, R22, 0x4, 0x1f ;  /* 0x0c801f0016137f89 */ /* 0x000e6400000e0000 */
[----:B-1----:R-:W-:-:S05]  /*08c0*/  FMNMX.FTZ R19, R22, R19, !PT ;  /* 0x0000001316137209 */ /* 0x002fca0007810000 */
[----:B------:R-:W1:Y:S02]  /*08d0*/  SHFL.BFLY PT, R24, R19, 0x2, 0x1f ;  /* 0x0c401f0013187f89 */ /* 0x000e6400000e0000 */
[----:B-1----:R-:W-:-:S05]  /*08e0*/  FMNMX.FTZ R24, R19, R24, !PT ;  /* 0x0000001813187209 */ /* 0x002fca0007810000 */
[----:B------:R-:W1:Y:S02]  /*08f0*/  SHFL.BFLY PT, R7, R24, 0x1, 0x1f ;  /* 0x0c201f0018077f89 */ /* 0x000e6400000e0000 */
[----:B-1----:R-:W-:-:S05]  /*0900*/  FMNMX.FTZ R22, R24, R7, !PT ;  /* 0x0000000718167209 */ /* 0x002fca0007810000 */
[----:B------:R-:W-:Y:S01]  /*0910*/  @!P3 STS [R21+0x4], R22 ;  /* 0x000004161500b388 */ /* 0x000fe20000000800 */
[----:B------:R-:W-:Y:S06]  /*0920*/  BAR.SYNC.DEFER_BLOCKING 0x0 ;  /* 0x0000000000007b1d */ /* 0x000fec0000010000 */
[----:B------:R-:W1:Y:S02]  /*0930*/  @!P0 LDS R7, [R23+0x4] ;  /* 0x0000040017078984 */ /* 0x000e640000000800 */
[----:B-1----:R-:W-:-:S04]  /*0940*/  @!P0 FADD.FTZ R7, -R7, R6 ;  /* 0x0000000607078221 */ /* 0x002fc80000010100 */
[----:B------:R-:W-:-:S04]  /*0950*/  @!P0 FMUL.FTZ R9, R7, 1.4426950216293334961 ;  /* 0x3fb8aa3b07098820 */ /* 0x000fc80000410000 */
[----:B------:R-:W1:Y:S01]  /*0960*/  @!P0 MUFU.EX2 R8, R9 ;  /* 0x0000000900088308 */ /* 0x000e620000000800 */
[----:B------:R-:W-:Y:S01]  /*0970*/  ISETP.GE.U32.AND P0, PT, R0, UR22, PT ;  /* 0x0000001600007c0c */ /* 0x000fe2000bf06070 */
[----:B-1----:R-:W1:Y:S02]  /*0980*/  SHFL.BFLY PT, R7, R8, 0x10, 0x1f ;  /* 0x0e001f0008077f89 */ /* 0x002e6400000e0000 */
[----:B-1----:R-:W-:-:S05]  /*0990*/  FADD.FTZ R17, R7, R8 ;  /* 0x0000000807117221 */ /* 0x002fca0000010000 */
[----:B------:R-:W1:Y:S02]  /*09a0*/  SHFL.BFLY PT, R6, R17, 0x8, 0x1f ;  /* 0x0d001f0011067f89 */ /* 0x000e6400000e0000 */
[----:B-1----:R-:W-:-:S03]  /*09b0*/  FADD.FTZ R19, R17, R6 ;  /* 0x0000000611137221 */ /* 0x002fc60000010000 */
[----:B------:R-:W1:Y:S02]  /*09c0*/  @!P0 LDC.64 R6, c[0x0][0x3c0] ;  /* 0x0000f000ff068b82 */ /* 0x000e640000000a00 */
[----:B------:R-:W2:Y:S01]  /*09d0*/  SHFL.BFLY PT, R22, R19, 0x4, 0x1f ;  /* 0x0c801f0013167f89 */ /* 0x000ea200000e0000 */
[----:B------:R-:W3:Y:S01]  /*09e0*/  @P2 S2R R26, SR_CgaCtaId ;  /* 0x00000000001a2919 */ /* 0x000ee20000008800 */
[----:B------:R-:W-:Y:S02]  /*09f0*/  @P2 MOV R9, 0x400 ;  /* 0x0000040000092802 */ /* 0x000fe40000000f00 */
[----:B-1----:R1:W4:Y:S01]  /*0a00*/  @!P0 LDG.E.CONSTANT R6, desc[UR12][R6.64] ;  /* 0x0000000c06068981 */ /* 0x002322000c1e9900 */
[----:B--2---:R-:W-:-:S05]  /*0a10*/  FADD.FTZ R22, R19, R22 ;  /* 0x0000001613167221 */ /* 0x004fca0000010000 */
[----:B------:R-:W2:Y:S02]  /*0a20*/  SHFL.BFLY PT, R21, R22, 0x2, 0x1f ;  /* 0x0c401f0016157f89 */ /* 0x000ea400000e0000 */
[----:B--2---:R-:W-:-:S05]  /*0a30*/  FADD.FTZ R21, R22, R21 ;  /* 0x0000001516157221 */ /* 0x004fca0000010000 */
[----:B------:R-:W2:Y:S01]  /*0a40*/  SHFL.BFLY PT, R24, R21, 0x1, 0x1f ;  /* 0x0c201f0015187f89 */ /* 0x000ea200000e0000 */
[----:B------:R-:W-:Y:S02]  /*0a50*/  @P2 VIADD R9, R9, 0x88 ;  /* 0x0000008809092836 */ /* 0x000fe40000000000 */
[----:B--2---:R-:W-:-:S05]  /*0a60*/  FADD.FTZ R23, R21, R24 ;  /* 0x0000001815177221 */ /* 0x004fca0000010000 */
[----:B------:R-:W-:Y:S01]  /*0a70*/  @!P1 STS [R14], R23 ;  /* 0x000000170e009388 */ /* 0x000fe20000000800 */
[----:B---3--:R-:W-:Y:S01]  /*0a80*/  @P2 LEA R17, R26, R9, 0x18 ;  /* 0x000000091a112211 */ /* 0x008fe200078ec0ff */
[----:B------:R-:W-:-:S03]  /*0a90*/  IMAD.MOV.U32 R9, RZ, RZ, RZ ;  /* 0x000000ffff097224 */ /* 0x000fc600078e00ff */
[----:B------:R-:W-:Y:S01]  /*0aa0*/  @P2 LEA R17, R12, R17, 0x2 ;  /* 0x000000110c112211 */ /* 0x000fe200078e10ff */
[----:B------:R-:W-:Y:S06]  /*0ab0*/  BAR.SYNC.DEFER_BLOCKING 0x0 ;  /* 0x0000000000007b1d */ /* 0x000fec0000010000 */
[----:B------:R-:W2:Y:S04]  /*0ac0*/  @P2 LDS R9, [R17] ;  /* 0x0000000011092984 */ /* 0x000ea80000000800 */
[----:B--2---:R-:W2:Y:S02]  /*0ad0*/  SHFL.BFLY PT, R22, R9, 0x10, 0x1f ;  /* 0x0e001f0009167f89 */ /* 0x004ea400000e0000 */
[----:B--2---:R-:W-:-:S05]  /*0ae0*/  FADD.FTZ R22, R22, R9 ;  /* 0x0000000916167221 */ /* 0x004fca0000010000 */
[----:B-1----:R-:W1:Y:S02]  /*0af0*/  SHFL.BFLY PT, R7, R22, 0x8, 0x1f ;  /* 0x0d001f0016077f89 */ /* 0x002e6400000e0000 */
[----:B-1----:R-:W-:-:S05]  /*0b00*/  FADD.FTZ R7, R22, R7 ;  /* 0x0000000716077221 */ /* 0x002fca0000010000 */
[----:B------:R-:W1:Y:S02]  /*0b10*/  SHFL.BFLY PT, R24, R7, 0x4, 0x1f ;  /* 0x0c801f0007187f89 */ /* 0x000e6400000e0000 */
[----:B-1----:R-:W-:-:S05]  /*0b20*/  FADD.FTZ R24, R7, R24 ;  /* 0x0000001807187221 */ /* 0x002fca0000010000 */
[----:B------:R-:W1:Y:S02]  /*0b30*/  SHFL.BFLY PT, R19, R24, 0x2, 0x1f ;  /* 0x0c401f0018137f89 */ /* 0x000e6400000e0000 */
[----:B-1----:R-:W-:-:S05]  /*0b40*/  FADD.FTZ R19, R24, R19 ;  /* 0x0000001318137221 */ /* 0x002fca0000010000 */
[----:B------:R-:W1:Y:S01]  /*0b50*/  SHFL.BFLY PT, R26, R19, 0x1, 0x1f ;  /* 0x0c201f00131a7f89 */ /* 0x000e6200000e0000 */
[----:B------:R-:W2:Y:S01]  /*0b60*/  @!P3 S2R R28, SR_CgaCtaId ;  /* 0x00000000001cb919 */ /* 0x000ea20000008800 */
[----:B-1----:R-:W-:-:S04]  /*0b70*/  FADD.FTZ R9, R19, R26 ;  /* 0x0000001a13097221 */ /* 0x002fc80000010000 */
[----:B------:R-:W-:-:S06]  /*0b80*/  @!P3 FADD.FTZ R9, R9, 9.9999999747524270788e-07 ;  /* 0x358637bd0909b421 */ /* 0x000fcc0000010000 */
[----:B------:R-:W1:Y:S01]  /*0b90*/  @!P3 MUFU.RCP R9, R9 ;  /* 0x000000090009b308 */ /* 0x000e620000001000 */
[----:B------:R-:W3:Y:S01]  /*0ba0*/  @!P0 S2R R21, SR_CgaCtaId ;  /* 0x0000000000158919 */ /* 0x000ee20000008800 */
[----:B------:R-:W-:-:S04]  /*0bb0*/  @!P3 MOV R17, 0x400 ;  /* 0x000004000011b802 */ /* 0x000fc80000000f00 */
[----:B--2---:R-:W-:Y:S01]  /*0bc0*/  @!P3 LEA R28, R28, R17, 0x18 ;  /* 0x000000111c1cb211 */ /* 0x004fe200078ec0ff */
[----:B-1----:R-:W-:-:S05]  /*0bd0*/  @!P3 FADD.FTZ R17, R9, -RZ ;  /* 0x800000ff0911b221 */ /* 0x002fca0000010000 */
[----:B------:R-:W-:Y:S01]  /*0be0*/  @!P3 STS [R28], R17 ;  /* 0x000000111c00b388 */ /* 0x000fe20000000800 */
[----:B------:R-:W-:-:S04]  /*0bf0*/  @!P0 MOV R7, 0x400 ;  /* 0x0000040000078802 */ /* 0x000fc80000000f00 */
[----:B---3--:R-:W-:Y:S01]  /*0c00*/  @!P0 LEA R21, R21, R7, 0x18 ;  /* 0x0000000715158211 */ /* 0x008fe200078ec0ff */
[----:B------:R-:W-:Y:S06]  /*0c10*/  BAR.SYNC.DEFER_BLOCKING 0x0 ;  /* 0x0000000000007b1d */ /* 0x000fec0000010000 */
[----:B------:R-:W1:Y:S01]  /*0c20*/  @!P0 LDS R7, [R21] ;  /* 0x0000000015078984 */ /* 0x000e620000000800 */
[----:B------:R-:W-:Y:S01]  /*0c30*/  PRMT R19, RZ, 0x7610, R19 ;  /* 0x00007610ff137816 */ /* 0x000fe20000000013 */
[----:B0-----:R-:W-:Y:S02]  /*0c40*/  IMAD.IADD R18, R11, 0x1, R18 ;  /* 0x000000010b127824 */ /* 0x001fe400078e0212 */
[----:B-1----:R-:W-:-:S04]  /*0c50*/  @!P0 FMUL.FTZ R7, R7, R8 ;  /* 0x0000000807078220 */ /* 0x002fc80000410000 */
[----:B----4-:R-:W-:-:S04]  /*0c60*/  @!P0 FMUL.FTZ R8, R7, R6 ;  /* 0x0000000607088220 */ /* 0x010fc80000410000 */
[----:B------:R-:W0:Y:S01]  /*0c70*/  @!P0 F2I.S8.NTZ R19, R8 ;  /* 0x0000000800138305 */ /* 0x000e220000202100 */
[----:B------:R-:W-:-:S04]  /*0c80*/  IADD3 R6, P1, PT, R20, UR18, RZ ;  /* 0x0000001214067c10 */ /* 0x000fc8000ff3e0ff */
[----:B------:R-:W-:Y:S02]  /*0c90*/  LEA.HI.X.SX32 R7, R20, UR19, 0x1, P1 ;  /* 0x0000001314077c11 */ /* 0x000fe400088f0eff */
[----:B------:R-:W-:-:S03]  /*0ca0*/  ISETP.GE.AND P1, PT, R18, UR22, PT ;  /* 0x0000001612007c0c */ /* 0x000fc6000bf26270 */
[----:B0-----:R3:W-:Y:S10]  /*0cb0*/  STG.E.U8 desc[UR12][R6.64], R19 ;  /* 0x0000001306007986 */ /* 0x0017f4000c10110c */
[----:B------:R-:W-:Y:S05]  /*0cc0*/  @!P1 BRA `(.L_x_3) ;  /* 0xfffffff400689947 */ /* 0x000fea000383ffff */
[----:B------:R-:W-:Y:S05]  /*0cd0*/  EXIT ;  /* 0x000000000000794d */ /* 0x000fea0003800000 */
.L_x_4:
[----:B------:R-:W-:-:S00]  /*0ce0*/  BRA `(.L_x_4) ;  /* 0xfffffffc00fc7947 */ /* 0x000fc0000383ffff */
[----:B------:R-:W-:-:S00]  /*0cf0*/  NOP ;  /* 0x0000000000007918 */ /* 0x000fc00000000000 */
        /* <DEDUP_REMOVED lines=8> */
.L_x_184:


//--------------------- .text._ZN17fastertransformer27softmax_INT8IO_kernel_COL32IfEEvPaS1_PKT_S4_iiiiifPKfS6_ --------------------------
	.section	.text._ZN17fastertransformer27softmax_INT8IO_kernel_COL32IfEEvPaS1_PKT_S4_iiiiifPKfS6_,"ax",@progbits
	.align	128
        .global         _ZN17fastertransformer27softmax_INT8IO_kernel_COL32IfEEvPaS1_PKT_S4_iiiiifPKfS6_
        .type           _ZN17fastertransformer27softmax_INT8IO_kernel_COL32IfEEvPaS1_PKT_S4_iiiiifPKfS6_,@function
        .size           _ZN17fastertransformer27softmax_INT8IO_kernel_COL32IfEEvPaS1_PKT_S4_iiiiifPKfS6_,(.L_x_185 - _ZN17fastertransformer27softmax_INT8IO_kernel_COL32IfEEvPaS1_PKT_S4_iiiiifPKfS6_)
        .other          _ZN17fastertransformer27softmax_INT8IO_kernel_COL32IfEEvPaS1_PKT_S4_iiiiifPKfS6_,@"STO_CUDA_ENTRY STV_DEFAULT"
_ZN17fastertransformer27softmax_INT8IO_kernel_COL32IfEEvPaS1_PKT_S4_iiiiifPKfS6_:
.text._ZN17fastertransformer27softmax_INT8IO_kernel_COL32IfEEvPaS1_PKT_S4_iiiiifPKfS6_:
        /* <DEDUP_REMOVED lines=39> */
.L_x_8:
[----:B------:R-:W-:Y:S01]  /*0270*/  BSSY.RECONVERGENT B0, `(.L_x_5) ;  /* 0x000003b000007945 */ /* 0x000fe20003800200 */
[----:B---3--:R-:W-:Y:S02]  /*0280*/  HFMA2 R19, -RZ, RZ, -598.5, 40320 ;  /* 0xe0ad78ecff137431 */ /* 0x008fe400000001ff */
[----:B------:R-:W-:Y:S01]  /*0290*/  IMAD R20, R18, 0x20, R13 ;  /* 0x0000002012147824 */ /* 0x000fe200078e020d */
[----:B------:R-:W-:Y:S06]  /*02a0*/  @P0 BRA `(.L_x_6) ;  /* 0x0000000000dc0947 */ /* 0x000fec0003800000 */
[----:B--2---:R-:W2:Y:S08]  /*02b0*/  I2F.U32.RP R8, R10 ;  /* 0x0000000a00087306 */ /* 0x004eb00000209000 */
[----:B--2---:R-:W2:Y:S02]  /*02c0*/  MUFU.RCP R8, R8 ;  /* 0x0000000800087308 */ /* 0x004ea40000001000 */
[----:B--2---:R-:W-:-:S06]  /*02d0*/  VIADD R6, R8, 0xffffffe ;  /* 0x0ffffffe08067836 */ /* 0x004fcc0000000000 */
[----:B------:R2:W3:Y:S02]  /*02e0*/  F2I.FTZ.U32.TRUNC.NTZ R7, R6 ;  /* 0x0000000600077305 */ /* 0x0004e4000021f000 */
[----:B--2---:R-:W-:Y:S02]  /*02f0*/  IMAD.MOV.U32 R6, RZ, RZ, RZ ;  /* 0x000000ffff067224 */ /* 0x004fe400078e00ff */
[----:B---3--:R-:W-:-:S04]  /*0300*/  IMAD.MOV R9, RZ, RZ, -R7 ;  /* 0x000000ffff097224 */ /* 0x008fc800078e0a07 */
[----:B------:R-:W-:-:S04]  /*0310*/  IMAD R9, R9, R10, RZ ;  /* 0x0000000a09097224 */ /* 0x000fc800078e02ff */
[----:B------:R-:W-:-:S06]  /*0320*/  IMAD.HI.U32 R9, R7, R9, R6 ;  /* 0x0000000907097227 */ /* 0x000fcc00078e0006 */
[----:B------:R-:W-:-:S05]  /*0330*/  IMAD.HI.U32 R9, R9, UR9, RZ ;  /* 0x0000000909097c27 */ /* 0x000fca000f8e00ff */
[----:B------:R-:W-:-:S05]  /*0340*/  IADD3 R9, PT, PT, -R9, RZ, RZ ;  /* 0x000000ff09097210 */ /* 0x000fca0007ffe1ff */
        /* <DEDUP_REMOVED lines=15> */
[----:B------:R0:W5:Y:S01]  /*0440*/  LDG.E.CONSTANT R19, desc[UR12][R6.64] ;  /* 0x0000000c06137981 */ /* 0x000162000c1e9900 */
[----:B------:R-:W-:-:S04]  /*0450*/  UISETP.NE.U32.AND UP0, UPT, UR14, URZ, UPT ;  /* 0x000000ff0e00728c */ /* 0x000fc8000bf05070 */
[----:B------:R-:W-:Y:S01]  /*0460*/  UISETP.NE.AND.EX UP0, UPT, UR15, URZ, UPT, UP0 ;  /* 0x000000ff0f00728c */ /* 0x000fe2000bf05300 */
[----:B--2---:R-:W-:Y:S01]  /*0470*/  IMAD.MOV.U32 R22, RZ, RZ, RZ ;  /* 0x000000ffff167224 */ /* 0x004fe200078e00ff */
[----:B---3--:R-:W1:Y:S02]  /*0480*/  I2F.S16 R21, R23 ;  /* 0x0000001700157306 */ /* 0x008e640000101400 */
[----:B-1----:R-:W-:-:S05]  /*0490*/  FMUL.FTZ R21, R21, UR21 ;  /* 0x0000001515157c20 */ /* 0x002fca0008410000 */
[----:B0-----:R-:W-:Y:S05]  /*04a0*/  BRA.U !UP0, `(.L_x_7) ;  /* 0x0000000108547547 */ /* 0x001fea000b800000 */
[----:B------:R-:W0:Y:S01]  /*04b0*/  I2F.U32.RP R9, R10 ;  /* 0x0000000a00097306 */ /* 0x000e220000209000 */
[----:B------:R-:W-:-:S07]  /*04c0*/  ISETP.NE.U32.AND P3, PT, R10, RZ, PT ;  /* 0x000000ff0a00720c */ /* 0x000fce0003f65070 */
[----:B0-----:R-:W0:Y:S02]  /*04d0*/  MUFU.RCP R9, R9 ;  /* 0x0000000900097308 */ /* 0x001e240000001000 */
[----:B0-----:R-:W-:-:S06]  /*04e0*/  IADD3 R6, PT, PT, R9, 0xffffffe, RZ ;  /* 0x0ffffffe09067810 */ /* 0x001fcc0007ffe0ff */
[----:B------:R0:W1:Y:S02]  /*04f0*/  F2I.FTZ.U32.TRUNC.NTZ R7, R6 ;  /* 0x0000000600077305 */ /* 0x000064000021f000 */
[----:B0-----:R-:W-:Y:S02]  /*0500*/  IMAD.MOV.U32 R6, RZ, RZ, RZ ;  /* 0x000000ffff067224 */ /* 0x001fe400078e00ff */
[----:B-1----:R-:W-:-:S04]  /*0510*/  IMAD.MOV R23, RZ, RZ, -R7 ;  /* 0x000000ffff177224 */ /* 0x002fc800078e0a07 */
[----:B------:R-:W-:-:S04]  /*0520*/  IMAD R23, R23, R10, RZ ;  /* 0x0000000a17177224 */ /* 0x000fc800078e02ff */
[----:B------:R-:W-:-:S06]  /*0530*/  IMAD.HI.U32 R7, R7, R23, R6 ;  /* 0x0000001707077227 */ /* 0x000fcc00078e0006 */
[----:B------:R-:W-:-:S04]  /*0540*/  IMAD.HI.U32 R22, R7, UR9, RZ ;  /* 0x0000000907167c27 */ /* 0x000fc8000f8e00ff */
[----:B------:R-:W-:-:S04]  /*0550*/  IMAD.MOV R7, RZ, RZ, -R22 ;  /* 0x000000ffff077224 */ /* 0x000fc800078e0a16 */
[----:B------:R-:W-:-:S05]  /*0560*/  IMAD R7, R10, R7, UR9 ;  /* 0x000000090a077e24 */ /* 0x000fca000f8e0207 */
[----:B------:R-:W-:-:S13]  /*0570*/  ISETP.GE.U32.AND P1, PT, R7, R10, PT ;  /* 0x0000000a0700720c */ /* 0x000fda0003f26070 */
[----:B------:R-:W-:Y:S01]  /*0580*/  @P1 IADD3 R7, PT, PT, R7, -R10, RZ ;  /* 0x8000000a07071210 */ /* 0x000fe20007ffe0ff */
[----:B------:R-:W-:-:S03]  /*0590*/  @P1 VIADD R22, R22, 0x1 ;  /* 0x0000000116161836 */ /* 0x000fc60000000000 */
[----:B------:R-:W-:-:S13]  /*05a0*/  ISETP.GE.U32.AND P2, PT, R7, R10, PT ;  /* 0x0000000a0700720c */ /* 0x000fda0003f46070 */
[----:B------:R-:W-:Y:S01]  /*05b0*/  @P2 VIADD R22, R22, 0x1 ;  /* 0x0000000116162836 */ /* 0x000fe20000000000 */
[----:B------:R-:W-:-:S05]  /*05c0*/  @!P3 LOP3.LUT R22, RZ, R10, RZ, 0x33, !PT ;  /* 0x0000000aff16b212 */ /* 0x000fca00078e33ff */
[----:B------:R-:W-:-:S04]  /*05d0*/  IMAD R7, R22, UR11, R17 ;  /* 0x0000000b16077c24 */ /* 0x000fc8000f8e0211 */
[----:B------:R-:W-:-:S05]  /*05e0*/  IMAD.WIDE.U32 R6, R7, 0x4, R4 ;  /* 0x0000000407067825 */ /* 0x000fca00078e0004 */
[----:B------:R0:W5:Y:S02]  /*05f0*/  LDG.E.CONSTANT R22, desc[UR12][R6.64] ;  /* 0x0000000c06167981 */ /* 0x000164000c1e9900 */
.L_x_7:
[----:B-----5:R-:W-:-:S04]  /*0600*/  FFMA.FTZ R8, R21, R8, R22 ;  /* 0x0000000815087223 */ /* 0x020fc80000010016 */
[----:B------:R-:W-:-:S07]  /*0610*/  FADD.FTZ R19, R8, R19 ;  /* 0x0000001308137221 */ /* 0x000fce0000010000 */
.L_x_6:
[----:B-12-4-:R-:W-:Y:S05]  /*0620*/  BSYNC.RECONVERGENT B0 ;  /* 0x0000000000007941 */ /* 0x016fea0003800200 */
.L_x_5:
[----:B0-----:R-:W0:Y:S01]  /*0630*/  SHFL.BFLY PT, R6, R19, 0x10, 0x1f ;  /* 0x0e001f0013067f89 */ /* 0x001e2200000e0000 */
[----:B------:R-:W-:Y:S02]  /*0640*/  ISETP.NE.AND P1, PT, R12, RZ, PT ;  /* 0x000000ff0c00720c */ /* 0x000fe40003f25270 */
[----:B------:R-:W-:Y:S01]  /*0650*/  FSETP.GT.FTZ.AND P2, PT, R16, R15, PT ;  /* 0x0000000f1000720b */ /* 0x000fe20003f54000 */
[----:B------:R-:W1:Y:S01]  /*0660*/  @!P0 S2R R23, SR_CgaCtaId ;  /* 0x0000000000178919 */ /* 0x000e620000008800 */
[----:B------:R-:W-:-:S09]  /*0670*/  ISETP.NE.AND P3, PT, R0, RZ, PT ;  /* 0x000000ff0000720c */ /* 0x000fd20003f65270 */
[----:B------:R-:W2:Y:S02]  /*0680*/  @!P1 S2R R17, SR_CgaCtaId ;  /* 0x0000000000119919 */ /* 0x000ea40000008800 */
[----:B------:R-:W-:Y:S01]  /*0690*/  @P2 MOV R21, 0x400 ;  /* 0x0000040000152802 */ /* 0x000fe20000000f00 */
[----:B------:R-:W3:Y:S03]  /*06a0*/  @P2 S2R R24, SR_CgaCtaId ;  /* 0x0000000000182919 */ /* 0x000ee60000008800 */
[----:B------:R-:W-:Y:S02]  /*06b0*/  @P2 IADD3 R21, PT, PT, R21, 0x8, RZ ;  /* 0x0000000815152810 */ /* 0x000fe40007ffe0ff */
[----:B0-----:R-:W-:-:S05]  /*06c0*/  FMNMX.FTZ R6, R6, R19, !PT ;  /* 0x0000001306067209 */ /* 0x001fca0007810000 */
[----:B------:R-:W0:Y:S01]  /*06d0*/  SHFL.BFLY PT, R7, R6, 0x8, 0x1f ;  /* 0x0d001f0006077f89 */ /* 0x000e2200000e0000 */
[----:B---3--:R-:W-:Y:S02]  /*06e0*/  @P2 LEA R21, R24, R21, 0x18 ;  /* 0x0000001518152211 */ /* 0x008fe400078ec0ff */
[----:B0-----:R-:W-:Y:S02]  /*06f0*/  FMNMX.FTZ R7, R6, R7, !PT ;  /* 0x0000000706077209 */ /* 0x001fe40007810000 */
[----:B------:R-:W-:-:S03]  /*0700*/  @!P1 MOV R6, 0x400 ;  /* 0x0000040000069802 */ /* 0x000fc60000000f00 */
[----:B------:R-:W0:Y:S02]  /*0710*/  SHFL.BFLY PT, R8, R7, 0x4, 0x1f ;  /* 0x0c801f0007087f89 */ /* 0x000e2400000e0000 */
[----:B------:R-:W-:Y:S01]  /*0720*/  @!P1 VIADD R6, R6, 0x8 ;  /* 0x0000000806069836 */ /* 0x000fe20000000000 */
[----:B0-----:R-:W-:-:S04]  /*0730*/  FMNMX.FTZ R8, R7, R8, !PT ;  /* 0x0000000807087209 */ /* 0x001fc80007810000 */
[----:B--2---:R-:W-:Y:S01]  /*0740*/  @!P1 LEA R7, R17, R6, 0x18 ;  /* 0x0000000611079211 */ /* 0x004fe200078ec0ff */
[----:B------:R-:W-:Y:S01]  /*0750*/  IMAD.MOV.U32 R6, RZ, RZ, -0x1f528714 ;  /* 0xe0ad78ecff067424 */ /* 0x000fe200078e00ff */
[----:B------:R-:W0:Y:S02]  /*0760*/  SHFL.BFLY PT, R9, R8, 0x2, 0x1f ;  /* 0x0c401f0008097f89 */ /* 0x000e2400000e0000 */
[----:B------:R-:W-:Y:S02]  /*0770*/  @!P1 LEA.HI R7, R0, R7, RZ, 0x1d ;  /* 0x0000000700079211 */ /* 0x000fe400078fe8ff */
[----:B0-----:R-:W-:Y:S01]  /*0780*/  FMNMX.FTZ R9, R8, R9, !PT ;  /* 0x0000000908097209 */ /* 0x001fe20007810000 */
[----:B------:R-:W-:Y:S01]  /*0790*/  @P2 IMAD R8, R12, 0x4, R21 ;  /* 0x000000040c082824 */ /* 0x000fe200078e0215 */
[----:B------:R-:W-:-:S03]  /*07a0*/  @!P3 MOV R21, 0x400 ;  /* 0x000004000015b802 */ /* 0x000fc60000000f00 */
[----:B------:R-:W0:Y:S02]  /*07b0*/  SHFL.BFLY PT, R22, R9, 0x1, 0x1f ;  /* 0x0c201f0009167f89 */ /* 0x000e2400000e0000 */
[----:B0-----:R-:W-:-:S05]  /*07c0*/  FMNMX.FTZ R26, R9, R22, !PT ;  /* 0x00000016091a7209 */ /* 0x001fca0007810000 */
[----:B------:R0:W-:Y:S01]  /*07d0*/  @!P1 STS [R7], R26 ;  /* 0x0000001a07009388 */ /* 0x0001e20000000800 */
[----:B------:R-:W-:Y:S06]  /*07e0*/  BAR.SYNC.DEFER_BLOCKING 0x0 ;  /* 0x0000000000007b1d */ /* 0x000fec0000010000 */
[----:B0-----:R-:W0:Y:S01]  /*07f0*/  @!P3 S2R R26, SR_CgaCtaId ;  /* 0x00000000001ab919 */ /* 0x001e220000008800 */
[----:B------:R2:W3:Y:S02]  /*0800*/  @P2 LDS R6, [R8] ;  /* 0x0000000008062984 */ /* 0x0004e40000000800 */
[----:B--2---:R-:W-:-:S02]  /*0810*/  MOV R8, RZ ;  /* 0x000000ff00087202 */ /* 0x004fc40000000f00 */
[----:B0-----:R-:W-:Y:S01]  /*0820*/  @!P3 LEA R21, R26, R21, 0x18 ;  /* 0x000000151a15b211 */ /* 0x001fe200078ec0ff */
[----:B---3--:R-:W0:Y:S02]  /*0830*/  SHFL.BFLY PT, R9, R6, 0x10, 0x1f ;  /* 0x0e001f0006097f89 */ /* 0x008e2400000e0000 */
[----:B0-----:R-:W-:Y:S02]  /*0840*/  FMNMX.FTZ R9, R9, R6, !PT ;  /* 0x0000000609097209 */ /* 0x001fe40007810000 */
[----:B------:R-:W-:-:S03]  /*0850*/  @!P0 MOV R6, 0x400 ;  /* 0x0000040000068802 */ /* 0x000fc60000000f00 */
[----:B------:R-:W0:Y:S01]  /*0860*/  SHFL.BFLY PT, R22, R9, 0x8, 0x1f ;  /* 0x0d001f0009167f89 */ /* 0x000e2200000e0000 */
[----:B-1----:R-:W-:Y:S02]  /*0870*/  @!P0 LEA R23, R23, R6, 0x18 ;  /* 0x0000000617178211 */ /* 0x002fe400078ec0ff */
[----:B0-----:R-:W-:-:S05]  /*0880*/  FMNMX.FTZ R22, R9, R22, !PT ;  /* 0x0000001609167209 */ /* 0x001fca0007810000 */
[----:B------:R-:W0:Y:S02]  /*0890*/  SHFL.BFLY PT, R17, R22, 0x4, 0x1f ;  /* 0x0c801f0016117f89 */ /* 0x000e2400000e0000 */
[----:B0-----:R-:W-:-:S05]  /*08a0*/  FMNMX.FTZ R17, R22, R17, !PT ;  /* 0x0000001116117209 */ /* 0x001fca0007810000 */
[----:B------:R-:W0:Y:S02]  /*08b0*/  SHFL.BFLY PT, R24, R17, 0x2, 0x1f ;  /* 0x0c401f0011187f89 */ /* 0x000e2400000e0000 */
[----:B0-----:R-:W-:-:S05]  /*08c0*/  FMNMX.FTZ R24, R17, R24, !PT ;  /* 0x0000001811187209 */ /* 0x001fca0007810000 */
[----:B------:R-:W0:Y:S02]  /*08d0*/  SHFL.BFLY PT, R7, R24, 0x1, 0x1f ;  /* 0x0c201f0018077f89 */ /* 0x000e2400000e0000 */
[----:B0-----:R-:W-:-:S05]  /*08e0*/  FMNMX.FTZ R22, R24, R7, !PT ;  /* 0x0000000718167209 */ /* 0x001fca0007810000 */
[----:B------:R-:W-:Y:S01]  /*08f0*/  @!P3 STS [R21+0x4], R22 ;  /* 0x000004161500b388 */ /* 0x000fe20000000800 */
[----:B------:R-:W-:Y:S06]  /*0900*/  BAR.SYNC.DEFER_BLOCKING 0x0 ;  /* 0x0000000000007b1d */ /* 0x000fec0000010000 */
[----:B------:R-:W0:Y:S02]  /*0910*/  @!P0 LDS R6, [R23+0x4] ;  /* 0x0000040017068984 */ /* 0x000e240000000800 */
[----:B0-----:R-:W-:-:S04]  /*0920*/  @!P0 FADD.FTZ R6, -R6, R19 ;  /* 0x0000001306068221 */ /* 0x001fc80000010100 */
[----:B------:R-:W-:-:S04]  /*0930*/  @!P0 FMUL.FTZ R9, R6, 1.4426950216293334961 ;  /* 0x3fb8aa3b06098820 */ /* 0x000fc80000410000 */
[----:B------:R-:W0:Y:S01]  /*0940*/  @!P0 MUFU.EX2 R8, R9 ;  /* 0x0000000900088308 */ /* 0x000e220000000800 */
[----:B------:R-:W-:Y:S01]  /*0950*/  ISETP.GE.U32.AND P0, PT, R0, UR22, PT ;  /* 0x0000001600007c0c */ /* 0x000fe2000bf06070 */
[----:B0-----:R-:W0:Y:S02]  /*0960*/  SHFL.BFLY PT, R7, R8, 0x10, 0x1f ;  /* 0x0e001f0008077f89 */ /* 0x001e2400000e0000 */
[----:B0-----:R-:W-:-:S05]  /*0970*/  FADD.FTZ R17, R7, R8 ;  /* 0x0000000807117221 */ /* 0x001fca0000010000 */
[----:B------:R-:W0:Y:S02]  /*0980*/  SHFL.BFLY PT, R6, R17, 0x8, 0x1f ;  /* 0x0d001f0011067f89 */ /* 0x000e2400000e0000 */
[----:B0-----:R-:W-:-:S03]  /*0990*/  FADD.FTZ R19, R17, R6 ;  /* 0x0000000611137221 */ /* 0x001fc60000010000 */
[----:B------:R-:W0:Y:S02]  /*09a0*/  @!P0 LDC.64 R6, c[0x0][0x3c0] ;  /* 0x0000f000ff068b82 */ /* 0x000e240000000a00 */
[----:B------:R-:W1:Y:S01]  /*09b0*/  SHFL.BFLY PT, R22, R19, 0x4, 0x1f ;  /* 0x0c801f0013167f89 */ /* 0x000e6200000e0000 */
[----:B------:R-:W2:Y:S01]  /*09c0*/  @P2 S2R R26, SR_CgaCtaId ;  /* 0x00000000001a2919 */ /* 0x000ea20000008800 */
[----:B------:R-:W-:Y:S02]  /*09d0*/  @P2 MOV R9, 0x400 ;  /* 0x0000040000092802 */ /* 0x000fe40000000f00 */
[----:B0-----:R0:W3:Y:S01]  /*09e0*/  @!P0 LDG.E.CONSTANT R6, desc[UR12][R6.64] ;  /* 0x0000000c06068981 */ /* 0x0010e2000c1e9900 */
[----:B-1----:R-:W-:-:S05]  /*09f0*/  FADD.FTZ R22, R19, R22 ;  /* 0x0000001613167221 */ /* 0x002fca0000010000 */
[----:B------:R-:W1:Y:S02]  /*0a00*/  SHFL.BFLY PT, R21, R22, 0x2, 0x1f ;  /* 0x0c401f0016157f89 */ /* 0x000e6400000e0000 */
[----:B-1----:R-:W-:-:S05]  /*0a10*/  FADD.FTZ R21, R22, R21 ;  /* 0x0000001516157221 */ /* 0x002fca0000010000 */
[----:B------:R-:W1:Y:S01]  /*0a20*/  SHFL.BFLY PT, R24, R21, 0x1, 0x1f ;  /* 0x0c201f0015187f89 */ /* 0x000e6200000e0000 */
[----:B------:R-:W-:Y:S02]  /*0a30*/  @P2 VIADD R9, R9, 0x88 ;  /* 0x0000008809092836 */ /* 0x000fe40000000000 */
[----:B-1----:R-:W-:-:S05]  /*0a40*/  FADD.FTZ R23, R21, R24 ;  /* 0x0000001815177221 */ /* 0x002fca0000010000 */
[----:B------:R-:W-:Y:S01]  /*0a50*/  @!P1 STS [R14], R23 ;  /* 0x000000170e009388 */ /* 0x000fe20000000800 */
[----:B--2---:R-:W-:Y:S01]  /*0a60*/  @P2 LEA R17, R26, R9, 0x18 ;  /* 0x000000091a112211 */ /* 0x004fe200078ec0ff */
[----:B------:R-:W-:-:S03]  /*0a70*/  IMAD.MOV.U32 R9, RZ, RZ, RZ ;  /* 0x000000ffff097224 */ /* 0x000fc600078e00ff */
[----:B------:R-:W-:Y:S01]  /*0a80*/  @P2 LEA R17, R12, R17, 0x2 ;  /* 0x000000110c112211 */ /* 0x000fe200078e10ff */
[----:B------:R-:W-:Y:S06]  /*0a90*/  BAR.SYNC.DEFER_BLOCKING 0x0 ;  /* 0x0000000000007b1d */ /* 0x000fec0000010000 */
[----:B------:R-:W1:Y:S04]  /*0aa0*/  @P2 LDS R9, [R17] ;  /* 0x0000000011092984 */ /* 0x000e680000000800 */
[----:B-1----:R-:W1:Y:S02]  /*0ab0*/  SHFL.BFLY PT, R22, R9, 0x10, 0x1f ;  /* 0x0e001f0009167f89 */ /* 0x002e6400000e0000 */
[----:B-1----:R-:W-:-:S05]  /*0ac0*/  FADD.FTZ R22, R22, R9 ;  /* 0x0000000916167221 */ /* 0x002fca0000010000 */
[----:B0-----:R-:W0:Y:S02]  /*0ad0*/  SHFL.BFLY PT, R7, R22, 0x8, 0x1f ;  /* 0x0d001f0016077f89 */ /* 0x001e2400000e0000 */
[----:B0-----:R-:W-:-:S05]  /*0ae0*/  FADD.FTZ R7, R22, R7 ;  /* 0x0000000716077221 */ /* 0x001fca0000010000 */
[----:B------:R-:W0:Y:S02]  /*0af0*/  SHFL.BFLY PT, R24, R7, 0x4, 0x1f ;  /* 0x0c801f0007187f89 */ /* 0x000e2400000e0000 */
[----:B0-----:R-:W-:-:S05]  /*0b00*/  FADD.FTZ R24, R7, R24 ;  /* 0x0000001807187221 */ /* 0x001fca0000010000 */
[----:B------:R-:W0:Y:S02]  /*0b10*/  SHFL.BFLY PT, R19, R24, 0x2, 0x1f ;  /* 0x0c401f0018137f89 */ /* 0x000e2400000e0000 */
[----:B0-----:R-:W-:-:S05]  /*0b20*/  FADD.FTZ R19, R24, R19 ;  /* 0x0000001318137221 */ /* 0x001fca0000010000 */
[----:B------:R-:W0:Y:S01]  /*0b30*/  SHFL.BFLY PT, R26, R19, 0x1, 0x1f ;  /* 0x0c201f00131a7f89 */ /* 0x000e2200000e0000 */
[----:B------:R-:W1:Y:S01]  /*0b40*/  @!P3 S2R R28, SR_CgaCtaId ;  /* 0x00000000001cb919 */ /* 0x000e620000008800 */
[----:B0-----:R-:W-:-:S04]  /*0b50*/  FADD.FTZ R9, R19, R26 ;  /* 0x0000001a13097221 */ /* 0x001fc80000010000 */
[----:B------:R-:W-:-:S06]  /*0b60*/  @!P3 FADD.FTZ R9, R9, 9.9999999747524270788e-07 ;  /* 0x358637bd0909b421 */ /* 0x000fcc0000010000 */
[----:B------:R-:W0:Y:S01]  /*0b70*/  @!P3 MUFU.RCP R9, R9 ;  /* 0x000000090009b308 */ /* 0x000e220000001000 */
[----:B------:R-:W2:Y:S01]  /*0b80*/  @!P0 S2R R21, SR_CgaCtaId ;  /* 0x0000000000158919 */ /* 0x000ea20000008800 */
[----:B------:R-:W-:-:S04]  /*0b90*/  @!P3 MOV R17, 0x400 ;  /* 0x000004000011b802 */ /* 0x000fc80000000f00 */
[----:B-1----:R-:W-:Y:S01]  /*0ba0*/  @!P3 LEA R28, R28, R17, 0x18 ;  /* 0x000000111c1cb211 */ /* 0x002fe200078ec0ff */
[----:B0-----:R-:W-:-:S05]  /*0bb0*/  @!P3 FADD.FTZ R17, R9, -RZ ;  /* 0x800000ff0911b221 */ /* 0x001fca0000010000 */
[----:B------:R-:W-:Y:S01]  /*0bc0*/  @!P3 STS [R28], R17 ;  /* 0x000000111c00b388 */ /* 0x000fe20000000800 */
[----:B------:R-:W-:-:S04]  /*0bd0*/  @!P0 MOV R7, 0x400 ;  /* 0x0000040000078802 */ /* 0x000fc80000000f00 */
[----:B--2---:R-:W-:Y:S01]  /*0be0*/  @!P0 LEA R21, R21, R7, 0x18 ;  /* 0x0000000715158211 */ /* 0x004fe200078ec0ff */
[----:B------:R-:W-:Y:S06]  /*0bf0*/  BAR.SYNC.DEFER_BLOCKING 0x0 ;  /* 0x0000000000007b1d */ /* 0x000fec0000010000 */
[----:B------:R-:W0:Y:S01]  /*0c00*/  @!P0 LDS R7, [R21] ;  /* 0x0000000015078984 */ /* 0x000e220000000800 */
[----:B------:R-:W-:Y:S01]  /*0c10*/  PRMT R19, RZ, 0x7610, R19 ;  /* 0x00007610ff137816 */ /* 0x000fe20000000013 */
[----:B------:R-:W-:Y:S02]  /*0c20*/  IMAD.IADD R18, R11, 0x1, R18 ;  /* 0x000000010b127824 */ /* 0x000fe400078e0212 */
[----:B0-----:R-:W-:-:S04]  /*0c30*/  @!P0 FMUL.FTZ R7, R7, R8 ;  /* 0x0000000807078220 */ /* 0x001fc80000410000 */
[----:B---3--:R-:W-:-:S04]  /*0c40*/  @!P0 FMUL.FTZ R8, R7, R6 ;  /* 0x0000000607088220 */ /* 0x008fc80000410000 */
[----:B------:R-:W0:Y:S01]  /*0c50*/  @!P0 F2I.S8.NTZ R19, R8 ;  /* 0x0000000800138305 */ /* 0x000e220000202100 */
[----:B------:R-:W-:-:S04]  /*0c60*/  IADD3 R6, P1, PT, R20, UR18, RZ ;  /* 0x0000001214067c10 */ /* 0x000fc8000ff3e0ff */
[----:B------:R-:W-:Y:S02]  /*0c70*/  LEA.HI.X.SX32 R7, R20, UR19, 0x1, P1 ;  /* 0x0000001314077c11 */ /* 0x000fe400088f0eff */
[----:B------:R-:W-:-:S03]  /*0c80*/  ISETP.GE.AND P1, PT, R18, UR22, PT ;  /* 0x0000001612007c0c */ /* 0x000fc6000bf26270 */
[----:B0-----:R3:W-:Y:S10]  /*0c90*/  STG.E.U8 desc[UR12][R6.64], R19 ;  /* 0x0000001306007986 */ /* 0x0017f4000c10110c */
[----:B------:R-:W-:Y:S05]  /*0ca0*/  @!P1 BRA `(.L_x_8) ;  /* 0xfffffff400709947 */ /* 0x000fea000383ffff */
[----:B------:R-:W-:Y:S05]  /*0cb0*/  EXIT ;  /* 0x000000000000794d */ /* 0x000fea0003800000 */
.L_x_9:
        /* <DEDUP_REMOVED lines=12> */
.L_x_185:


//--------------------- .text._ZN17fastertransformer36softmax_INT8IO_kernel_COL32_element4INS_5half4E6__halfEEvPaS3_PKT_S6_iiiiifPKfS8_ --------------------------
	.section	.text._ZN17fastertransformer36softmax_INT8IO_kernel_COL32_element4INS_5half4E6__halfEEvPaS3_PKT_S6_iiiiifPKfS8_,"ax",@progbits
	.align	128
        .global         _ZN17fastertransformer36softmax_INT8IO_kernel_COL32_element4INS_5half4E6__halfEEvPaS3_PKT_S6_iiiiifPKfS8_
        .type           _ZN17fastertransformer36softmax_INT8IO_kernel_COL32_element4INS_5half4E6__halfEEvPaS3_PKT_S6_iiiiifPKfS8_,@function
        .size           _ZN17fastertransformer36softmax_INT8IO_kernel_COL32_element4INS_5half4E6__halfEEvPaS3_PKT_S6_iiiiifPKfS8_,(.L_x_186 - _ZN17fastertransformer36softmax_INT8IO_kernel_COL32_element4INS_5half4E6__halfEEvPaS3_PKT_S6_iiiiifPKfS8_)
        .other          _ZN17fastertransformer36softmax_INT8IO_kernel_COL32_element4INS_5half4E6__halfEEvPaS3_PKT_S6_iiiiifPKfS8_,@"STO_CUDA_ENTRY STV_DEFAULT"
_ZN17fastertransformer36softmax_INT8IO_kernel_COL32_element4INS_5half4E6__halfEEvPaS3_PKT_S6_iiiiifPKfS8_:
.text._ZN17fastertransformer36softmax_INT8IO_kernel_COL32_element4INS_5half4E6__halfEEvPaS3_PKT_S6_iiiiifPKfS8_:
[----:B------:R-:W-:Y:S08]  /*0000*/  LDC R1, c[0x0][0x37c] ;  /* 0x0000df00ff017b82 */ /* 0x000ff00000000800 */
[----:B------:R-:W0:Y:S08]  /*0010*/  S2UR UR8, SR_CTAID.X ;  /* 0x00000000000879c3 */ /* 0x000e300000002500 */
[----:B------:R-:W0:Y:S02]  /*0020*/  LDC R14, c[0x0][0x3ac] ;  /* 0x0000eb00ff0e7b82 */ /* 0x000e240000000800 */
[----:B0-----:R-:W-:-:S13]  /*0030*/  ISETP.LE.AND P0, PT, R14, UR8, PT ;  /* 0x000000080e007c0c */ /* 0x001fda000bf03270 */
[----:B------:R-:W-:Y:S05]  /*0040*/  @P0 EXIT ;  /* 0x000000000000094d */ /* 0x000fea0003800000 */
[----:B------:R-:W0:Y:S01]  /*0050*/  S2R R9, SR_TID.X ;  /* 0x0000000000097919 */ /* 0x000e220000002100 */
[----:B------:R-:W1:Y:S01]  /*0060*/  LDC.64 R2, c[0x0][0x3b8] ;  /* 0x0000ee00ff027b82 */ /* 0x000e620000000a00 */
[----:B------:R-:W1:Y:S07]  /*0070*/  LDCU.64 UR6, c[0x0][0x358] ;  /* 0x00006b00ff0677ac */ /* 0x000e6e0008000a00 */
[----:B------:R-:W-:Y:S01]  /*0080*/  S2UR UR4, SR_CTAID.Z ;  /* 0x00000000000479c3 */ /* 0x000fe20000002700 */
[----:B------:R-:W2:Y:S07]  /*0090*/  LDCU UR5, c[0x0][0x374] ;  /* 0x00006e80ff0577ac */ /* 0x000eae0008000800 */
[----:B------:R-:W2:Y:S08]  /*00a0*/  S2UR UR9, SR_CTAID.Y ;  /* 0x00000000000979c3 */ /* 0x000eb00000002600 */
[----:B------:R-:W3:Y:S01]  /*00b0*/  LDC.64 R4, c[0x0][0x3c0] ;  /* 0x0000f000ff047b82 */ /* 0x000ee20000000a00 */
[----:B-1----:R1:W5:Y:S01]  /*00c0*/  LDG.E.CONSTANT R0, desc[UR6][R2.64] ;  /* 0x0000000602007981 */ /* 0x002362000c1e9900 */
[----:B------:R-:W-:Y:S01]  /*00d0*/  VIADD R6, R14, 0x1f ;  /* 0x0000001f0e067836 */ /* 0x000fe20000000000 */
[----:B------:R-:W4:Y:S01]  /*00e0*/  LDCU UR10, c[0x0][0x360] ;  /* 0x00006c00ff0a77ac */ /* 0x000f220008000800 */
[----:B------:R-:W3:Y:S04]  /*00f0*/  LDCU UR15, c[0x0][0x3ac] ;  /* 0x00007580ff0f77ac */ /* 0x000ee80008000800 */
[----:B------:R-:W4:Y:S01]  /*0100*/  LDC R10, c[0x0][0x3a4] ;  /* 0x0000e900ff0a7b82 */ /* 0x000f220000000800 */
[----:B------:R-:W-:Y:S01]  /*0110*/  SHF.R.U32.HI R6, RZ, 0x5, R6 ;  /* 0x00000005ff067819 */ /* 0x000fe20000011606 */
[----:B0-----:R-:W-:Y:S01]  /*0120*/  IMAD.SHL.U32 R11, R9, 0x4, RZ ;  /* 0x00000004090b7824 */ /* 0x001fe200078e00ff */
[----:B------:R-:W0:Y:S01]  /*0130*/  LDCU UR11, c[0x0][0x3b0] ;  /* 0x00007600ff0b77ac */ /* 0x000e220008000800 */
[----:B------:R-:W0:Y:S04]  /*0140*/  LDCU UR14, c[0x0][0x3b4] ;  /* 0x00007680ff0e77ac */ /* 0x000e280008000800 */
[----:B-1----:R-:W1:Y:S01]  /*0150*/  LDC.64 R2, c[0x0][0x398] ;  /* 0x0000e600ff027b82 */ /* 0x002e620000000a00 */
[----:B--2---:R-:W-:Y:S01]  /*0160*/  UIMAD UR4, UR4, UR5, UR9 ;  /* 0x00000005040472a4 */ /* 0x004fe2000f8e0209 */
[----:B------:R-:W2:Y:S06]  /*0170*/  LDCU.64 UR12, c[0x0][0x390] ;  /* 0x00007200ff0c77ac */ /* 0x000eac0008000a00 */
[----:B------:R-:W0:Y:S01]  /*0180*/  LDC R12, c[0x0][0x370] ;  /* 0x0000dc00ff0c7b82 */ /* 0x000e220000000800 */
[----:B---3--:R3:W5:Y:S01]  /*0190*/  LDG.E.CONSTANT R8, desc[UR6][R4.64] ;  /* 0x0000000604087981 */ /* 0x008762000c1e9900 */
[----:B------:R-:W-:Y:S01]  /*01a0*/  IMAD R6, R6, UR4, RZ ;  /* 0x0000000406067c24 */ /* 0x000fe2000f8e02ff */
[----:B------:R-:W-:-:S02]  /*01b0*/  LOP3.LUT R13, R11, 0x1c, RZ, 0xc0, !PT ;  /* 0x0000001c0b0d7812 */ /* 0x000fc400078ec0ff */
[----:B------:R-:W-:Y:S02]  /*01c0*/  ISETP.GE.AND P1, PT, R11, R14, PT ;  /* 0x0000000e0b00720c */ /* 0x000fe40003f26270 */
[----:B------:R-:W-:Y:S02]  /*01d0*/  LOP3.LUT R15, R9, 0x1f, RZ, 0xc0, !PT ;  /* 0x0000001f090f7812 */ /* 0x000fe400078ec0ff */
[----:B------:R-:W-:Y:S02]  /*01e0*/  I2FP.F32.U32 R16, R9 ;  /* 0x0000000900107245 */ /* 0x000fe40000201000 */
[----:B---3--:R-:W-:Y:S02]  /*01f0*/  LOP3.LUT R5, R11, 0xfe0, RZ, 0xc0, !PT ;  /* 0x00000fe00b057812 */ /* 0x008fe400078ec0ff */
[----:B----4-:R-:W-:Y:S02]  /*0200*/  I2FP.F32.U32 R20, UR10 ;  /* 0x0000000a00147c45 */ /* 0x010fe40008201000 */
[----:B------:R-:W-:-:S05]  /*0210*/  LEA R6, R6, R5, 0x5 ;  /* 0x0000000506067211 */ /* 0x000fca00078e28ff */
[----:B------:R-:W-:Y:S02]  /*0220*/  IMAD R13, R6, R14, R13 ;  /* 0x0000000e060d7224 */ /* 0x000fe400078e020d */
[----:B--2---:R-:W-:-:S07]  /*0230*/  IMAD.U32 R14, RZ, RZ, UR8 ;  /* 0x00000008ff0e7e24 */ /* 0x004fce000f8e00ff */
.L_x_20:
[----:B------:R-:W-:Y:S01]  /*0240*/  UISETP.GT.U32.AND UP0, UPT, UR10, 0x20, UPT ;  /* 0x000000200a00788c */ /* 0x000fe2000bf04070 */
[----:B------:R-:W-:Y:S01]  /*0250*/  BSSY.RECONVERGENT B0, `(.L_x_10) ;  /* 0x0000055000007945 */ /* 0x000fe20003800200 */
[----:B------:R-:W-:-:S03]  /*0260*/  IMAD.MOV.U32 R6, RZ, RZ, -0x1f528714 ;  /* 0xe0ad78ecff067424 */ /* 0x000fc600078e00ff */
[----:B------:R-:W-:Y:S06]  /*0270*/  @P1 BRA `(.L_x_11) ;  /* 0x0000000400481947 */ /* 0x000fec0003800000 */
[----:B------:R-:W2:Y:S01]  /*0280*/  I2F.U32.RP R6, R10 ;  /* 0x0000000a00067306 */ /* 0x000ea20000209000 */
[----:B------:R-:W-:Y:S01]  /*0290*/  ISETP.NE.U32.AND P0, PT, RZ, UR12, PT ;  /* 0x0000000cff007c0c */ /* 0x000fe2000bf05070 */
[C---:B------:R-:W-:Y:S01]  /*02a0*/  IMAD R22, R14.reuse, 0x20, R13 ;  /* 0x000000200e167824 */ /* 0x040fe200078e020d */
[----:B------:R-:W-:Y:S01]  /*02b0*/  PLOP3.LUT P2, PT, PT, PT, PT, 0x8, 0x80 ;  /* 0x000000000080781c */ /* 0x000fe20003f4e170 */
[----:B------:R-:W-:Y:S01]  /*02c0*/  IMAD R17, R14, UR15, R11 ;  /* 0x0000000f0e117c24 */ /* 0x000fe2000f8e020b */
[----:B------:R-:W-:Y:S02]  /*02d0*/  ISETP.NE.AND.EX P0, PT, RZ, UR13, PT, P0 ;  /* 0x0000000dff007c0c */ /* 0x000fe4000bf05300 */
[----:B------:R-:W-:Y:S02]  /*02e0*/  PLOP3.LUT P4, PT, PT, PT, PT, 0x8, 0x80 ;  /* 0x000000000080781c */ /* 0x000fe40003f8e170 */
[----:B------:R-:W-:Y:S02]  /*02f0*/  LOP3.LUT R21, RZ, R10, RZ, 0x33, !PT ;  /* 0x0000000aff157212 */ /* 0x000fe400078e33ff */
[----:B------:R-:W-:Y:S01]  /*0300*/  SHF.R.S32.HI R23, RZ, 0x2, R22 ;  /* 0x00000002ff177819 */ /* 0x000fe20000011416 */
[----:B--2---:R-:W2:Y:S02]  /*0310*/  MUFU.RCP R6, R6 ;  /* 0x0000000600067308 */ /* 0x004ea40000001000 */
[----:B--2---:R-:W-:-:S06]  /*0320*/  IADD3 R4, PT, PT, R6, 0xffffffe, RZ ;  /* 0x0ffffffe06047810 */ /* 0x004fcc0007ffe0ff */
[----:B------:R2:W3:Y:S02]  /*0330*/  F2I.FTZ.U32.TRUNC.NTZ R5, R4 ;  /* 0x0000000400057305 */ /* 0x0004e4000021f000 */
[----:B--2---:R-:W-:Y:S02]  /*0340*/  HFMA2 R4, -RZ, RZ, 0, 0 ;  /* 0x00000000ff047431 */ /* 0x004fe400000001ff */
[----:B---3--:R-:W-:-:S04]  /*0350*/  IMAD.MOV R7, RZ, RZ, -R5 ;  /* 0x000000ffff077224 */ /* 0x008fc800078e0a05 */
[----:B------:R-:W-:-:S04]  /*0360*/  IMAD R7, R7, R10, RZ ;  /* 0x0000000a07077224 */ /* 0x000fc800078e02ff */
[----:B------:R-:W-:Y:S02]  /*0370*/  IMAD.HI.U32 R5, R5, R7, R4 ;  /* 0x0000000705057227 */ /* 0x000fe400078e0004 */
[----:B------:R-:W2:Y:S04]  /*0380*/  LDC.64 R6, c[0x0][0x388] ;  /* 0x0000e200ff067b82 */ /* 0x000ea80000000a00 */
[----:B------:R-:W-:-:S04]  /*0390*/  IMAD.HI.U32 R18, R5, UR9, RZ ;  /* 0x0000000905127c27 */ /* 0x000fc8000f8e00ff */
[----:B------:R-:W-:Y:S01]  /*03a0*/  IMAD.MOV R19, RZ, RZ, -R18 ;  /* 0x000000ffff137224 */ /* 0x000fe200078e0a12 */
[----:B------:R-:W3:Y:S03]  /*03b0*/  @P0 LDC.64 R4, c[0x0][0x390] ;  /* 0x0000e400ff040b82 */ /* 0x000ee60000000a00 */
[----:B------:R-:W-:-:S05]  /*03c0*/  IMAD R19, R10, R19, UR9 ;  /* 0x000000090a137e24 */ /* 0x000fca000f8e0213 */
[----:B------:R-:W-:-:S04]  /*03d0*/  ISETP.GE.U32.AND P3, PT, R19, R10, PT ;  /* 0x0000000a1300720c */ /* 0x000fc80003f66070 */
[----:B------:R-:W-:Y:S01]  /*03e0*/  @P0 PLOP3.LUT P2, PT, P3, PT, PT, 0x80, 0x8 ;  /* 0x000000000008081c */ /* 0x000fe20001f4f070 */
[----:B--2---:R-:W-:-:S08]  /*03f0*/  IMAD.WIDE R6, R23, 0x4, R6 ;  /* 0x0000000417067825 */ /* 0x004fd000078e0206 */
[-C--:B------:R-:W-:Y:S01]  /*0400*/  @P3 IADD3 R19, PT, PT, R19, -R10.reuse, RZ ;  /* 0x8000000a13133210 */ /* 0x080fe20007ffe0ff */
[----:B------:R2:W4:Y:S03]  /*0410*/  LDG.E R6, desc[UR6][R6.64] ;  /* 0x0000000606067981 */ /* 0x000526000c1e1900 */
[----:B------:R-:W-:Y:S01]  /*0420*/  ISETP.GE.U32.AND P3, PT, R19, R10, PT ;  /* 0x0000000a1300720c */ /* 0x000fe20003f66070 */
[----:B------:R-:W-:Y:S01]  /*0430*/  @P2 VIADD R18, R18, 0x1 ;  /* 0x0000000112122836 */ /* 0x000fe20000000000 */
[----:B------:R-:W-:Y:S02]  /*0440*/  ISETP.NE.U32.AND P2, PT, R10, RZ, PT ;  /* 0x000000ff0a00720c */ /* 0x000fe40003f45070 */
[----:B------:R-:W-:-:S09]  /*0450*/  @P0 PLOP3.LUT P4, PT, P3, PT, PT, 0x80, 0x8 ;  /* 0x000000000008081c */ /* 0x000fd20001f8f070 */
[----:B------:R-:W-:-:S04]  /*0460*/  @P3 IADD3 R19, PT, PT, R19, -R10, RZ ;  /* 0x8000000a13133210 */ /* 0x000fc80007ffe0ff */
[----:B------:R-:W-:-:S04]  /*0470*/  @P4 IADD3 R18, PT, PT, R18, 0x1, RZ ;  /* 0x0000000112124810 */ /* 0x000fc80007ffe0ff */
[----:B------:R-:W-:-:S05]  /*0480*/  @P0 SEL R18, R21, R18, !P2 ;  /* 0x0000001215120207 */ /* 0x000fca0005000000 */
[----:B0-----:R-:W-:-:S05]  /*0490*/  @P0 IMAD R18, R18, UR11, R17 ;  /* 0x0000000b12120c24 */ /* 0x001fca000f8e0211 */
[----:B------:R-:W-:Y:S02]  /*04a0*/  @P0 SHF.R.S32.HI R23, RZ, 0x2, R18 ;  /* 0x00000002ff170819 */ /* 0x000fe40000011412 */
[----:B------:R-:W-:-:S03]  /*04b0*/  SEL R18, R21, R19, !P2 ;  /* 0x0000001315127207 */ /* 0x000fc60005000000 */
[----:B---3--:R-:W-:-:S04]  /*04c0*/  @P0 IMAD.WIDE R4, R23, 0x8, R4 ;  /* 0x0000000817040825 */ /* 0x008fc800078e0204 */
[----:B------:R-:W-:Y:S01]  /*04d0*/  IMAD R18, R18, UR11, R17 ;  /* 0x0000000b12127c24 */ /* 0x000fe2000f8e0211 */
[----:B------:R-:W3:Y:S04]  /*04e0*/  @P0 LDG.E R24, desc[UR6][R4.64] ;  /* 0x0000000604180981 */ /* 0x000ee8000c1e1900 */
[----:B------:R-:W-:Y:S01]  /*04f0*/  SHF.R.S32.HI R19, RZ, 0x2, R18 ;  /* 0x00000002ff137819 */ /* 0x000fe20000011412 */
[----:B------:R0:W3:Y:S04]  /*0500*/  @P0 LDG.E R22, desc[UR6][R4.64+0x4] ;  /* 0x0000040604160981 */ /* 0x0000e8000c1e1900 */
[----:B-1----:R-:W-:-:S05]  /*0510*/  IMAD.WIDE R18, R19, 0x8, R2 ;  /* 0x0000000813127825 */ /* 0x002fca00078e0202 */
[----:B------:R-:W3:Y:S04]  /*0520*/  LDG.E R21, desc[UR6][R18.64] ;  /* 0x0000000612157981 */ /* 0x000ee8000c1e1900 */
[----:B------:R1:W3:Y:S01]  /*0530*/  LDG.E R17, desc[UR6][R18.64+0x4] ;  /* 0x0000040612117981 */ /* 0x0002e2000c1e1900 */
[----:B--2---:R-:W-:Y:S02]  /*0540*/  PRMT R7, R7, 0x5410, RZ ;  /* 0x0000541007077816 */ /* 0x004fe400000000ff */
[----:B------:R-:W-:Y:S02]  /*0550*/  PRMT R23, RZ, 0x7610, R23 ;  /* 0x00007610ff177816 */ /* 0x000fe40000000017 */
[----:B0-----:R-:W-:Y:S01]  /*0560*/  PRMT R4, RZ, 0x7610, R4 ;  /* 0x00007610ff047816 */ /* 0x001fe20000000004 */
[----:B----4-:R-:W1:Y:S08]  /*0570*/  I2F.S8 R25, R6 ;  /* 0x0000000600197306 */ /* 0x010e700000001400 */
[----:B------:R-:W0:Y:S08]  /*0580*/  I2F.S8 R26, R6.B1 ;  /* 0x10000006001a7306 */ /* 0x000e300000001400 */
[----:B------:R-:W2:Y:S01]  /*0590*/  I2F.S8 R5, R6.B2 ;  /* 0x2000000600057306 */ /* 0x000ea20000001400 */
[----:B-1----:R-:W-:-:S07]  /*05a0*/  FMUL.FTZ R19, R25, UR14 ;  /* 0x0000000e19137c20 */ /* 0x002fce0008410000 */
[----:B------:R-:W1:Y:S01]  /*05b0*/  I2F.S8 R18, R6.B3 ;  /* 0x3000000600127306 */ /* 0x000e620000001400 */
[----:B---3--:R-:W-:Y:S02]  /*05c0*/  @P0 PRMT R7, R7, 0x5410, R24 ;  /* 0x0000541007070816 */ /* 0x008fe40000000018 */
[----:B------:R-:W-:Y:S02]  /*05d0*/  @P0 PRMT R23, R24, 0x7632, R23 ;  /* 0x0000763218170816 */ /* 0x000fe40000000017 */
[----:B------:R-:W-:-:S03]  /*05e0*/  PRMT R7, RZ, 0x7610, R7 ;  /* 0x00007610ff077816 */ /* 0x000fc60000000007 */
[----:B------:R-:W-:Y:S02]  /*05f0*/  HADD2.F32 R25, -RZ, R23.H0_H0 ;  /* 0x20000017ff197230 */ /* 0x000fe40000004100 */
[----:B------:R-:W-:Y:S02]  /*0600*/  HADD2.F32 R27, -RZ, R7.H1_H1 ;  /* 0x30000007ff1b7230 */ /* 0x000fe40000004100 */
[----:B0-----:R-:W-:Y:S01]  /*0610*/  FMUL.FTZ R23, R26, UR14 ;  /* 0x0000000e1a177c20 */ /* 0x001fe20008410000 */
[C---:B------:R-:W-:Y:S02]  /*0620*/  @P0 PRMT R7, R22.reuse, 0x7610, R7 ;  /* 0x0000761016070816 */ /* 0x040fe40000000007 */
[----:B------:R-:W-:Y:S01]  /*0630*/  @P0 PRMT R4, R22, 0x7632, R4 ;  /* 0x0000763216040816 */ /* 0x000fe20000000004 */
[--C-:B------:R-:W-:Y:S02]  /*0640*/  HADD2.F32 R22, -RZ, R21.reuse.H0_H0 ;  /* 0x20000015ff167230 */ /* 0x100fe40000004100 */
[----:B-----5:R-:W-:Y:S01]  /*0650*/  FFMA.FTZ R19, R0, R19, R27 ;  /* 0x0000001300137223 */ /* 0x020fe2000001001b */
[----:B------:R-:W-:-:S02]  /*0660*/  HADD2.F32 R24, -RZ, R21.H1_H1 ;  /* 0x30000015ff187230 */ /* 0x000fc40000004100 */
[C---:B------:R-:W-:Y:S01]  /*0670*/  FFMA.FTZ R23, R0.reuse, R23, R25 ;  /* 0x0000001700177223 */ /* 0x040fe20000010019 */
[----:B------:R-:W-:Y:S02]  /*0680*/  HADD2.F32 R7, -RZ, R7.H0_H0 ;  /* 0x20000007ff077230 */ /* 0x000fe40000004100 */
[----:B------:R-:W-:Y:S01]  /*0690*/  FADD.FTZ R19, R19, R22 ;  /* 0x0000001613137221 */ /* 0x000fe20000010000 */
[----:B--2---:R-:W-:Y:S01]  /*06a0*/  FMUL.FTZ R5, R5, UR14 ;  /* 0x0000000e05057c20 */ /* 0x004fe20008410000 */
[----:B------:R-:W-:Y:S01]  /*06b0*/  FADD.FTZ R22, R23, R24 ;  /* 0x0000001817167221 */ /* 0x000fe20000010000 */
[----:B------:R-:W-:Y:S02]  /*06c0*/  HADD2.F32 R24, -RZ, R17.H0_H0 ;  /* 0x20000011ff187230 */ /* 0x000fe40000004100 */
[----:B------:R-:W-:Y:S02]  /*06d0*/  FFMA.FTZ R5, R0, R5, R7 ;  /* 0x0000000500057223 */ /* 0x000fe40000010007 */
[----:B------:R-:W-:Y:S01]  /*06e0*/  FSETP.GT.FTZ.AND P0, PT, R19, R22, PT ;  /* 0x000000161300720b */ /* 0x000fe20003f14000 */
[----:B------:R-:W-:-:S02]  /*06f0*/  HADD2.F32 R21, -RZ, R4.H0_H0 ;  /* 0x20000004ff157230 */ /* 0x000fc40000004100 */
[----:B------:R-:W-:Y:S01]  /*0700*/  FADD.FTZ R5, R5, R24 ;  /* 0x0000001805057221 */ /* 0x000fe20000010000 */
[----:B-1----:R-:W-:Y:S01]  /*0710*/  FMUL.FTZ R7, R18, UR14 ;  /* 0x0000000e12077c20 */ /* 0x002fe20008410000 */
[----:B------:R-:W-:Y:S01]  /*0720*/  FSEL R6, R19, R22, P0 ;  /* 0x0000001613067208 */ /* 0x000fe20000000000 */
[----:B------:R-:W-:Y:S02]  /*0730*/  HADD2.F32 R4, -RZ, R17.H1_H1 ;  /* 0x30000011ff047230 */ /* 0x000fe40000004100 */
[----:B------:R-:W-:Y:S01]  /*0740*/  FFMA.FTZ R7, R0, R7, R21 ;  /* 0x0000000700077223 */ /* 0x000fe20000010015 */
[----:B------:R-:W-:-:S03]  /*0750*/  FSETP.GT.FTZ.AND P0, PT, R6, R5, PT ;  /* 0x000000050600720b */ /* 0x000fc60003f14000 */
[----:B------:R-:W-:Y:S01]  /*0760*/  FADD.FTZ R4, R7, R4 ;  /* 0x0000000407047221 */ /* 0x000fe20000010000 */
[----:B------:R-:W-:-:S04]  /*0770*/  FSEL R7, R6, R5, P0 ;  /* 0x0000000506077208 */ /* 0x000fc80000000000 */
[----:B------:R-:W-:-:S04]  /*0780*/  FSETP.GT.FTZ.AND P0, PT, R7, R4, PT ;  /* 0x000000040700720b */ /* 0x000fc80003f14000 */
[----:B------:R-:W-:-:S09]  /*0790*/  FSEL R6, R7, R4, P0 ;  /* 0x0000000407067208 */ /* 0x000fd20000000000 */
.L_x_11:
[----:B0-----:R-:W-:Y:S05]  /*07a0*/  BSYNC.RECONVERGENT B0 ;  /* 0x0000000000007941 */ /* 0x001fea0003800200 */
.L_x_10:
[----:B------:R-:W-:Y:S05]  /*07b0*/  BRA.U UP0, `(.L_x_12) ;  /* 0x00000001002c7547 */ /* 0x000fea000b800000 */
[----:B------:R-:W0:Y:S02]  /*07c0*/  SHFL.BFLY PT, R7, R6, 0x10, 0x1f ;  /* 0x0e001f0006077f89 */ /* 0x000e2400000e0000 */
[----:B0-----:R-:W-:-:S05]  /*07d0*/  FMNMX.FTZ R7, R7, R6, !PT ;  /* 0x0000000607077209 */ /* 0x001fca0007810000 */
[----:B------:R-:W0:Y:S02]  /*07e0*/  SHFL.BFLY PT, R18, R7, 0x8, 0x1f ;  /* 0x0d001f0007127f89 */ /* 0x000e2400000e0000 */
[----:B0-----:R-:W-:-:S05]  /*07f0*/  FMNMX.FTZ R18, R7, R18, !PT ;  /* 0x0000001207127209 */ /* 0x001fca0007810000 */
[----:B------:R-:W0:Y:S02]  /*0800*/  SHFL.BFLY PT, R17, R18, 0x4, 0x1f ;  /* 0x0c801f0012117f89 */ /* 0x000e2400000e0000 */
[----:B0-----:R-:W-:-:S05]  /*0810*/  FMNMX.FTZ R17, R18, R17, !PT ;  /* 0x0000001112117209 */ /* 0x001fca0007810000 */
[----:B------:R-:W0:Y:S02]  /*0820*/  SHFL.BFLY PT, R24, R17, 0x2, 0x1f ;  /* 0x0c401f0011187f89 */ /* 0x000e2400000e0000 */
[----:B0-----:R-:W-:-:S05]  /*0830*/  FMNMX.FTZ R24, R17, R24, !PT ;  /* 0x0000001811187209 */ /* 0x001fca0007810000 */
[----:B------:R-:W0:Y:S02]  /*0840*/  SHFL.BFLY PT, R21, R24, 0x1, 0x1f ;  /* 0x0c201f0018157f89 */ /* 0x000e2400000e0000 */
[----:B0-----:R-:W-:Y:S01]  /*0850*/  FMNMX.FTZ R21, R24, R21, !PT ;  /* 0x0000001518157209 */ /* 0x001fe20007810000 */
[----:B------:R-:W-:Y:S06]  /*0860*/  BRA `(.L_x_13) ;  /* 0x0000000000947947 */ /* 0x000fec0003800000 */
.L_x_12:
[----:B------:R-:W0:Y:S01]  /*0870*/  SHFL.BFLY PT, R7, R6, 0x10, 0x1f ;  /* 0x0e001f0006077f89 */ /* 0x000e2200000e0000 */
[----:B------:R-:W-:Y:S01]  /*0880*/  ISETP.NE.AND P0, PT, R15, RZ, PT ;  /* 0x000000ff0f00720c */ /* 0x000fe20003f05270 */
[----:B------:R-:W-:-:S05]  /*0890*/  FMUL.FTZ R21, R20, 0.03125 ;  /* 0x3d00000014157820 */ /* 0x000fca0000410000 */
[----:B------:R-:W-:-:S07]  /*08a0*/  FSETP.GT.FTZ.AND P2, PT, R21, R16, PT ;  /* 0x000000101500720b */ /* 0x000fce0003f54000 */
[----:B------:R-:W2:Y:S06]  /*08b0*/  @!P0 S2R R21, SR_CgaCtaId ;  /* 0x0000000000158919 */ /* 0x000eac0000008800 */
[----:B------:R-:W3:Y:S01]  /*08c0*/  @P2 S2R R23, SR_CgaCtaId ;  /* 0x0000000000172919 */ /* 0x000ee20000008800 */
[----:B0-----:R-:W-:Y:S02]  /*08d0*/  FMNMX.FTZ R7, R7, R6, !PT ;  /* 0x0000000607077209 */ /* 0x001fe40007810000 */
[----:B------:R-:W-:-:S03]  /*08e0*/  @!P0 MOV R6, 0x400 ;  /* 0x0000040000068802 */ /* 0x000fc60000000f00 */
[----:B------:R-:W0:Y:S02]  /*08f0*/  SHFL.BFLY PT, R18, R7, 0x8, 0x1f ;  /* 0x0d001f0007127f89 */ /* 0x000e2400000e0000 */
[----:B------:R-:W-:-:S05]  /*0900*/  @!P0 VIADD R6, R6, 0x8 ;  /* 0x0000000806068836 */ /* 0x000fca0000000000 */
[----:B--2---:R-:W-:-:S04]  /*0910*/  @!P0 LEA R6, R21, R6, 0x18 ;  /* 0x0000000615068211 */ /* 0x004fc800078ec0ff */
[----:B------:R-:W-:Y:S02]  /*0920*/  @!P0 LEA.HI R6, R9, R6, RZ, 0x1d ;  /* 0x0000000609068211 */ /* 0x000fe400078fe8ff */
[----:B0-----:R-:W-:-:S05]  /*0930*/  FMNMX.FTZ R18, R7, R18, !PT ;  /* 0x0000001207127209 */ /* 0x001fca0007810000 */
[----:B------:R-:W0:Y:S02]  /*0940*/  SHFL.BFLY PT, R17, R18, 0x4, 0x1f ;  /* 0x0c801f0012117f89 */ /* 0x000e2400000e0000 */
[----:B0-----:R-:W-:Y:S02]  /*0950*/  FMNMX.FTZ R17, R18, R17, !PT ;  /* 0x0000001112117209 */ /* 0x001fe40007810000 */
[----:B------:R-:W-:-:S03]  /*0960*/  @P2 MOV R18, 0x400 ;  /* 0x0000040000122802 */ /* 0x000fc60000000f00 */
[----:B------:R-:W0:Y:S01]  /*0970*/  SHFL.BFLY PT, R24, R17, 0x2, 0x1f ;  /* 0x0c401f0011187f89 */ /* 0x000e2200000e0000 */
[----:B------:R-:W-:-:S04]  /*0980*/  @P2 IADD3 R18, PT, PT, R18, 0x8, RZ ;  /* 0x0000000812122810 */ /* 0x000fc80007ffe0ff */
[----:B---3--:R-:W-:Y:S02]  /*0990*/  @P2 LEA R18, R23, R18, 0x18 ;  /* 0x0000001217122211 */ /* 0x008fe400078ec0ff */
[----:B0-----:R-:W-:Y:S02]  /*09a0*/  FMNMX.FTZ R24, R17, R24, !PT ;  /* 0x0000001811187209 */ /* 0x001fe40007810000 */
[----:B------:R-:W-:-:S03]  /*09b0*/  @P2 LEA R17, R15, R18, 0x2 ;  /* 0x000000120f112211 */ /* 0x000fc600078e10ff */
[----:B------:R-:W0:Y:S02]  /*09c0*/  SHFL.BFLY PT, R7, R24, 0x1, 0x1f ;  /* 0x0c201f0018077f89 */ /* 0x000e2400000e0000 */
[----:B0-----:R-:W-:Y:S01]  /*09d0*/  FMNMX.FTZ R27, R24, R7, !PT ;  /* 0x00000007181b7209 */ /* 0x001fe20007810000 */
[----:B------:R-:W-:-:S04]  /*09e0*/  IMAD.MOV.U32 R7, RZ, RZ, -0x1f528714 ;  /* 0xe0ad78ecff077424 */ /* 0x000fc800078e00ff */
[----:B------:R-:W-:Y:S01]  /*09f0*/  @!P0 STS [R6], R27 ;  /* 0x0000001b06008388 */ /* 0x000fe20000000800 */
[----:B------:R-:W-:Y:S06]  /*0a00*/  BAR.SYNC.DEFER_BLOCKING 0x0 ;  /* 0x0000000000007b1d */ /* 0x000fec0000010000 */
[----:B------:R-:W0:Y:S04]  /*0a10*/  @P2 LDS R7, [R17] ;  /* 0x0000000011072984 */ /* 0x000e280000000800 */
[----:B0-----:R-:W0:Y:S02]  /*0a20*/  SHFL.BFLY PT, R18, R7, 0x10, 0x1f ;  /* 0x0e001f0007127f89 */ /* 0x001e2400000e0000 */
        /* <DEDUP_REMOVED lines=8> */
[----:B0-----:R-:W-:-:S07]  /*0ab0*/  FMNMX.FTZ R21, R25, R6, !PT ;  /* 0x0000000619157209 */ /* 0x001fce0007810000 */
.L_x_13:
[----:B------:R-:W-:Y:S01]  /*0ac0*/  ISETP.NE.AND P0, PT, R9, RZ, PT ;  /* 0x000000ff0900720c */ /* 0x000fe20003f05270 */
[----:B------:R-:W-:Y:S01]  /*0ad0*/  BSSY.RECONVERGENT B0, `(.L_x_14) ;  /* 0x000001a000007945 */ /* 0x000fe20003800200 */
[----:B------:R-:W-:Y:S02]  /*0ae0*/  HFMA2 R18, -RZ, RZ, 0, 0 ;  /* 0x00000000ff127431 */ /* 0x000fe400000001ff */
[----:B------:R-:W-:-:S09]  /*0af0*/  IMAD.MOV.U32 R17, RZ, RZ, RZ ;  /* 0x000000ffff117224 */ /* 0x000fd200078e00ff */
[----:B------:R-:W0:Y:S01]  /*0b00*/  @!P0 S2R R7, SR_CgaCtaId ;  /* 0x0000000000078919 */ /* 0x000e220000008800 */
[----:B------:R-:W-:-:S04]  /*0b10*/  @!P0 MOV R24, 0x400 ;  /* 0x0000040000188802 */ /* 0x000fc80000000f00 */
[----:B0-----:R-:W-:Y:S02]  /*0b20*/  @!P0 LEA R24, R7, R24, 0x18 ;  /* 0x0000001807188211 */ /* 0x001fe400078ec0ff */
[----:B------:R-:W-:-:S03]  /*0b30*/  CS2R R6, SRZ ;  /* 0x0000000000067805 */ /* 0x000fc6000001ff00 */
[----:B------:R0:W-:Y:S01]  /*0b40*/  @!P0 STS [R24+0x4], R21 ;  /* 0x0000041518008388 */ /* 0x0001e20000000800 */
[----:B------:R-:W-:Y:S06]  /*0b50*/  BAR.SYNC.DEFER_BLOCKING 0x0 ;  /* 0x0000000000007b1d */ /* 0x000fec0000010000 */
[----:B------:R-:W-:Y:S05]  /*0b60*/  @P1 BRA `(.L_x_15) ;  /* 0x0000000000401947 */ /* 0x000fea0003800000 */
[----:B------:R-:W2:Y:S01]  /*0b70*/  S2UR UR5, SR_CgaCtaId ;  /* 0x00000000000579c3 */ /* 0x000ea20000008800 */
[----:B------:R-:W-:Y:S02]  /*0b80*/  UMOV UR4, 0x400 ;  /* 0x0000040000047882 */ /* 0x000fe40000000000 */
[----:B--2---:R-:W-:-:S09]  /*0b90*/  ULEA UR4, UR5, UR4, 0x18 ;  /* 0x0000000405047291 */ /* 0x004fd2000f8ec0ff */
[----:B------:R-:W2:Y:S02]  /*0ba0*/  LDS R17, [UR4+0x4] ;  /* 0x00000404ff117984 */ /* 0x000ea40008000800 */
[C---:B--2---:R-:W-:Y:S01]  /*0bb0*/  FADD.FTZ R19, -R17.reuse, R19 ;  /* 0x0000001311137221 */ /* 0x044fe20000010100 */
[C---:B------:R-:W-:Y:S01]  /*0bc0*/  FADD.FTZ R22, -R17.reuse, R22 ;  /* 0x0000001611167221 */ /* 0x040fe20000010100 */
[C---:B------:R-:W-:Y:S01]  /*0bd0*/  FADD.FTZ R5, -R17.reuse, R5 ;  /* 0x0000000511057221 */ /* 0x040fe20000010100 */
[----:B------:R-:W-:Y:S01]  /*0be0*/  FADD.FTZ R4, -R17, R4 ;  /* 0x0000000411047221 */ /* 0x000fe20000010100 */
[----:B------:R-:W-:Y:S01]  /*0bf0*/  FMUL.FTZ R19, R19, 1.4426950216293334961 ;  /* 0x3fb8aa3b13137820 */ /* 0x000fe20000410000 */
[----:B------:R-:W-:Y:S01]  /*0c00*/  FMUL.FTZ R22, R22, 1.4426950216293334961 ;  /* 0x3fb8aa3b16167820 */ /* 0x000fe20000410000 */
[----:B------:R-:W-:Y:S01]  /*0c10*/  FMUL.FTZ R5, R5, 1.4426950216293334961 ;  /* 0x3fb8aa3b05057820 */ /* 0x000fe20000410000 */
[----:B------:R-:W-:Y:S01]  /*0c20*/  FMUL.FTZ R4, R4, 1.4426950216293334961 ;  /* 0x3fb8aa3b04047820 */ /* 0x000fe20000410000 */
[----:B------:R2:W3:Y:S08]  /*0c30*/  MUFU.EX2 R6, R19 ;  /* 0x0000001300067308 */ /* 0x0004f00000000800 */
[----:B------:R2:W4:Y:S08]  /*0c40*/  MUFU.EX2 R7, R22 ;  /* 0x0000001600077308 */ /* 0x0005300000000800 */
[----:B------:R2:W0:Y:S08]  /*0c50*/  MUFU.EX2 R17, R5 ;  /* 0x0000000500117308 */ /* 0x0004300000000800 */
[----:B---3--:R2:W0:Y:S02]  /*0c60*/  MUFU.EX2 R18, R4 ;  /* 0x0000000400127308 */ /* 0x0084240000000800 */
.L_x_15:
[----:B------:R-:W-:Y:S05]  /*0c70*/  BSYNC.RECONVERGENT B0 ;  /* 0x0000000000007941 */ /* 0x000fea0003800200 */
.L_x_14:
[----:B------:R-:W-:Y:S05]  /*0c80*/  BRA.U UP0, `(.L_x_16) ;  /* 0x0000000100387547 */ /* 0x000fea000b800000 */
[----:B--2-4-:R-:W-:-:S04]  /*0c90*/  FADD.FTZ R4, R7, R6 ;  /* 0x0000000607047221 */ /* 0x014fc80000010000 */
[----:B0-----:R-:W-:-:S04]  /*0ca0*/  FADD.FTZ R5, R4, R17 ;  /* 0x0000001104057221 */ /* 0x001fc80000010000 */
[----:B------:R-:W-:-:S05]  /*0cb0*/  FADD.FTZ R5, R5, R18 ;  /* 0x0000001205057221 */ /* 0x000fca0000010000 */
[----:B------:R-:W0:Y:S02]  /*0cc0*/  SHFL.BFLY PT, R4, R5, 0x10, 0x1f ;  /* 0x0e001f0005047f89 */ /* 0x000e2400000e0000 */
[----:B0-----:R-:W-:-:S05]  /*0cd0*/  FADD.FTZ R4, R5, R4 ;  /* 0x0000000405047221 */ /* 0x001fca0000010000 */
[----:B------:R-:W0:Y:S02]  /*0ce0*/  SHFL.BFLY PT, R19, R4, 0x8, 0x1f ;  /* 0x0d001f0004137f89 */ /* 0x000e2400000e0000 */
[----:B0-----:R-:W-:-:S05]  /*0cf0*/  FADD.FTZ R19, R4, R19 ;  /* 0x0000001304137221 */ /* 0x001fca0000010000 */
[----:B------:R-:W0:Y:S02]  /*0d00*/  SHFL.BFLY PT, R22, R19, 0x4, 0x1f ;  /* 0x0c801f0013167f89 */ /* 0x000e2400000e0000 */
[----:B0-----:R-:W-:-:S05]  /*0d10*/  FADD.FTZ R22, R19, R22 ;  /* 0x0000001613167221 */ /* 0x001fca0000010000 */
[----:B------:R-:W0:Y:S02]  /*0d20*/  SHFL.BFLY PT, R21, R22, 0x2, 0x1f ;  /* 0x0c401f0016157f89 */ /* 0x000e2400000e0000 */
[----:B0-----:R-:W-:-:S05]  /*0d30*/  FADD.FTZ R21, R22, R21 ;  /* 0x0000001516157221 */ /* 0x001fca0000010000 */
[----:B------:R-:W0:Y:S02]  /*0d40*/  SHFL.BFLY PT, R24, R21, 0x1, 0x1f ;  /* 0x0c201f0015187f89 */ /* 0x000e2400000e0000 */
[----:B0-----:R-:W-:Y:S01]  /*0d50*/  FADD.FTZ R24, R21, R24 ;  /* 0x0000001815187221 */ /* 0x001fe20000010000 */
[----:B------:R-:W-:Y:S06]  /*0d60*/  BRA `(.L_x_17) ;  /* 0x0000000000a07947 */ /* 0x000fec0003800000 */
.L_x_16:
[----:B--2-4-:R-:W-:Y:S01]  /*0d70*/  FADD.FTZ R4, R7, R6 ;  /* 0x0000000607047221 */ /* 0x014fe20000010000 */
[----:B------:R-:W-:Y:S01]  /*0d80*/  ISETP.NE.AND P1, PT, R15, RZ, PT ;  /* 0x000000ff0f00720c */ /* 0x000fe20003f25270 */
[----:B------:R-:W-:Y:S02]  /*0d90*/  FMUL.FTZ R23, R20, 0.03125 ;  /* 0x3d00000014177820 */ /* 0x000fe40000410000 */
[----:B0-----:R-:W-:-:S03]  /*0da0*/  FADD.FTZ R5, R4, R17 ;  /* 0x0000001104057221 */ /* 0x001fc60000010000 */
[----:B------:R-:W-:Y:S01]  /*0db0*/  FSETP.GT.FTZ.AND P2, PT, R23, R16, PT ;  /* 0x000000101700720b */ /* 0x000fe20003f54000 */
[----:B------:R-:W-:-:S05]  /*0dc0*/  FADD.FTZ R21, R5, R18 ;  /* 0x0000001205157221 */ /* 0x000fca0000010000 */
[----:B------:R-:W0:Y:S01]  /*0dd0*/  SHFL.BFLY PT, R4, R21, 0x10, 0x1f ;  /* 0x0e001f0015047f89 */ /* 0x000e2200000e0000 */
[----:B------:R-:W2:Y:S06]  /*0de0*/  @!P1 S2R R24, SR_CgaCtaId ;  /* 0x0000000000189919 */ /* 0x000eac0000008800 */
[----:B------:R-:W-:Y:S01]  /*0df0*/  @P2 MOV R23, 0x400 ;  /* 0x0000040000172802 */ /* 0x000fe20000000f00 */
[----:B------:R-:W3:Y:S03]  /*0e00*/  @P2 S2R R26, SR_CgaCtaId ;  /* 0x00000000001a2919 */ /* 0x000ee60000008800 */
[----:B------:R-:W-:Y:S01]  /*0e10*/  @P2 IADD3 R23, PT, PT, R23, 0x88, RZ ;  /* 0x0000008817172810 */ /* 0x000fe20007ffe0ff */
[----:B0-----:R-:W-:Y:S01]  /*0e20*/  FADD.FTZ R4, R21, R4 ;  /* 0x0000000415047221 */ /* 0x001fe20000010000 */
[----:B------:R-:W-:-:S04]  /*0e30*/  @!P1 MOV R21, 0x400 ;  /* 0x0000040000159802 */ /* 0x000fc80000000f00 */
[----:B------:R-:W0:Y:S01]  /*0e40*/  SHFL.BFLY PT, R5, R4, 0x8, 0x1f ;  /* 0x0d001f0004057f89 */ /* 0x000e2200000e0000 */
[----:B---3--:R-:W-:Y:S01]  /*0e50*/  @P2 LEA R26, R26, R23, 0x18 ;  /* 0x000000171a1a2211 */ /* 0x008fe200078ec0ff */
[----:B0-----:R-:W-:-:S05]  /*0e60*/  FADD.FTZ R5, R4, R5 ;  /* 0x0000000504057221 */ /* 0x001fca0000010000 */
[----:B------:R-:W0:Y:S02]  /*0e70*/  SHFL.BFLY PT, R22, R5, 0x4, 0x1f ;  /* 0x0c801f0005167f89 */ /* 0x000e2400000e0000 */
[----:B0-----:R-:W-:Y:S01]  /*0e80*/  FADD.FTZ R22, R5, R22 ;  /* 0x0000001605167221 */ /* 0x001fe20000010000 */
[----:B------:R-:W-:-:S04]  /*0e90*/  @!P1 VIADD R5, R21, 0x88 ;  /* 0x0000008815059836 */ /* 0x000fc80000000000 */
[----:B------:R-:W0:Y:S02]  /*0ea0*/  SHFL.BFLY PT, R19, R22, 0x2, 0x1f ;  /* 0x0c401f0016137f89 */ /* 0x000e2400000e0000 */
[----:B0-----:R-:W-:Y:S01]  /*0eb0*/  FADD.FTZ R19, R22, R19 ;  /* 0x0000001316137221 */ /* 0x001fe20000010000 */
[----:B--2---:R-:W-:Y:S02]  /*0ec0*/  @!P1 LEA R22, R24, R5, 0x18 ;  /* 0x0000000518169211 */ /* 0x004fe400078ec0ff */
[----:B------:R-:W-:Y:S02]  /*0ed0*/  @P2 LEA R5, R15, R26, 0x2 ;  /* 0x0000001a0f052211 */ /* 0x000fe400078e10ff */
[----:B------:R-:W0:Y:S01]  /*0ee0*/  SHFL.BFLY PT, R4, R19, 0x1, 0x1f ;  /* 0x0c201f0013047f89 */ /* 0x000e2200000e0000 */
[----:B------:R-:W-:Y:S01]  /*0ef0*/  @!P1 LEA.HI R22, R9, R22, RZ, 0x1d ;  /* 0x0000001609169211 */ /* 0x000fe200078fe8ff */
[----:B0-----:R-:W-:Y:S01]  /*0f00*/  FADD.FTZ R27, R19, R4 ;  /* 0x00000004131b7221 */ /* 0x001fe20000010000 */
[----:B------:R-:W-:-:S04]  /*0f10*/  IMAD.MOV.U32 R4, RZ, RZ, RZ ;  /* 0x000000ffff047224 */ /* 0x000fc800078e00ff */
[----:B------:R-:W-:Y:S01]  /*0f20*/  @!P1 STS [R22], R27 ;  /* 0x0000001b16009388 */ /* 0x000fe20000000800 */
[----:B------:R-:W-:Y:S06]  /*0f30*/  BAR.SYNC.DEFER_BLOCKING 0x0 ;  /* 0x0000000000007b1d */ /* 0x000fec0000010000 */
[----:B------:R-:W0:Y:S04]  /*0f40*/  @P2 LDS R4, [R5] ;  /* 0x0000000005042984 */ /* 0x000e280000000800 */
[----:B0-----:R-:W0:Y:S02]  /*0f50*/  SHFL.BFLY PT, R19, R4, 0x10, 0x1f ;  /* 0x0e001f0004137f89 */ /* 0x001e2400000e0000 */
        /* <DEDUP_REMOVED lines=8> */
[----:B0-----:R-:W-:-:S07]  /*0fe0*/  FADD.FTZ R24, R25, R24 ;  /* 0x0000001819187221 */ /* 0x001fce0000010000 */
.L_x_17:
[----:B------:R-:W0:Y:S01]  /*0ff0*/  @!P0 S2R R22, SR_CgaCtaId ;  /* 0x0000000000168919 */ /* 0x000e220000008800 */
[----:B------:R-:W-:Y:S01]  /*1000*/  @!P0 FADD.FTZ R24, R24, 9.9999999747524270788e-07 ;  /* 0x358637bd18188421 */ /* 0x000fe20000010000 */
[----:B------:R-:W-:Y:S01]  /*1010*/  ISETP.GE.AND P1, PT, R11, UR15, PT ;  /* 0x0000000f0b007c0c */ /* 0x000fe2000bf26270 */
[----:B------:R-:W-:Y:S01]  /*1020*/  BSSY.RECONVERGENT B0, `(.L_x_18) ;  /* 0x0000020000007945 */ /* 0x000fe20003800200 */
[----:B------:R-:W-:Y:S01]  /*1030*/  @!P0 MOV R5, 0x400 ;  /* 0x0000040000058802 */ /* 0x000fe20000000f00 */
[----:B------:R-:W2:Y:S02]  /*1040*/  @!P0 MUFU.RCP R4, R24 ;  /* 0x0000001800048308 */ /* 0x000ea40000001000 */
[----:B--2---:R-:W-:Y:S01]  /*1050*/  @!P0 FADD.FTZ R4, R4, -RZ ;  /* 0x800000ff04048221 */ /* 0x004fe20000010000 */
[----:B0-----:R-:W-:-:S05]  /*1060*/  @!P0 LEA R5, R22, R5, 0x18 ;  /* 0x0000000516058211 */ /* 0x001fca00078ec0ff */
[----:B------:R0:W-:Y:S01]  /*1070*/  @!P0 STS [R5], R4 ;  /* 0x0000000405008388 */ /* 0x0001e20000000800 */
[----:B------:R-:W-:Y:S06]  /*1080*/  BAR.SYNC.DEFER_BLOCKING 0x0 ;  /* 0x0000000000007b1d */ /* 0x000fec0000010000 */
[----:B------:R-:W-:Y:S05]  /*1090*/  @P1 BRA `(.L_x_19) ;  /* 0x0000000000601947 */ /* 0x000fea0003800000 */
[----:B------:R-:W2:Y:S01]  /*10a0*/  S2UR UR5, SR_CgaCtaId ;  /* 0x00000000000579c3 */ /* 0x000ea20000008800 */
[----:B------:R-:W-:Y:S01]  /*10b0*/  UMOV UR4, 0x400 ;  /* 0x0000040000047882 */ /* 0x000fe20000000000 */
[----:B------:R-:W-:-:S05]  /*10c0*/  IMAD R25, R14, 0x20, R13 ;  /* 0x000000200e197824 */ /* 0x000fca00078e020d */
[----:B------:R-:W-:Y:S01]  /*10d0*/  SHF.R.S32.HI R25, RZ, 0x2, R25 ;  /* 0x00000002ff197819 */ /* 0x000fe20000011419 */
[----:B--2---:R-:W-:-:S09]  /*10e0*/  ULEA UR4, UR5, UR4, 0x18 ;  /* 0x0000000405047291 */ /* 0x004fd2000f8ec0ff */
[----:B0-----:R-:W0:Y:S02]  /*10f0*/  LDS R4, [UR4] ;  /* 0x00000004ff047984 */ /* 0x001e240008000800 */
[C---:B0-----:R-:W-:Y:S01]  /*1100*/  FMUL.FTZ R5, R4.reuse, R6 ;  /* 0x0000000604057220 */ /* 0x041fe20000410000 */
[----:B------:R-:W-:-:S03]  /*1110*/  FMUL.FTZ R23, R4, R18 ;  /* 0x0000001204177220 */ /* 0x000fc60000410000 */
[----:B-----5:R-:W-:Y:S01]  /*1120*/  FMUL.FTZ R19, R8, R5 ;  /* 0x0000000508137220 */ /* 0x020fe20000410000 */
[----:B------:R-:W-:Y:S01]  /*1130*/  FMUL.FTZ R5, R4, R7 ;  /* 0x0000000704057220 */ /* 0x000fe20000410000 */
[----:B------:R-:W-:-:S03]  /*1140*/  FMUL.FTZ R23, R8, R23 ;  /* 0x0000001708177220 */ /* 0x000fc60000410000 */
[----:B------:R-:W-:Y:S01]  /*1150*/  FMUL.FTZ R22, R8, R5 ;  /* 0x0000000508167220 */ /* 0x000fe20000410000 */
[----:B------:R-:W-:Y:S01]  /*1160*/  FMUL.FTZ R5, R4, R17 ;  /* 0x0000001104057220 */ /* 0x000fe20000410000 */
[----:B------:R-:W-:Y:S03]  /*1170*/  F2I.S8.NTZ R19, R19 ;  /* 0x0000001300137305 */ /* 0x000fe60000202100 */
[----:B------:R-:W-:Y:S02]  /*1180*/  FMUL.FTZ R21, R8, R5 ;  /* 0x0000000508157220 */ /* 0x000fe40000410000 */
[----:B------:R-:W0:Y:S03]  /*1190*/  LDC.64 R4, c[0x0][0x380] ;  /* 0x0000e000ff047b82 */ /* 0x000e260000000a00 */
[----:B------:R-:W2:Y:S08]  /*11a0*/  F2I.S8.NTZ R22, R22 ;  /* 0x0000001600167305 */ /* 0x000eb00000202100 */
[----:B------:R-:W-:Y:S01]  /*11b0*/  F2I.S8.NTZ R21, R21 ;  /* 0x0000001500157305 */ /* 0x000fe20000202100 */
[----:B--2---:R-:W-:-:S07]  /*11c0*/  PRMT R19, R19, 0x3340, R22 ;  /* 0x0000334013137816 */ /* 0x004fce0000000016 */
[----:B------:R-:W2:Y:S01]  /*11d0*/  F2I.S8.NTZ R24, R23 ;  /* 0x0000001700187305 */ /* 0x000ea20000202100 */
[----:B0-----:R-:W-:Y:S01]  /*11e0*/  IMAD.WIDE R4, R25, 0x4, R4 ;  /* 0x0000000419047825 */ /* 0x001fe200078e0204 */
[----:B--2---:R-:W-:-:S04]  /*11f0*/  PRMT R24, R21, 0x3340, R24 ;  /* 0x0000334015187816 */ /* 0x004fc80000000018 */
[----:B------:R-:W-:-:S05]  /*1200*/  PRMT R19, R19, 0x5410, R24 ;  /* 0x0000541013137816 */ /* 0x000fca0000000018 */
[----:B------:R2:W-:Y:S02]  /*1210*/  STG.E desc[UR6][R4.64], R19 ;  /* 0x0000001304007986 */ /* 0x0005e4000c101906 */
.L_x_19:
[----:B------:R-:W-:Y:S05]  /*1220*/  BSYNC.RECONVERGENT B0 ;  /* 0x0000000000007941 */ /* 0x000fea0003800200 */
.L_x_18:
[----:B------:R-:W-:Y:S01]  /*1230*/  IADD3 R14, PT, PT, R12, R14, RZ ;  /* 0x0000000e0c0e7210 */ /* 0x000fe20007ffe0ff */
[----:B0-2---:R-:W-:Y:S01]  /*1240*/  IMAD.MOV.U32 R4, RZ, RZ, R18 ;  /* 0x000000ffff047224 */ /* 0x005fe200078e0012 */
[----:B------:R-:W-:Y:S01]  /*1250*/  MOV R5, R17 ;  /* 0x0000001100057202 */ /* 0x000fe20000000f00 */
[----:B------:R-:W-:Y:S01]  /*1260*/  IMAD.MOV.U32 R22, RZ, RZ, R7 ;  /* 0x000000ffff167224 */ /* 0x000fe200078e0007 */
[----:B------:R-:W-:Y:S02]  /*1270*/  ISETP.GE.AND P0, PT, R14, UR15, PT ;  /* 0x0000000f0e007c0c */ /* 0x000fe4000bf06270 */
[----:B------:R-:W-:-:S11]  /*1280*/  MOV R19, R6 ;  /* 0x0000000600137202 */ /* 0x000fd60000000f00 */
[----:B------:R-:W-:Y:S05]  /*1290*/  @!P0 BRA `(.L_x_20) ;  /* 0xffffffec00e88947 */ /* 0x000fea000383ffff */
[----:B------:R-:W-:Y:S05]  /*12a0*/  EXIT ;  /* 0x000000000000794d */ /* 0x000fea0003800000 */
.L_x_21:
        /* <DEDUP_REMOVED lines=13> */
.L_x_186:


//--------------------- .text._ZN17fastertransformer36softmax_INT8IO_kernel_COL32_element4I6float4fEEvPaS2_PKT_S5_iiiiifPKfS7_ --------------------------
	.section	.text._ZN17fastertransformer36softmax_INT8IO_kernel_COL32_element4I6float4fEEvPaS2_PKT_S5_iiiiifPKfS7_,"ax",@progbits
	.align	128
        .global         _ZN17fastertransformer36softmax_INT8IO_kernel_COL32_element4I6float4fEEvPaS2_PKT_S5_iiiiifPKfS7_
        .type           _ZN17fastertransformer36softmax_INT8IO_kernel_COL32_element4I6float4fEEvPaS2_PKT_S5_iiiiifPKfS7_,@function
        .size           _ZN17fastertransformer36softmax_INT8IO_kernel_COL32_element4I6float4fEEvPaS2_PKT_S5_iiiiifPKfS7_,(.L_x_187 - _ZN17fastertransformer36softmax_INT8IO_kernel_COL32_element4I6float4fEEvPaS2_PKT_S5_iiiiifPKfS7_)
        .other          _ZN17fastertransformer36softmax_INT8IO_kernel_COL32_element4I6float4fEEvPaS2_PKT_S5_iiiiifPKfS7_,@"STO_CUDA_ENTRY STV_DEFAULT"
_ZN17fastertransformer36softmax_INT8IO_kernel_COL32_element4I6float4fEEvPaS2_PKT_S5_iiiiifPKfS7_:
.text._ZN17fastertransformer36softmax_INT8IO_kernel_COL32_element4I6float4fEEvPaS2_PKT_S5_iiiiifPKfS7_:
[----:B------:R-:W-:Y:S08]  /*0000*/  LDC R1, c[0x0][0x37c] ;  /* 0x0000df00ff017b82 */ /* 0x000ff00000000800 */
[----:B------:R-:W0:Y:S08]  /*0010*/  S2UR UR8, SR_CTAID.X ;  /* 0x00000000000879c3 */ /* 0x000e300000002500 */
[----:B------:R-:W0:Y:S02]  /*0020*/  LDC R7, c[0x0][0x3ac] ;  /* 0x0000eb00ff077b82 */ /* 0x000e240000000800 */
[----:B0-----:R-:W-:-:S13]  /*0030*/  ISETP.LE.AND P0, PT, R7, UR8, PT ;  /* 0x0000000807007c0c */ /* 0x001fda000bf03270 */
[----:B------:R-:W-:Y:S05]  /*0040*/  @P0 EXIT ;  /* 0x000000000000094d */ /* 0x000fea0003800000 */
[----:B------:R-:W0:Y:S01]  /*0050*/  LDC.64 R4, c[0x0][0x3c0] ;  /* 0x0000f000ff047b82 */ /* 0x000e220000000a00 */
[----:B------:R-:W0:Y:S01]  /*0060*/  LDCU.64 UR6, c[0x0][0x358] ;  /* 0x00006b00ff0677ac */ /* 0x000e220008000a00 */
[----:B------:R-:W1:Y:S06]  /*0070*/  S2R R14, SR_TID.X ;  /* 0x00000000000e7919 */ /* 0x000e6c0000002100 */
[----:B------:R-:W-:Y:S01]  /*0080*/  S2UR UR4, SR_CTAID.Z ;  /* 0x00000000000479c3 */ /* 0x000fe20000002700 */
[----:B------:R-:W2:Y:S07]  /*0090*/  LDCU UR5, c[0x0][0x374] ;  /* 0x00006e80ff0577ac */ /* 0x000eae0008000800 */
[----:B------:R-:W2:Y:S08]  /*00a0*/  S2UR UR9, SR_CTAID.Y ;  /* 0x00000000000979c3 */ /* 0x000eb00000002600 */
[----:B------:R-:W3:Y:S01]  /*00b0*/  LDC.64 R2, c[0x0][0x3b8] ;  /* 0x0000ee00ff027b82 */ /* 0x000ee20000000a00 */
[----:B0-----:R-:W5:Y:S01]  /*00c0*/  LDG.E.CONSTANT R0, desc[UR6][R4.64] ;  /* 0x0000000604007981 */ /* 0x001f62000c1e9900 */
[----:B------:R-:W0:Y:S01]  /*00d0*/  LDCU UR10, c[0x0][0x360] ;  /* 0x00006c00ff0a77ac */ /* 0x000e220008000800 */
[----:B------:R-:W-:Y:S01]  /*00e0*/  VIADD R6, R7, 0x1f ;  /* 0x0000001f07067836 */ /* 0x000fe20000000000 */
[----:B------:R-:W4:Y:S04]  /*00f0*/  LDCU UR15, c[0x0][0x3ac] ;  /* 0x00007580ff0f77ac */ /* 0x000f280008000800 */
[----:B------:R-:W4:Y:S01]  /*0100*/  LDC R16, c[0x0][0x3a4] ;  /* 0x0000e900ff107b82 */ /* 0x000f220000000800 */
[----:B------:R-:W-:Y:S01]  /*0110*/  SHF.R.U32.HI R6, RZ, 0x5, R6 ;  /* 0x00000005ff067819 */ /* 0x000fe20000011606 */
[----:B-1----:R-:W-:Y:S01]  /*0120*/  IMAD.SHL.U32 R18, R14, 0x4, RZ ;  /* 0x000000040e127824 */ /* 0x002fe200078e00ff */
[----:B------:R-:W1:Y:S01]  /*0130*/  LDCU UR11, c[0x0][0x3b0] ;  /* 0x00007600ff0b77ac */ /* 0x000e620008000800 */
[----:B------:R-:W0:Y:S04]  /*0140*/  LDCU UR14, c[0x0][0x3b4] ;  /* 0x00007680ff0e77ac */ /* 0x000e280008000800 */
[----:B------:R-:W1:Y:S01]  /*0150*/  LDC R17, c[0x0][0x370] ;  /* 0x0000dc00ff117b82 */ /* 0x000e620000000800 */
[----:B--2---:R-:W-:Y:S01]  /*0160*/  UIMAD UR4, UR4, UR5, UR9 ;  /* 0x00000005040472a4 */ /* 0x004fe2000f8e0209 */
[----:B------:R-:W2:Y:S01]  /*0170*/  LDCU.64 UR12, c[0x0][0x390] ;  /* 0x00007200ff0c77ac */ /* 0x000ea20008000a00 */
[----:B---3--:R3:W5:Y:S04]  /*0180*/  LDG.E.CONSTANT R15, desc[UR6][R2.64] ;  /* 0x00000006020f7981 */ /* 0x008768000c1e9900 */
[----:B------:R-:W-:Y:S01]  /*0190*/  IMAD R6, R6, UR4, RZ ;  /* 0x0000000406067c24 */ /* 0x000fe2000f8e02ff */
[----:B------:R-:W-:-:S02]  /*01a0*/  LOP3.LUT R19, R18, 0x1c, RZ, 0xc0, !PT ;  /* 0x0000001c12137812 */ /* 0x000fc400078ec0ff */
[----:B---3--:R-:W-:-:S04]  /*01b0*/  LOP3.LUT R3, R18, 0xfe0, RZ, 0xc0, !PT ;  /* 0x00000fe012037812 */ /* 0x008fc800078ec0ff */
[----:B------:R-:W-:Y:S01]  /*01c0*/  LEA R6, R6, R3, 0x5 ;  /* 0x0000000306067211 */ /* 0x000fe200078e28ff */
[----:B------:R-:W-:Y:S01]  /*01d0*/  IMAD.U32 R20, RZ, RZ, UR8 ;  /* 0x00000008ff147e24 */ /* 0x000fe2000f8e00ff */
[-C--:B------:R-:W-:Y:S02]  /*01e0*/  ISETP.GE.AND P1, PT, R18, R7.reuse, PT ;  /* 0x000000071200720c */ /* 0x080fe40003f26270 */
[----:B0-----:R-:W-:Y:S01]  /*01f0*/  I2FP.F32.U32 R22, UR10 ;  /* 0x0000000a00167c45 */ /* 0x001fe20008201000 */
[----:B--2---:R-:W-:-:S10]  /*0200*/  IMAD R19, R6, R7, R19 ;  /* 0x0000000706137224 */ /* 0x004fd400078e0213 */
.L_x_32:
[----:B------:R-:W-:Y:S01]  /*0210*/  UISETP.GT.U32.AND UP0, UPT, UR10, 0x20, UPT ;  /* 0x000000200a00788c */ /* 0x000fe2000bf04070 */
[----:B------:R-:W-:Y:S01]  /*0220*/  BSSY.RECONVERGENT B0, `(.L_x_22) ;  /* 0x0000046000007945 */ /* 0x000fe20003800200 */
[----:B------:R-:W-:Y:S02]  /*0230*/  HFMA2 R4, -RZ, RZ, -598.5, 40320 ;  /* 0xe0ad78ecff047431 */ /* 0x000fe400000001ff */
[----:B------:R-:W-:Y:S01]  /*0240*/  IMAD R21, R20, 0x20, R19 ;  /* 0x0000002014157824 */ /* 0x000fe200078e0213 */
[----:B01----:R-:W-:Y:S06]  /*0250*/  @P1 BRA `(.L_x_23) ;  /* 0x0000000400081947 */ /* 0x003fec0003800000 */
[----:B----4-:R-:W0:Y:S01]  /*0260*/  I2F.U32.RP R4, R16 ;  /* 0x0000001000047306 */ /* 0x010e220000209000 */
[----:B------:R-:W-:Y:S01]  /*0270*/  ISETP.NE.U32.AND P0, PT, RZ, UR12, PT ;  /* 0x0000000cff007c0c */ /* 0x000fe2000bf05070 */
[----:B------:R-:W2:Y:S01]  /*0280*/  LDC.64 R8, c[0x0][0x388] ;  /* 0x0000e200ff087b82 */ /* 0x000ea20000000a00 */
[----:B------:R-:W-:Y:S01]  /*0290*/  PLOP3.LUT P2, PT, PT, PT, PT, 0x8, 0x80 ;  /* 0x000000000080781c */ /* 0x000fe20003f4e170 */
[----:B------:R-:W-:Y:S01]  /*02a0*/  IMAD R6, R20, UR15, R18 ;  /* 0x0000000f14067c24 */ /* 0x000fe2000f8e0212 */
[----:B------:R-:W-:Y:S02]  /*02b0*/  ISETP.NE.AND.EX P0, PT, RZ, UR13, PT, P0 ;  /* 0x0000000dff007c0c */ /* 0x000fe4000bf05300 */
[----:B------:R-:W-:Y:S01]  /*02c0*/  PLOP3.LUT P4, PT, PT, PT, PT, 0x8, 0x80 ;  /* 0x000000000080781c */ /* 0x000fe20003f8e170 */
[----:B0-----:R-:W0:Y:S10]  /*02d0*/  MUFU.RCP R4, R4 ;  /* 0x0000000400047308 */ /* 0x001e340000001000 */
[----:B------:R-:W3:Y:S01]  /*02e0*/  @P0 LDC.64 R12, c[0x0][0x390] ;  /* 0x0000e400ff0c0b82 */ /* 0x000ee20000000a00 */
[----:B0-----:R-:W-:Y:S01]  /*02f0*/  VIADD R2, R4, 0xffffffe ;  /* 0x0ffffffe04027836 */ /* 0x001fe20000000000 */
[----:B------:R-:W-:-:S03]  /*0300*/  LOP3.LUT R4, RZ, R16, RZ, 0x33, !PT ;  /* 0x00000010ff047212 */ /* 0x000fc600078e33ff */
[----:B------:R0:W4:Y:S02]  /*0310*/  F2I.FTZ.U32.TRUNC.NTZ R3, R2 ;  /* 0x0000000200037305 */ /* 0x000124000021f000 */
[----:B0-----:R-:W-:Y:S01]  /*0320*/  MOV R2, RZ ;  /* 0x000000ff00027202 */ /* 0x001fe20000000f00 */
[----:B----4-:R-:W-:-:S04]  /*0330*/  IMAD.MOV R5, RZ, RZ, -R3 ;  /* 0x000000ffff057224 */ /* 0x010fc800078e0a03 */
[----:B------:R-:W-:-:S04]  /*0340*/  IMAD R5, R5, R16, RZ ;  /* 0x0000001005057224 */ /* 0x000fc800078e02ff */
[----:B------:R-:W-:-:S06]  /*0350*/  IMAD.HI.U32 R3, R3, R5, R2 ;  /* 0x0000000503037227 */ /* 0x000fcc00078e0002 */
[----:B------:R-:W-:Y:S01]  /*0360*/  IMAD.HI.U32 R5, R3, UR9, RZ ;  /* 0x0000000903057c27 */ /* 0x000fe2000f8e00ff */
[----:B------:R-:W-:-:S03]  /*0370*/  SHF.R.S32.HI R3, RZ, 0x2, R21 ;  /* 0x00000002ff037819 */ /* 0x000fc60000011415 */
[----:B------:R-:W-:Y:S02]  /*0380*/  IMAD.MOV R7, RZ, RZ, -R5 ;  /* 0x000000ffff077224 */ /* 0x000fe400078e0a05 */
[----:B--2---:R-:W-:Y:S02]  /*0390*/  IMAD.WIDE R8, R3, 0x4, R8 ;  /* 0x0000000403087825 */ /* 0x004fe400078e0208 */
[----:B------:R-:W0:Y:S02]  /*03a0*/  LDC.64 R2, c[0x0][0x398] ;  /* 0x0000e600ff027b82 */ /* 0x000e240000000a00 */
[----:B------:R-:W-:Y:S01]  /*03b0*/  IMAD R7, R16, R7, UR9 ;  /* 0x0000000910077e24 */ /* 0x000fe2000f8e0207 */
[----:B------:R-:W2:Y:S04]  /*03c0*/  LDG.E R23, desc[UR6][R8.64] ;  /* 0x0000000608177981 */ /* 0x000ea8000c1e1900 */
[----:B------:R-:W-:-:S04]  /*03d0*/  ISETP.GE.U32.AND P3, PT, R7, R16, PT ;  /* 0x000000100700720c */ /* 0x000fc80003f66070 */
[----:B------:R-:W-:-:S09]  /*03e0*/  @P0 PLOP3.LUT P2, PT, P3, PT, PT, 0x80, 0x8 ;  /* 0x000000000008081c */ /* 0x000fd20001f4f070 */
[----:B------:R-:W-:-:S04]  /*03f0*/  @P3 IMAD.IADD R7, R7, 0x1, -R16 ;  /* 0x0000000107073824 */ /* 0x000fc800078e0a10 */
[----:B------:R-:W-:Y:S02]  /*0400*/  @P2 IADD3 R5, PT, PT, R5, 0x1, RZ ;  /* 0x0000000105052810 */ /* 0x000fe40007ffe0ff */
[----:B------:R-:W-:Y:S02]  /*0410*/  ISETP.GE.U32.AND P3, PT, R7, R16, PT ;  /* 0x000000100700720c */ /* 0x000fe40003f66070 */
[----:B------:R-:W-:Y:S02]  /*0420*/  ISETP.NE.U32.AND P2, PT, R16, RZ, PT ;  /* 0x000000ff1000720c */ /* 0x000fe40003f45070 */
[----:B------:R-:W-:-:S09]  /*0430*/  @P0 PLOP3.LUT P4, PT, P3, PT, PT, 0x80, 0x8 ;  /* 0x000000000008081c */ /* 0x000fd20001f8f070 */
[----:B------:R-:W-:-:S04]  /*0440*/  @P3 IMAD.IADD R7, R7, 0x1, -R16 ;  /* 0x0000000107073824 */ /* 0x000fc800078e0a10 */
[----:B------:R-:W-:-:S05]  /*0450*/  @P4 VIADD R5, R5, 0x1 ;  /* 0x0000000105054836 */ /* 0x000fca0000000000 */
[C---:B------:R-:W-:Y:S02]  /*0460*/  @P0 SEL R5, R4.reuse, R5, !P2 ;  /* 0x0000000504050207 */ /* 0x040fe40005000000 */
[----:B------:R-:W-:-:S03]  /*0470*/  SEL R4, R4, R7, !P2 ;  /* 0x0000000704047207 */ /* 0x000fc60005000000 */
[--C-:B-1----:R-:W-:Y:S02]  /*0480*/  @P0 IMAD R5, R5, UR11, R6.reuse ;  /* 0x0000000b05050c24 */ /* 0x102fe4000f8e0206 */
[----:B------:R-:W-:-:S03]  /*0490*/  IMAD R4, R4, UR11, R6 ;  /* 0x0000000b04047c24 */ /* 0x000fc6000f8e0206 */
[----:B------:R-:W-:Y:S02]  /*04a0*/  @P0 SHF.R.S32.HI R5, RZ, 0x2, R5 ;  /* 0x00000002ff050819 */ /* 0x000fe40000011405 */
[----:B------:R-:W-:Y:S02]  /*04b0*/  CS2R R6, SRZ ;  /* 0x0000000000067805 */ /* 0x000fe4000001ff00 */
[----:B------:R-:W-:Y:S01]  /*04c0*/  SHF.R.S32.HI R11, RZ, 0x2, R4 ;  /* 0x00000002ff0b7819 */ /* 0x000fe20000011404 */
[----:B---3--:R-:W-:Y:S01]  /*04d0*/  @P0 IMAD.WIDE R12, R5, 0x10, R12 ;  /* 0x00000010050c0825 */ /* 0x008fe200078e020c */
[----:B------:R-:W-:-:S03]  /*04e0*/  CS2R R4, SRZ ;  /* 0x0000000000047805 */ /* 0x000fc6000001ff00 */
[----:B0-----:R-:W-:-:S03]  /*04f0*/  IMAD.WIDE R2, R11, 0x10, R2 ;  /* 0x000000100b027825 */ /* 0x001fc600078e0202 */
[----:B------:R-:W3:Y:S04]  /*0500*/  @P0 LDG.E.128 R4, desc[UR6][R12.64] ;  /* 0x000000060c040981 */ /* 0x000ee8000c1e1d00 */
[----:B------:R-:W4:Y:S01]  /*0510*/  LDG.E.128 R8, desc[UR6][R2.64] ;  /* 0x0000000602087981 */ /* 0x000f22000c1e1d00 */
[----:B--2---:R-:W0:Y:S08]  /*0520*/  I2F.S8 R24, R23 ;  /* 0x0000001700187306 */ /* 0x004e300000001400 */
[----:B------:R-:W1:Y:S08]  /*0530*/  I2F.S8 R25, R23.B1 ;  /* 0x1000001700197306 */ /* 0x000e700000001400 */
[----:B------:R-:W2:Y:S01]  /*0540*/  I2F.S8 R26, R23.B2 ;  /* 0x20000017001a7306 */ /* 0x000ea20000001400 */
[----:B0-----:R-:W-:Y:S01]  /*0550*/  FMUL.FTZ R27, R24, UR14 ;  /* 0x0000000e181b7c20 */ /* 0x001fe20008410000 */
[----:B-1----:R-:W-:-:S06]  /*0560*/  FMUL.FTZ R28, R25, UR14 ;  /* 0x0000000e191c7c20 */ /* 0x002fcc0008410000 */
[----:B------:R-:W0:Y:S01]  /*0570*/  I2F.S8 R24, R23.B3 ;  /* 0x3000001700187306 */ /* 0x000e220000001400 */
[----:B--2---:R-:W-:Y:S01]  /*0580*/  FMUL.FTZ R26, R26, UR14 ;  /* 0x0000000e1a1a7c20 */ /* 0x004fe20008410000 */
[----:B0-----:R-:W-:Y:S01]  /*0590*/  FMUL.FTZ R24, R24, UR14 ;  /* 0x0000000e18187c20 */ /* 0x001fe20008410000 */
[C---:B---3-5:R-:W-:Y:S01]  /*05a0*/  FFMA.FTZ R27, R15.reuse, R27, R4 ;  /* 0x0000001b0f1b7223 */ /* 0x068fe20000010004 */
[----:B------:R-:W-:-:S03]  /*05b0*/  FFMA.FTZ R28, R15, R28, R5 ;  /* 0x0000001c0f1c7223 */ /* 0x000fc60000010005 */
[----:B----4-:R-:W-:Y:S01]  /*05c0*/  FADD.FTZ R8, R8, R27 ;  /* 0x0000001b08087221 */ /* 0x010fe20000010000 */
[----:B------:R-:W-:Y:S01]  /*05d0*/  FADD.FTZ R9, R9, R28 ;  /* 0x0000001c09097221 */ /* 0x000fe20000010000 */
[----:B------:R-:W-:-:S04]  /*05e0*/  FFMA.FTZ R3, R15, R26, R6 ;  /* 0x0000001a0f037223 */ /* 0x000fc80000010006 */
[----:B------:R-:W-:Y:S01]  /*05f0*/  FSETP.GT.FTZ.AND P0, PT, R8, R9, PT ;  /* 0x000000090800720b */ /* 0x000fe20003f14000 */
[----:B------:R-:W-:-:S03]  /*0600*/  FADD.FTZ R10, R10, R3 ;  /* 0x000000030a0a7221 */ /* 0x000fc60000010000 */
[----:B------:R-:W-:Y:S01]  /*0610*/  FSEL R3, R8, R9, P0 ;  /* 0x0000000908037208 */ /* 0x000fe20000000000 */
[----:B------:R-:W-:-:S03]  /*0620*/  FFMA.FTZ R24, R15, R24, R7 ;  /* 0x000000180f187223 */ /* 0x000fc60000010007 */
[----:B------:R-:W-:Y:S01]  /*0630*/  FSETP.GT.FTZ.AND P0, PT, R3, R10, PT ;  /* 0x0000000a0300720b */ /* 0x000fe20003f14000 */
[----:B------:R-:W-:-:S03]  /*0640*/  FADD.FTZ R11, R11, R24 ;  /* 0x000000180b0b7221 */ /* 0x000fc60000010000 */
[----:B------:R-:W-:-:S04]  /*0650*/  FSEL R4, R3, R10, P0 ;  /* 0x0000000a03047208 */ /* 0x000fc80000000000 */
[----:B------:R-:W-:-:S04]  /*0660*/  FSETP.GT.FTZ.AND P0, PT, R4, R11, PT ;  /* 0x0000000b0400720b */ /* 0x000fc80003f14000 */
[----:B------:R-:W-:-:S09]  /*0670*/  FSEL R4, R4, R11, P0 ;  /* 0x0000000b04047208 */ /* 0x000fd20000000000 */
.L_x_23:
[----:B-1--4-:R-:W-:Y:S05]  /*0680*/  BSYNC.RECONVERGENT B0 ;  /* 0x0000000000007941 */ /* 0x012fea0003800200 */
.L_x_22:
[----:B------:R-:W-:Y:S02]  /*0690*/  LOP3.LUT R2, R14, 0x1f, RZ, 0xc0, !PT ;  /* 0x0000001f0e027812 */ /* 0x000fe400078ec0ff */
[----:B------:R-:W-:Y:S01]  /*06a0*/  I2FP.F32.U32 R3, R14 ;  /* 0x0000000e00037245 */ /* 0x000fe20000201000 */
[----:B------:R-:W-:Y:S06]  /*06b0*/  BRA.U UP0, `(.L_x_24) ;  /* 0x00000001002c7547 */ /* 0x000fec000b800000 */
        /* <DEDUP_REMOVED lines=11> */
.L_x_24:
[----:B------:R-:W0:Y:S01]  /*0770*/  SHFL.BFLY PT, R5, R4, 0x10, 0x1f ;  /* 0x0e001f0004057f89 */ /* 0x000e2200000e0000 */
[----:B------:R-:W-:Y:S01]  /*0780*/  ISETP.NE.AND P0, PT, R2, RZ, PT ;  /* 0x000000ff0200720c */ /* 0x000fe20003f05270 */
[----:B------:R-:W-:-:S05]  /*0790*/  FMUL.FTZ R24, R22, 0.03125 ;  /* 0x3d00000016187820 */ /* 0x000fca0000410000 */
[----:B------:R-:W-:-:S07]  /*07a0*/  FSETP.GT.FTZ.AND P2, PT, R24, R3, PT ;  /* 0x000000031800720b */ /* 0x000fce0003f54000 */
[----:B------:R-:W1:Y:S06]  /*07b0*/  @!P0 S2R R13, SR_CgaCtaId ;  /* 0x00000000000d8919 */ /* 0x000e6c0000008800 */
[----:B------:R-:W2:Y:S01]  /*07c0*/  @P2 S2R R23, SR_CgaCtaId ;  /* 0x0000000000172919 */ /* 0x000ea20000008800 */
[----:B0-----:R-:W-:Y:S02]  /*07d0*/  FMNMX.FTZ R5, R5, R4, !PT ;  /* 0x0000000405057209 */ /* 0x001fe40007810000 */
[----:B------:R-:W-:-:S03]  /*07e0*/  @!P0 MOV R4, 0x400 ;  /* 0x0000040000048802 */ /* 0x000fc60000000f00 */
[----:B------:R-:W0:Y:S01]  /*07f0*/  SHFL.BFLY PT, R6, R5, 0x8, 0x1f ;  /* 0x0d001f0005067f89 */ /* 0x000e2200000e0000 */
[----:B------:R-:W-:Y:S02]  /*0800*/  @!P0 IADD3 R4, PT, PT, R4, 0x8, RZ ;  /* 0x0000000804048810 */ /* 0x000fe40007ffe0ff */
[----:B0-----:R-:W-:-:S05]  /*0810*/  FMNMX.FTZ R6, R5, R6, !PT ;  /* 0x0000000605067209 */ /* 0x001fca0007810000 */
[----:B------:R-:W0:Y:S02]  /*0820*/  SHFL.BFLY PT, R7, R6, 0x4, 0x1f ;  /* 0x0c801f0006077f89 */ /* 0x000e2400000e0000 */
[----:B0-----:R-:W-:Y:S02]  /*0830*/  FMNMX.FTZ R7, R6, R7, !PT ;  /* 0x0000000706077209 */ /* 0x001fe40007810000 */
[----:B------:R-:W-:-:S03]  /*0840*/  @P2 MOV R6, 0x400 ;  /* 0x0000040000062802 */ /* 0x000fc60000000f00 */
[----:B------:R-:W0:Y:S02]  /*0850*/  SHFL.BFLY PT, R12, R7, 0x2, 0x1f ;  /* 0x0c401f00070c7f89 */ /* 0x000e2400000e0000 */
[----:B------:R-:W-:-:S05]  /*0860*/  @P2 VIADD R6, R6, 0x8 ;  /* 0x0000000806062836 */ /* 0x000fca0000000000 */
[----:B--2---:R-:W-:Y:S02]  /*0870*/  @P2 LEA R23, R23, R6, 0x18 ;  /* 0x0000000617172211 */ /* 0x004fe400078ec0ff */
[----:B0-----:R-:W-:Y:S02]  /*0880*/  FMNMX.FTZ R12, R7, R12, !PT ;  /* 0x0000000c070c7209 */ /* 0x001fe40007810000 */
[----:B-1----:R-:W-:Y:S02]  /*0890*/  @!P0 LEA R7, R13, R4, 0x18 ;  /* 0x000000040d078211 */ /* 0x002fe400078ec0ff */
[----:B------:R-:W-:Y:S01]  /*08a0*/  MOV R4, 0xe0ad78ec ;  /* 0xe0ad78ec00047802 */ /* 0x000fe20000000f00 */
[----:B------:R-:W0:Y:S01]  /*08b0*/  SHFL.BFLY PT, R5, R12, 0x1, 0x1f ;  /* 0x0c201f000c057f89 */ /* 0x000e2200000e0000 */
[----:B------:R-:W-:Y:S02]  /*08c0*/  @!P0 LEA.HI R7, R14, R7, RZ, 0x1d ;  /* 0x000000070e078211 */ /* 0x000fe400078fe8ff */
[----:B0-----:R-:W-:Y:S01]  /*08d0*/  FMNMX.FTZ R26, R12, R5, !PT ;  /* 0x000000050c1a7209 */ /* 0x001fe20007810000 */
[----:B------:R-:W-:-:S04]  /*08e0*/  @P2 IMAD R5, R2, 0x4, R23 ;  /* 0x0000000402052824 */ /* 0x000fc800078e0217 */
        /* <DEDUP_REMOVED lines=13> */
.L_x_25:
[----:B------:R-:W-:Y:S01]  /*09c0*/  ISETP.NE.AND P0, PT, R14, RZ, PT ;  /* 0x000000ff0e00720c */ /* 0x000fe20003f05270 */
[----:B------:R-:W-:Y:S01]  /*09d0*/  BSSY.RECONVERGENT B0, `(.L_x_26) ;  /* 0x0000019000007945 */ /* 0x000fe20003800200 */
[----:B------:R-:W-:-:S11]  /*09e0*/  CS2R R6, SRZ ;  /* 0x0000000000067805 */ /* 0x000fd6000001ff00 */
[----:B------:R-:W0:Y:S01]  /*09f0*/  @!P0 S2R R5, SR_CgaCtaId ;  /* 0x0000000000058919 */ /* 0x000e220000008800 */
[----:B------:R-:W-:-:S04]  /*0a00*/  @!P0 MOV R12, 0x400 ;  /* 0x00000400000c8802 */ /* 0x000fc80000000f00 */
[----:B0-----:R-:W-:Y:S02]  /*0a10*/  @!P0 LEA R12, R5, R12, 0x18 ;  /* 0x0000000c050c8211 */ /* 0x001fe400078ec0ff */
[----:B------:R-:W-:-:S03]  /*0a20*/  CS2R R4, SRZ ;  /* 0x0000000000047805 */ /* 0x000fc6000001ff00 */
[----:B------:R0:W-:Y:S01]  /*0a30*/  @!P0 STS [R12+0x4], R13 ;  /* 0x0000040d0c008388 */ /* 0x0001e20000000800 */
[----:B------:R-:W-:Y:S06]  /*0a40*/  BAR.SYNC.DEFER_BLOCKING 0x0 ;  /* 0x0000000000007b1d */ /* 0x000fec0000010000 */
[----:B------:R-:W-:Y:S05]  /*0a50*/  @P1 BRA `(.L_x_27) ;  /* 0x0000000000401947 */ /* 0x000fea0003800000 */
[----:B------:R-:W1:Y:S01]  /*0a60*/  S2UR UR5, SR_CgaCtaId ;  /* 0x00000000000579c3 */ /* 0x000e620000008800 */
[----:B------:R-:W-:Y:S02]  /*0a70*/  UMOV UR4, 0x400 ;  /* 0x0000040000047882 */ /* 0x000fe40000000000 */
[----:B-1----:R-:W-:-:S09]  /*0a80*/  ULEA UR4, UR5, UR4, 0x18 ;  /* 0x0000000405047291 */ /* 0x002fd2000f8ec0ff */
[----:B------:R-:W1:Y:S02]  /*0a90*/  LDS R6, [UR4+0x4] ;  /* 0x00000404ff067984 */ /* 0x000e640008000800 */
[C---:B-1----:R-:W-:Y:S01]  /*0aa0*/  FADD.FTZ R8, -R6.reuse, R8 ;  /* 0x0000000806087221 */ /* 0x042fe20000010100 */
[C---:B------:R-:W-:Y:S01]  /*0ab0*/  FADD.FTZ R9, -R6.reuse, R9 ;  /* 0x0000000906097221 */ /* 0x040fe20000010100 */
[C---:B------:R-:W-:Y:S01]  /*0ac0*/  FADD.FTZ R10, -R6.reuse, R10 ;  /* 0x0000000a060a7221 */ /* 0x040fe20000010100 */
[----:B------:R-:W-:Y:S01]  /*0ad0*/  FADD.FTZ R11, -R6, R11 ;  /* 0x0000000b060b7221 */ /* 0x000fe20000010100 */
[----:B------:R-:W-:Y:S01]  /*0ae0*/  FMUL.FTZ R8, R8, 1.4426950216293334961 ;  /* 0x3fb8aa3b08087820 */ /* 0x000fe20000410000 */
[----:B------:R-:W-:Y:S01]  /*0af0*/  FMUL.FTZ R9, R9, 1.4426950216293334961 ;  /* 0x3fb8aa3b09097820 */ /* 0x000fe20000410000 */
[----:B------:R-:W-:Y:S01]  /*0b00*/  FMUL.FTZ R10, R10, 1.4426950216293334961 ;  /* 0x3fb8aa3b0a0a7820 */ /* 0x000fe20000410000 */
[----:B------:R-:W-:Y:S01]  /*0b10*/  FMUL.FTZ R11, R11, 1.4426950216293334961 ;  /* 0x3fb8aa3b0b0b7820 */ /* 0x000fe20000410000 */
[----:B------:R1:W2:Y:S08]  /*0b20*/  MUFU.EX2 R4, R8 ;  /* 0x0000000800047308 */ /* 0x0002b00000000800 */
[----:B------:R1:W3:Y:S08]  /*0b30*/  MUFU.EX2 R5, R9 ;  /* 0x0000000900057308 */ /* 0x0002f00000000800 */
[----:B------:R1:W4:Y:S08]  /*0b40*/  MUFU.EX2 R6, R10 ;  /* 0x0000000a00067308 */ /* 0x0003300000000800 */
[----:B--2---:R1:W0:Y:S02]  /*0b50*/  MUFU.EX2 R7, R11 ;  /* 0x0000000b00077308 */ /* 0x0042240000000800 */
.L_x_27:
[----:B------:R-:W-:Y:S05]  /*0b60*/  BSYNC.RECONVERGENT B0 ;  /* 0x0000000000007941 */ /* 0x000fea0003800200 */
.L_x_26:
[----:B------:R-:W-:Y:S05]  /*0b70*/  BRA.U UP0, `(.L_x_28) ;  /* 0x0000000100387547 */ /* 0x000fea000b800000 */
[----:B---3--:R-:W-:-:S04]  /*0b80*/  FADD.FTZ R3, R5, R4 ;  /* 0x0000000405037221 */ /* 0x008fc80000010000 */
[----:B----4-:R-:W-:-:S04]  /*0b90*/  FADD.FTZ R2, R3, R6 ;  /* 0x0000000603027221 */ /* 0x010fc80000010000 */
[----:B0-----:R-:W-:-:S05]  /*0ba0*/  FADD.FTZ R2, R2, R7 ;  /* 0x0000000702027221 */ /* 0x001fca0000010000 */
[----:B------:R-:W0:Y:S02]  /*0bb0*/  SHFL.BFLY PT, R3, R2, 0x10, 0x1f ;  /* 0x0e001f0002037f89 */ /* 0x000e2400000e0000 */
[----:B0-----:R-:W-:-:S05]  /*0bc0*/  FADD.FTZ R3, R2, R3 ;  /* 0x0000000302037221 */ /* 0x001fca0000010000 */
[----:B-1----:R-:W0:Y:S02]  /*0bd0*/  SHFL.BFLY PT, R8, R3, 0x8, 0x1f ;  /* 0x0d001f0003087f89 */ /* 0x002e2400000e0000 */
        /* <DEDUP_REMOVED lines=8> */
.L_x_28:
[----:B-1-3--:R-:W-:Y:S01]  /*0c60*/  FADD.FTZ R9, R5, R4 ;  /* 0x0000000405097221 */ /* 0x00afe20000010000 */
[----:B0-----:R-:W-:Y:S01]  /*0c70*/  FMUL.FTZ R12, R22, 0.03125 ;  /* 0x3d000000160c7820 */ /* 0x001fe20000410000 */
[----:B------:R-:W-:Y:S02]  /*0c80*/  ISETP.NE.AND P1, PT, R2, RZ, PT ;  /* 0x000000ff0200720c */ /* 0x000fe40003f25270 */
[----:B----4-:R-:W-:Y:S02]  /*0c90*/  FADD.FTZ R8, R9, R6 ;  /* 0x0000000609087221 */ /* 0x010fe40000010000 */
[----:B------:R-:W-:Y:S02]  /*0ca0*/  FSETP.GT.FTZ.AND P2, PT, R12, R3, PT ;  /* 0x000000030c00720b */ /* 0x000fe40003f54000 */
[----:B------:R-:W-:-:S05]  /*0cb0*/  FADD.FTZ R13, R8, R7 ;  /* 0x00000007080d7221 */ /* 0x000fca0000010000 */
[----:B------:R-:W0:Y:S02]  /*0cc0*/  SHFL.BFLY PT, R8, R13, 0x10, 0x1f ;  /* 0x0e001f000d087f89 */ /* 0x000e2400000e0000 */
[----:B------:R-:W-:Y:S01]  /*0cd0*/  @!P1 MOV R3, 0x400 ;  /* 0x0000040000039802 */ /* 0x000fe20000000f00 */
[----:B------:R-:W1:Y:S03]  /*0ce0*/  @!P1 S2R R12, SR_CgaCtaId ;  /* 0x00000000000c9919 */ /* 0x000e660000008800 */
[----:B------:R-:W-:Y:S01]  /*0cf0*/  @!P1 IADD3 R3, PT, PT, R3, 0x88, RZ ;  /* 0x0000008803039810 */ /* 0x000fe20007ffe0ff */
[----:B------:R-:W2:Y:S01]  /*0d00*/  @P2 S2R R24, SR_CgaCtaId ;  /* 0x0000000000182919 */ /* 0x000ea20000008800 */
[----:B0-----:R-:W-:-:S05]  /*0d10*/  FADD.FTZ R8, R13, R8 ;  /* 0x000000080d087221 */ /* 0x001fca0000010000 */
[----:B------:R-:W0:Y:S01]  /*0d20*/  SHFL.BFLY PT, R9, R8, 0x8, 0x1f ;  /* 0x0d001f0008097f89 */ /* 0x000e2200000e0000 */
[----:B-1----:R-:W-:-:S04]  /*0d30*/  @!P1 LEA R3, R12, R3, 0x18 ;  /* 0x000000030c039211 */ /* 0x002fc800078ec0ff */
[----:B------:R-:W-:Y:S01]  /*0d40*/  @!P1 LEA.HI R3, R14, R3, RZ, 0x1d ;  /* 0x000000030e039211 */ /* 0x000fe200078fe8ff */
[----:B0-----:R-:W-:-:S05]  /*0d50*/  FADD.FTZ R9, R8, R9 ;  /* 0x0000000908097221 */ /* 0x001fca0000010000 */
[----:B------:R-:W0:Y:S02]  /*0d60*/  SHFL.BFLY PT, R10, R9, 0x4, 0x1f ;  /* 0x0c801f00090a7f89 */ /* 0x000e2400000e0000 */
[----:B0-----:R-:W-:Y:S01]  /*0d70*/  FADD.FTZ R10, R9, R10 ;  /* 0x0000000a090a7221 */ /* 0x001fe20000010000 */
[----:B------:R-:W-:-:S04]  /*0d80*/  @P2 MOV R9, 0x400 ;  /* 0x0000040000092802 */ /* 0x000fc80000000f00 */
[----:B------:R-:W0:Y:S01]  /*0d90*/  SHFL.BFLY PT, R11, R10, 0x2, 0x1f ;  /* 0x0c401f000a0b7f89 */ /* 0x000e2200000e0000 */
[----:B------:R-:W-:-:S05]  /*0da0*/  @P2 VIADD R9, R9, 0x88 ;  /* 0x0000008809092836 */ /* 0x000fca0000000000 */
[----:B--2---:R-:W-:Y:S01]  /*0db0*/  @P2 LEA R9, R24, R9, 0x18 ;  /* 0x0000000918092211 */ /* 0x004fe200078ec0ff */
[----:B0-----:R-:W-:-:S05]  /*0dc0*/  FADD.FTZ R11, R10, R11 ;  /* 0x0000000b0a0b7221 */ /* 0x001fca0000010000 */
[----:B------:R-:W0:Y:S02]  /*0dd0*/  SHFL.BFLY PT, R8, R11, 0x1, 0x1f ;  /* 0x0c201f000b087f89 */ /* 0x000e2400000e0000 */
[----:B0-----:R-:W-:Y:S01]  /*0de0*/  FADD.FTZ R24, R11, R8 ;  /* 0x000000080b187221 */ /* 0x001fe20000010000 */
[----:B------:R-:W-:Y:S01]  /*0df0*/  @P2 LEA R8, R2, R9, 0x2 ;  /* 0x0000000902082211 */ /* 0x000fe200078e10ff */
[----:B------:R-:W-:-:S03]  /*0e00*/  IMAD.MOV.U32 R2, RZ, RZ, RZ ;  /* 0x000000ffff027224 */ /* 0x000fc600078e00ff */
        /* <DEDUP_REMOVED lines=13> */
.L_x_29:
[----:B------:R-:W0:Y:S01]  /*0ee0*/  @!P0 S2R R8, SR_CgaCtaId ;  /* 0x0000000000088919 */ /* 0x000e220000008800 */
[----:B------:R-:W-:Y:S01]  /*0ef0*/  @!P0 FADD.FTZ R11, R11, 9.9999999747524270788e-07 ;  /* 0x358637bd0b0b8421 */ /* 0x000fe20000010000 */
[----:B------:R-:W-:Y:S01]  /*0f00*/  ISETP.GE.AND P1, PT, R18, UR15, PT ;  /* 0x0000000f12007c0c */ /* 0x000fe2000bf26270 */
[----:B------:R-:W-:Y:S01]  /*0f10*/  BSSY.RECONVERGENT B0, `(.L_x_30) ;  /* 0x000001f000007945 */ /* 0x000fe20003800200 */
[----:B------:R-:W-:Y:S01]  /*0f20*/  @!P0 MOV R3, 0x400 ;  /* 0x0000040000038802 */ /* 0x000fe20000000f00 */
[----:B------:R-:W1:Y:S02]  /*0f30*/  @!P0 MUFU.RCP R2, R11 ;  /* 0x0000000b00028308 */ /* 0x000e640000001000 */
[----:B-1----:R-:W-:Y:S01]  /*0f40*/  @!P0 FADD.FTZ R2, R2, -RZ ;  /* 0x800000ff02028221 */ /* 0x002fe20000010000 */
[----:B0-----:R-:W-:-:S05]  /*0f50*/  @!P0 LEA R3, R8, R3, 0x18 ;  /* 0x0000000308038211 */ /* 0x001fca00078ec0ff */
[----:B------:R0:W-:Y:S01]  /*0f60*/  @!P0 STS [R3], R2 ;  /* 0x0000000203008388 */ /* 0x0001e20000000800 */
[----:B------:R-:W-:Y:S06]  /*0f70*/  BAR.SYNC.DEFER_BLOCKING 0x0 ;  /* 0x0000000000007b1d */ /* 0x000fec0000010000 */
[----:B------:R-:W-:Y:S05]  /*0f80*/  @P1 BRA `(.L_x_31) ;  /* 0x00000000005c1947 */ /* 0x000fea0003800000 */
[----:B------:R-:W1:Y:S01]  /*0f90*/  S2UR UR5, SR_CgaCtaId ;  /* 0x00000000000579c3 */ /* 0x000e620000008800 */
[----:B------:R-:W-:Y:S01]  /*0fa0*/  UMOV UR4, 0x400 ;  /* 0x0000040000047882 */ /* 0x000fe20000000000 */
[----:B------:R-:W-:Y:S01]  /*0fb0*/  SHF.R.S32.HI R21, RZ, 0x2, R21 ;  /* 0x00000002ff157819 */ /* 0x000fe20000011415 */
[----:B-1----:R-:W-:-:S09]  /*0fc0*/  ULEA UR4, UR5, UR4, 0x18 ;  /* 0x0000000405047291 */ /* 0x002fd2000f8ec0ff */
        /* <DEDUP_REMOVED lines=11> */
[----:B------:R-:W1:Y:S08]  /*1080*/  F2I.S8.NTZ R9, R9 ;  /* 0x0000000900097305 */ /* 0x000e700000202100 */
[----:B------:R-:W-:Y:S01]  /*1090*/  F2I.S8.NTZ R10, R10 ;  /* 0x0000000a000a7305 */ /* 0x000fe20000202100 */
[----:B-1----:R-:W-:-:S07]  /*10a0*/  PRMT R8, R8, 0x3340, R9 ;  /* 0x0000334008087816 */ /* 0x002fce0000000009 */
[----:B------:R-:W1:Y:S01]  /*10b0*/  F2I.S8.NTZ R11, R11 ;  /* 0x0000000b000b7305 */ /* 0x000e620000202100 */
[----:B0-----:R-:W-:Y:S01]  /*10c0*/  IMAD.WIDE R2, R21, 0x4, R2 ;  /* 0x0000000415027825 */ /* 0x001fe200078e0202 */
[----:B-1----:R-:W-:-:S04]  /*10d0*/  PRMT R13, R10, 0x3340, R11 ;  /* 0x000033400a0d7816 */ /* 0x002fc8000000000b */
[----:B------:R-:W-:-:S05]  /*10e0*/  PRMT R13, R8, 0x5410, R13 ;  /* 0x00005410080d7816 */ /* 0x000fca000000000d */
[----:B------:R1:W-:Y:S02]  /*10f0*/  STG.E desc[UR6][R2.64], R13 ;  /* 0x0000000d02007986 */ /* 0x0003e4000c101906 */
.L_x_31:
[----:B------:R-:W-:Y:S05]  /*1100*/  BSYNC.RECONVERGENT B0 ;  /* 0x0000000000007941 */ /* 0x000fea0003800200 */
.L_x_30:
[----:B------:R-:W-:Y:S01]  /*1110*/  IADD3 R20, PT, PT, R17, R20, RZ ;  /* 0x0000001411147210 */ /* 0x000fe20007ffe0ff */
[----:B------:R-:W-:Y:S01]  /*1120*/  IMAD.MOV.U32 R11, RZ, RZ, R7 ;  /* 0x000000ffff0b7224 */ /* 0x000fe200078e0007 */
[----:B------:R-:W-:Y:S01]  /*1130*/  MOV R10, R6 ;  /* 0x00000006000a7202 */ /* 0x000fe20000000f00 */
[----:B------:R-:W-:Y:S01]  /*1140*/  IMAD.MOV.U32 R9, RZ, RZ, R5 ;  /* 0x000000ffff097224 */ /* 0x000fe200078e0005 */
[----:B------:R-:W-:Y:S02]  /*1150*/  ISETP.GE.AND P0, PT, R20, UR15, PT ;  /* 0x0000000f14007c0c */ /* 0x000fe4000bf06270 */
[----:B------:R-:W-:-:S11]  /*1160*/  MOV R8, R4 ;  /* 0x0000000400087202 */ /* 0x000fd60000000f00 */
[----:B------:R-:W-:Y:S05]  /*1170*/  @!P0 BRA `(.L_x_32) ;  /* 0xfffffff000248947 */ /* 0x000fea000383ffff */
[----:B------:R-:W-:Y:S05]  /*1180*/  EXIT ;  /* 0x000000000000794d */ /* 0x000fea0003800000 */
.L_x_33:
        /* <DEDUP_REMOVED lines=15> */
.L_x_187:


//--------------------- .text._ZN17fastertransformer31softmax_COL32_perElement_varlenI6__halfEEvPaPKaPKT_iiiifPKfS9_ii --------------------------
	.section	.text._ZN17fastertransformer31softmax_COL32_perElement_varlenI6__halfEEvPaPKaPKT_iiiifPKfS9_ii,"ax",@progbits
	.align	128
        .global         _ZN17fastertransformer31softmax_COL32_perElement_varlenI6__halfEEvPaPKaPKT_iiiifPKfS9_ii
        .type           _ZN17fastertransformer31softmax_COL32_perElement_varlenI6__halfEEvPaPKaPKT_iiiifPKfS9_ii,@function
        .size           _ZN17fastertransformer31softmax_COL32_perElement_varlenI6__halfEEvPaPKaPKT_iiiifPKfS9_ii,(.L_x_188 - _ZN17fastertransformer31softmax_COL32_perElement_varlenI6__halfEEvPaPKaPKT_iiiifPKfS9_ii)
        .other          _ZN17fastertransformer31softmax_COL32_perElement_varlenI6__halfEEvPaPKaPKT_iiiifPKfS9_ii,@"STO_CUDA_ENTRY STV_DEFAULT"
_ZN17fastertransformer31softmax_COL32_perElement_varlenI6__halfEEvPaPKaPKT_iiiifPKfS9_ii:
.text._ZN17fastertransformer31softmax_COL32_perElement_varlenI6__halfEEvPaPKaPKT_iiiifPKfS9_ii:
[----:B------:R-:W-:Y:S08]  /*0000*/  LDC R1, c[0x0][0x37c] ;  /* 0x0000df00ff017b82 */ /* 0x000ff00000000800 */
[----:B------:R-:W0:Y:S08]  /*0010*/  S2UR UR10, SR_CTAID.X ;  /* 0x00000000000a79c3 */ /* 0x000e300000002500 */
[----:B------:R-:W0:Y:S02]  /*0020*/  LDC R6, c[0x0][0x3a0] ;  /* 0x0000e800ff067b82 */ /* 0x000e240000000800 */
[----:B0-----:R-:W-:-:S13]  /*0030*/  ISETP.LE.AND P0, PT, R6, UR10, PT ;  /* 0x0000000a06007c0c */ /* 0x001fda000bf03270 */
[----:B------:R-:W-:Y:S05]  /*0040*/  @P0 EXIT ;  /* 0x000000000000094d */ /* 0x000fea0003800000 */
[----:B------:R-:W0:Y:S01]  /*0050*/  LDC.64 R2, c[0x0][0x3b8] ;  /* 0x0000ee00ff027b82 */ /* 0x000e220000000a00 */
[----:B------:R-:W0:Y:S07]  /*0060*/  LDCU.64 UR8, c[0x0][0x358] ;  /* 0x00006b00ff0877ac */ /* 0x000e2e0008000a00 */
[----:B------:R-:W1:Y:S01]  /*0070*/  LDC.64 R4, c[0x0][0x3b0] ;  /* 0x0000ec00ff047b82 */ /* 0x000e620000000a00 */
[----:B------:R-:W2:Y:S01]  /*0080*/  S2R R13, SR_TID.X ;  /* 0x00000000000d7919 */ /* 0x000ea20000002100 */
[----:B------:R-:W3:Y:S01]  /*0090*/  LDCU UR7, c[0x0][0x39c] ;  /* 0x00007380ff0777ac */ /* 0x000ee20008000800 */
[----:B------:R-:W4:Y:S05]  /*00a0*/  LDCU UR13, c[0x0][0x3a8] ;  /* 0x00007500ff0d77ac */ /* 0x000f2a0008000800 */
[----:B------:R-:W-:Y:S08]  /*00b0*/  S2UR UR11, SR_CTAID.Y ;  /* 0x00000000000b79c3 */ /* 0x000ff00000002600 */
[----:B------:R-:W3:Y:S01]  /*00c0*/  S2UR UR4, SR_CTAID.Z ;  /* 0x00000000000479c3 */ /* 0x000ee20000002700 */
[----:B0-----:R0:W5:Y:S07]  /*00d0*/  LDG.E.CONSTANT R12, desc[UR8][R2.64] ;  /* 0x00000008020c7981 */ /* 0x00116e000c1e9900 */
[----:B------:R-:W4:Y:S01]  /*00e0*/  LDC.64 R14, c[0x0][0x3c0] ;  /* 0x0000f000ff0e7b82 */ /* 0x000f220000000a00 */
[----:B-1----:R-:W5:Y:S01]  /*00f0*/  LDG.E.CONSTANT R4, desc[UR8][R4.64] ;  /* 0x0000000804047981 */ /* 0x002f62000c1e9900 */
[----:B------:R-:W1:Y:S01]  /*0100*/  LDCU UR12, c[0x0][0x360] ;  /* 0x00006c00ff0c77ac */ /* 0x000e620008000800 */
[----:B------:R-:W-:Y:S01]  /*0110*/  UMOV UR5, 0x400 ;  /* 0x0000040000057882 */ /* 0x000fe20000000000 */
[----:B------:R-:W0:Y:S04]  /*0120*/  LDCU UR15, c[0x0][0x3a0] ;  /* 0x00007400ff0f77ac */ /* 0x000e280008000800 */
[----:B------:R-:W4:Y:S01]  /*0130*/  S2UR UR6, SR_CgaCtaId ;  /* 0x00000000000679c3 */ /* 0x000f220000008800 */
[C---:B--2---:R-:W-:Y:S01]  /*0140*/  LOP3.LUT R0, R13.reuse, 0x3e0, RZ, 0xc0, !PT ;  /* 0x000003e00d007812 */ /* 0x044fe200078ec0ff */
[C---:B------:R-:W-:Y:S01]  /*0150*/  IMAD.SHL.U32 R18, R13.reuse, 0x4, RZ ;  /* 0x000000040d127824 */ /* 0x040fe200078e00ff */
[----:B------:R-:W-:Y:S01]  /*0160*/  LOP3.LUT R11, R13, 0x1f, RZ, 0xc0, !PT ;  /* 0x0000001f0d0b7812 */ /* 0x000fe200078ec0ff */
[----:B------:R-:W2:Y:S01]  /*0170*/  LDCU UR14, c[0x0][0x3a4] ;  /* 0x00007480ff0e77ac */ /* 0x000ea20008000800 */
[----:B------:R-:W-:-:S02]  /*0180*/  I2FP.F32.U32 R16, R13 ;  /* 0x0000000d00107245 */ /* 0x000fc40000201000 */
[----:B------:R-:W-:Y:S01]  /*0190*/  LOP3.LUT R18, R18, 0x7c, RZ, 0xc0, !PT ;  /* 0x0000007c12127812 */ /* 0x000fe200078ec0ff */
[----:B------:R-:W2:Y:S01]  /*01a0*/  LDC R10, c[0x0][0x3c0] ;  /* 0x0000f000ff0a7b82 */ /* 0x000ea20000000800 */
[----:B---3--:R-:W-:Y:S01]  /*01b0*/  UIMAD UR4, UR11, UR7, UR4 ;  /* 0x000000070b0472a4 */ /* 0x008fe2000f8e0204 */
[----:B------:R-:W-:Y:S01]  /*01c0*/  IMAD R0, R0, R6, R11 ;  /* 0x0000000600007224 */ /* 0x000fe200078e020b */
[----:B------:R-:W3:Y:S01]  /*01d0*/  LDCU.64 UR16, c[0x0][0x380] ;  /* 0x00007000ff1077ac */ /* 0x000ee20008000a00 */
[----:B-1----:R-:W-:Y:S01]  /*01e0*/  I2FP.F32.U32 R17, UR12 ;  /* 0x0000000c00117c45 */ /* 0x002fe20008201000 */
[----:B------:R-:W1:Y:S03]  /*01f0*/  LDCU.64 UR18, c[0x0][0x388] ;  /* 0x00007100ff1277ac */ /* 0x000e660008000a00 */
[----:B0-----:R-:W0:Y:S01]  /*0200*/  LDC.64 R2, c[0x0][0x390] ;  /* 0x0000e400ff027b82 */ /* 0x001e220000000a00 */
[----:B----4-:R-:W-:Y:S01]  /*0210*/  IMAD R8, R15, UR4, R0 ;  /* 0x000000040f087c24 */ /* 0x010fe2000f8e0200 */
[----:B------:R-:W-:Y:S01]  /*0220*/  UIADD3 UR4, UPT, UPT, UR5, 0x8, URZ ;  /* 0x0000000805047890 */ /* 0x000fe2000fffe0ff */
[----:B------:R-:W-:Y:S01]  /*0230*/  IMAD R0, R14, UR11, R13 ;  /* 0x0000000b0e007c24 */ /* 0x000fe2000f8e020d */
[----:B------:R-:W-:Y:S01]  /*0240*/  UIADD3 UR5, UPT, UPT, UR5, 0x88, URZ ;  /* 0x0000008805057890 */ /* 0x000fe2000fffe0ff */
[----:B------:R-:W-:-:S03]  /*0250*/  IMAD.U32 R15, RZ, RZ, UR10 ;  /* 0x0000000aff0f7e24 */ /* 0x000fc6000f8e00ff */
[----:B------:R-:W4:Y:S01]  /*0260*/  LDC R9, c[0x0][0x370] ;  /* 0x0000dc00ff097b82 */ /* 0x000f220000000800 */
[----:B------:R-:W-:Y:S02]  /*0270*/  ULEA UR4, UR6, UR4, 0x18 ;  /* 0x0000000406047291 */ /* 0x000fe4000f8ec0ff */
[----:B------:R-:W-:-:S04]  /*0280*/  ULEA UR5, UR6, UR5, 0x18 ;  /* 0x0000000506057291 */ /* 0x000fc8000f8ec0ff */
[C---:B------:R-:W-:Y:S02]  /*0290*/  LEA.HI R19, R13.reuse, UR4, RZ, 0x1d ;  /* 0x000000040d137c11 */ /* 0x040fe4000f8fe8ff */
[----:B------:R-:W-:Y:S01]  /*02a0*/  LEA.HI R20, R13, UR5, RZ, 0x1d ;  /* 0x000000050d147c11 */ /* 0x000fe2000f8fe8ff */
[----:B-----5:R-:W0:Y:S01]  /*02b0*/  MUFU.RCP R12, R12 ;  /* 0x0000000c000c7308 */ /* 0x020e220000001000 */
[----:B-1234-:R-:W-:-:S07]  /*02c0*/  FMUL.FTZ R14, R4, UR13 ;  /* 0x0000000d040e7c20 */ /* 0x01efce0008410000 */
.L_x_43:
[----:B01----:R-:W-:-:S04]  /*02d0*/  IMAD R5, R10, UR11, R15 ;  /* 0x0000000b0a057c24 */ /* 0x003fc8000f8e020f */
[----:B0-----:R-:W-:-:S06]  /*02e0*/  IMAD.WIDE.U32 R4, R5, 0x2, R2 ;  /* 0x0000000205047825 */ /* 0x001fcc00078e0002 */
[----:B------:R-:W2:Y:S01]  /*02f0*/  LDG.E.U16.CONSTANT R4, desc[UR8][R4.64] ;  /* 0x0000000804047981 */ /* 0x000ea2000c1e9500 */
[----:B------:R-:W-:Y:S01]  /*0300*/  BSSY.RECONVERGENT B0, `(.L_x_34) ;  /* 0x000008c000007945 */ /* 0x000fe20003800200 */
[----:B------:R-:W-:Y:S02]  /*0310*/  IMAD R21, R15, 0x20, R8 ;  /* 0x000000200f157824 */ /* 0x000fe400078e0208 */
[----:B--2---:R-:W-:-:S05]  /*0320*/  HADD2.F32 R6, -RZ, R4.H0_H0 ;  /* 0x20000004ff067230 */ /* 0x004fca0000004100 */
[----:B------:R-:W-:-:S13]  /*0330*/  FSETP.GEU.FTZ.AND P0, PT, R6, 0.10000000149011611938, PT ;  /* 0x3dcccccd0600780b */ /* 0x000fda0003f1e000 */
[----:B------:R-:W-:Y:S05]  /*0340*/  @P0 BRA `(.L_x_35) ;  /* 0x0000000000180947 */ /* 0x000fea0003800000 */
[----:B------:R-:W-:-:S13]  /*0350*/  ISETP.GE.AND P0, PT, R13, UR14, PT ;  /* 0x0000000e0d007c0c */ /* 0x000fda000bf06270 */
[----:B------:R-:W-:Y:S05]  /*0360*/  @P0 BRA `(.L_x_36) ;  /* 0x0000000800140947 */ /* 0x000fea0003800000 */
[----:B------:R-:W-:-:S04]  /*0370*/  IADD3 R4, P0, PT, R21, UR16, RZ ;  /* 0x0000001015047c10 */ /* 0x000fc8000ff1e0ff */
[----:B------:R-:W-:-:S05]  /*0380*/  LEA.HI.X.SX32 R5, R21, UR17, 0x1, P0 ;  /* 0x0000001115057c11 */ /* 0x000fca00080f0eff */
[----:B------:R0:W-:Y:S01]  /*0390*/  STG.E.U8 desc[UR8][R4.64], RZ ;  /* 0x000000ff04007986 */ /* 0x0001e2000c101108 */
[----:B------:R-:W-:Y:S05]  /*03a0*/  BRA `(.L_x_36) ;  /* 0x0000000800047947 */ /* 0x000fea0003800000 */
.L_x_35:
[----:B------:R-:W-:Y:S01]  /*03b0*/  ISETP.GE.AND P0, PT, R13, UR15, PT ;  /* 0x0000000f0d007c0c */ /* 0x000fe2000bf06270 */
[----:B------:R-:W-:Y:S01]  /*03c0*/  BSSY.RECONVERGENT B1, `(.L_x_37) ;  /* 0x000000e000017945 */ /* 0x000fe20003800200 */
[----:B------:R-:W-:-:S11]  /*03d0*/  IMAD.MOV.U32 R22, RZ, RZ, RZ ;  /* 0x000000ffff167224 */ /* 0x000fd600078e00ff */
[----:B------:R-:W-:Y:S05]  /*03e0*/  @P0 BRA `(.L_x_38) ;  /* 0x00000000002c0947 */ /* 0x000fea0003800000 */
[----:B------:R-:W-:Y:S01]  /*03f0*/  IADD3 R4, P1, PT, R21, UR18, RZ ;  /* 0x0000001215047c10 */ /* 0x000fe2000ff3e0ff */
[----:B------:R-:W-:-:S03]  /*0400*/  IMAD R7, R15, UR15, R0 ;  /* 0x0000000f0f077c24 */ /* 0x000fc6000f8e0200 */
[----:B------:R-:W-:Y:S01]  /*0410*/  LEA.HI.X.SX32 R5, R21, UR19, 0x1, P1 ;  /* 0x0000001315057c11 */ /* 0x000fe200088f0eff */
[----:B------:R-:W-:-:S04]  /*0420*/  IMAD.WIDE R6, R7, 0x2, R2 ;  /* 0x0000000207067825 */ /* 0x000fc800078e0202 */
[----:B------:R-:W2:Y:S04]  /*0430*/  LDG.E.S8.CONSTANT R4, desc[UR8][R4.64] ;  /* 0x0000000804047981 */ /* 0x000ea8000c1e9300 */
[----:B------:R-:W3:Y:S01]  /*0440*/  LDG.E.U16.CONSTANT R6, desc[UR8][R6.64] ;  /* 0x0000000806067981 */ /* 0x000ee2000c1e9500 */
[----:B--2---:R-:W0:Y:S01]  /*0450*/  I2F.S16 R23, R4 ;  /* 0x0000000400177306 */ /* 0x004e220000101400 */
[----:B---3--:R-:W-:-:S05]  /*0460*/  HADD2.F32 R22, -RZ, R6.H0_H0 ;  /* 0x20000006ff167230 */ /* 0x008fca0000004100 */
[----:B------:R-:W-:-:S04]  /*0470*/  FADD.FTZ R22, -R22, 1 ;  /* 0x3f80000016167421 */ /* 0x000fc80000010100 */
[----:B------:R-:W-:-:S04]  /*0480*/  FMUL.FTZ R25, R22, -10000 ;  /* 0xc61c400016197820 */ /* 0x000fc80000410000 */
[----:B0-----:R-:W-:-:S07]  /*0490*/  FFMA.FTZ R22, R14, R23, R25 ;  /* 0x000000170e167223 */ /* 0x001fce0000010019 */
.L_x_38:
[----:B------:R-:W-:Y:S05]  /*04a0*/  BSYNC.RECONVERGENT B1 ;  /* 0x0000000000017941 */ /* 0x000fea0003800200 */
.L_x_37:
[----:B------:R-:W-:-:S09]  /*04b0*/  UISETP.GT.U32.AND UP0, UPT, UR12, 0x20, UPT ;  /* 0x000000200c00788c */ /* 0x000fd2000bf04070 */
        /* <DEDUP_REMOVED lines=12> */
.L_x_39:
[----:B------:R-:W0:Y:S01]  /*0580*/  SHFL.BFLY PT, R5, R22, 0x10, 0x1f ;  /* 0x0e001f0016057f89 */ /* 0x000e2200000e0000 */
[----:B------:R-:W-:Y:S01]  /*0590*/  ISETP.NE.AND P1, PT, R11, RZ, PT ;  /* 0x000000ff0b00720c */ /* 0x000fe20003f25270 */
[----:B------:R-:W-:-:S05]  /*05a0*/  FMUL.FTZ R25, R17, 0.03125 ;  /* 0x3d00000011197820 */ /* 0x000fca0000410000 */
[----:B------:R-:W-:Y:S02]  /*05b0*/  FSETP.GT.FTZ.AND P2, PT, R25, R16, PT ;  /* 0x000000101900720b */ /* 0x000fe40003f54000 */
[----:B0-----:R-:W-:-:S05]  /*05c0*/  FMNMX.FTZ R5, R22, R5, !PT ;  /* 0x0000000516057209 */ /* 0x001fca0007810000 */
[----:B------:R-:W0:Y:S02]  /*05d0*/  SHFL.BFLY PT, R4, R5, 0x8, 0x1f ;  /* 0x0d001f0005047f89 */ /* 0x000e2400000e0000 */
[----:B0-----:R-:W-:Y:S01]  /*05e0*/  FMNMX.FTZ R4, R5, R4, !PT ;  /* 0x0000000405047209 */ /* 0x001fe20007810000 */
[----:B------:R-:W-:-:S04]  /*05f0*/  IMAD.MOV.U32 R5, RZ, RZ, -0x1f528714 ;  /* 0xe0ad78ecff057424 */ /* 0x000fc800078e00ff */
[----:B------:R-:W0:Y:S02]  /*0600*/  SHFL.BFLY PT, R7, R4, 0x4, 0x1f ;  /* 0x0c801f0004077f89 */ /* 0x000e2400000e0000 */
[----:B0-----:R-:W-:-:S05]  /*0610*/  FMNMX.FTZ R7, R4, R7, !PT ;  /* 0x0000000704077209 */ /* 0x001fca0007810000 */
[----:B------:R-:W0:Y:S02]  /*0620*/  SHFL.BFLY PT, R6, R7, 0x2, 0x1f ;  /* 0x0c401f0007067f89 */ /* 0x000e2400000e0000 */
[----:B0-----:R-:W-:-:S05]  /*0630*/  FMNMX.FTZ R6, R7, R6, !PT ;  /* 0x0000000607067209 */ /* 0x001fca0007810000 */
[----:B------:R-:W0:Y:S02]  /*0640*/  SHFL.BFLY PT, R23, R6, 0x1, 0x1f ;  /* 0x0c201f0006177f89 */ /* 0x000e2400000e0000 */
[----:B0-----:R-:W-:-:S05]  /*0650*/  FMNMX.FTZ R26, R6, R23, !PT ;  /* 0x00000017061a7209 */ /* 0x001fca0007810000 */
[----:B------:R-:W-:Y:S01]  /*0660*/  @!P1 STS [R19], R26 ;  /* 0x0000001a13009388 */ /* 0x000fe20000000800 */
[----:B------:R-:W-:Y:S06]  /*0670*/  BAR.SYNC.DEFER_BLOCKING 0x0 ;  /* 0x0000000000007b1d */ /* 0x000fec0000010000 */
[----:B------:R-:W0:Y:S04]  /*0680*/  @P2 LDS R5, [R18+UR4] ;  /* 0x0000000412052984 */ /* 0x000e280008000800 */
        /* <DEDUP_REMOVED lines=10> */
.L_x_40:
[----:B------:R-:W-:Y:S01]  /*0730*/  ISETP.NE.AND P1, PT, R13, RZ, PT ;  /* 0x000000ff0d00720c */ /* 0x000fe20003f25270 */
[----:B------:R-:W0:Y:S01]  /*0740*/  @!P0 S2R R7, SR_CgaCtaId ;  /* 0x0000000000078919 */ /* 0x000e220000008800 */
[----:B------:R-:W-:-:S11]  /*0750*/  @!P0 MOV R6, 0x400 ;  /* 0x0000040000068802 */ /* 0x000fd60000000f00 */
[----:B------:R-:W1:Y:S01]  /*0760*/  @!P1 S2R R5, SR_CgaCtaId ;  /* 0x0000000000059919 */ /* 0x000e620000008800 */
[----:B------:R-:W-:Y:S02]  /*0770*/  @!P1 MOV R4, 0x400 ;  /* 0x0000040000049802 */ /* 0x000fe40000000f00 */
[----:B0-----:R-:W-:Y:S02]  /*0780*/  @!P0 LEA R6, R7, R6, 0x18 ;  /* 0x0000000607068211 */ /* 0x001fe400078ec0ff */
[----:B-1----:R-:W-:-:S05]  /*0790*/  @!P1 LEA R4, R5, R4, 0x18 ;  /* 0x0000000405049211 */ /* 0x002fca00078ec0ff */
[----:B------:R-:W-:Y:S01]  /*07a0*/  @!P1 STS [R4], R23 ;  /* 0x0000001704009388 */ /* 0x000fe20000000800 */
[----:B------:R-:W-:Y:S06]  /*07b0*/  BAR.SYNC.DEFER_BLOCKING 0x0 ;  /* 0x0000000000007b1d */ /* 0x000fec0000010000 */
[----:B------:R-:W0:Y:S02]  /*07c0*/  @!P0 LDS R5, [R6] ;  /* 0x0000000006058984 */ /* 0x000e240000000800 */
[----:B0-----:R-:W-:-:S04]  /*07d0*/  @!P0 FADD.FTZ R5, R22, -R5 ;  /* 0x8000000516058221 */ /* 0x001fc80000010000 */
[----:B------:R-:W-:-:S04]  /*07e0*/  @!P0 FMUL.FTZ R5, R5, 1.4426950216293334961 ;  /* 0x3fb8aa3b05058820 */ /* 0x000fc80000410000 */
[----:B------:R0:W1:Y:S01]  /*07f0*/  @!P0 MUFU.EX2 R22, R5 ;  /* 0x0000000500168308 */ /* 0x0000620000000800 */
[----:B------:R-:W-:Y:S05]  /*0800*/  BRA.U UP0, `(.L_x_41) ;  /* 0x00000001002c7547 */ /* 0x000fea000b800000 */
[----:B01----:R-:W0:Y:S02]  /*0810*/  SHFL.BFLY PT, R5, R22, 0x10, 0x1f ;  /* 0x0e001f0016057f89 */ /* 0x003e2400000e0000 */
        /* <DEDUP_REMOVED lines=10> */
.L_x_41:
[----:B01----:R-:W0:Y:S01]  /*08c0*/  SHFL.BFLY PT, R5, R22, 0x10, 0x1f ;  /* 0x0e001f0016057f89 */ /* 0x003e2200000e0000 */
[----:B------:R-:W-:Y:S01]  /*08d0*/  ISETP.NE.AND P2, PT, R11, RZ, PT ;  /* 0x000000ff0b00720c */ /* 0x000fe20003f45270 */
[----:B------:R-:W-:-:S05]  /*08e0*/  FMUL.FTZ R25, R17, 0.03125 ;  /* 0x3d00000011197820 */ /* 0x000fca0000410000 */
[----:B------:R-:W-:Y:S01]  /*08f0*/  FSETP.GT.FTZ.AND P3, PT, R25, R16, PT ;  /* 0x000000101900720b */ /* 0x000fe20003f74000 */
[----:B0-----:R-:W-:-:S05]  /*0900*/  FADD.FTZ R5, R5, R22 ;  /* 0x0000001605057221 */ /* 0x001fca0000010000 */
[----:B------:R-:W0:Y:S02]  /*0910*/  SHFL.BFLY PT, R4, R5, 0x8, 0x1f ;  /* 0x0d001f0005047f89 */ /* 0x000e2400000e0000 */
[----:B0-----:R-:W-:Y:S01]  /*0920*/  FADD.FTZ R4, R5, R4 ;  /* 0x0000000405047221 */ /* 0x001fe20000010000 */
[----:B------:R-:W-:-:S04]  /*0930*/  IMAD.MOV.U32 R5, RZ, RZ, RZ ;  /* 0x000000ffff057224 */ /* 0x000fc800078e00ff */
[----:B------:R-:W0:Y:S02]  /*0940*/  SHFL.BFLY PT, R7, R4, 0x4, 0x1f ;  /* 0x0c801f0004077f89 */ /* 0x000e2400000e0000 */
[----:B0-----:R-:W-:-:S05]  /*0950*/  FADD.FTZ R7, R4, R7 ;  /* 0x0000000704077221 */ /* 0x001fca0000010000 */
[----:B------:R-:W0:Y:S02]  /*0960*/  SHFL.BFLY PT, R6, R7, 0x2, 0x1f ;  /* 0x0c401f0007067f89 */ /* 0x000e2400000e0000 */
[----:B0-----:R-:W-:-:S05]  /*0970*/  FADD.FTZ R6, R7, R6 ;  /* 0x0000000607067221 */ /* 0x001fca0000010000 */
[----:B------:R-:W0:Y:S02]  /*0980*/  SHFL.BFLY PT, R23, R6, 0x1, 0x1f ;  /* 0x0c201f0006177f89 */ /* 0x000e2400000e0000 */
[----:B0-----:R-:W-:-:S05]  /*0990*/  FADD.FTZ R25, R6, R23 ;  /* 0x0000001706197221 */ /* 0x001fca0000010000 */
[----:B------:R-:W-:Y:S01]  /*09a0*/  @!P2 STS [R20], R25 ;  /* 0x000000191400a388 */ /* 0x000fe20000000800 */
[----:B------:R-:W-:Y:S06]  /*09b0*/  BAR.SYNC.DEFER_BLOCKING 0x0 ;  /* 0x0000000000007b1d */ /* 0x000fec0000010000 */
[----:B------:R-:W0:Y:S04]  /*09c0*/  @P3 LDS R5, [R18+UR5] ;  /* 0x0000000512053984 */ /* 0x000e280008000800 */
        /* <DEDUP_REMOVED lines=10> */
.L_x_42:
[----:B------:R-:W0:Y:S01]  /*0a70*/  @!P1 S2R R7, SR_CgaCtaId ;  /* 0x0000000000079919 */ /* 0x000e220000008800 */
[----:B------:R-:W-:Y:S01]  /*0a80*/  @!P1 FADD.FTZ R23, R23, 9.9999999747524270788e-07 ;  /* 0x358637bd17179421 */ /* 0x000fe20000010000 */
[----:B------:R-:W-:-:S03]  /*0a90*/  @!P1 MOV R4, 0x400 ;  /* 0x0000040000049802 */ /* 0x000fc60000000f00 */
[----:B------:R-:W1:Y:S02]  /*0aa0*/  @!P1 MUFU.RCP R5, R23 ;  /* 0x0000001700059308 */ /* 0x000e640000001000 */
[----:B-1----:R-:W-:-:S04]  /*0ab0*/  @!P1 FMUL.FTZ R5, R5, 127 ;  /* 0x42fe000005059820 */ /* 0x002fc80000410000 */
[----:B------:R-:W-:Y:S01]  /*0ac0*/  @!P1 FMUL.FTZ R5, R5, R12 ;  /* 0x0000000c05059220 */ /* 0x000fe20000410000 */
[----:B0-----:R-:W-:-:S05]  /*0ad0*/  @!P1 LEA R4, R7, R4, 0x18 ;  /* 0x0000000407049211 */ /* 0x001fca00078ec0ff */
[----:B------:R1:W-:Y:S01]  /*0ae0*/  @!P1 STS [R4+0x4], R5 ;  /* 0x0000040504009388 */ /* 0x0003e20000000800 */
[----:B------:R-:W-:Y:S01]  /*0af0*/  BAR.SYNC.DEFER_BLOCKING 0x0 ;  /* 0x0000000000007b1d */ /* 0x000fe20000010000 */
[----:B------:R-:W-:-:S13]  /*0b00*/  ISETP.GE.AND P1, PT, R13, UR14, PT ;  /* 0x0000000e0d007c0c */ /* 0x000fda000bf26270 */
[----:B-1----:R-:W-:Y:S05]  /*0b10*/  @P1 BRA `(.L_x_36) ;  /* 0x0000000000281947 */ /* 0x002fea0003800000 */
[----:B------:R-:W0:Y:S01]  /*0b20*/  @!P0 S2R R5, SR_CgaCtaId ;  /* 0x0000000000058919 */ /* 0x000e220000008800 */
[----:B------:R-:W-:Y:S02]  /*0b30*/  @!P0 MOV R4, 0x400 ;  /* 0x0000040000048802 */ /* 0x000fe40000000f00 */
[----:B------:R-:W-:Y:S02]  /*0b40*/  PRMT R7, RZ, 0x7610, R7 ;  /* 0x00007610ff077816 */ /* 0x000fe40000000007 */
[----:B0-----:R-:W-:-:S05]  /*0b50*/  @!P0 LEA R6, R5, R4, 0x18 ;  /* 0x0000000405068211 */ /* 0x001fca00078ec0ff */
[----:B------:R-:W0:Y:S02]  /*0b60*/  @!P0 LDS R5, [R6+0x4] ;  /* 0x0000040006058984 */ /* 0x000e240000000800 */
[----:B0-----:R-:W-:-:S04]  /*0b70*/  @!P0 FMUL.FTZ R22, R5, R22 ;  /* 0x0000001605168220 */ /* 0x001fc80000410000 */
[----:B------:R-:W0:Y:S01]  /*0b80*/  @!P0 F2I.S8.NTZ R7, R22 ;  /* 0x0000001600078305 */ /* 0x000e220000202100 */
[----:B------:R-:W-:-:S04]  /*0b90*/  IADD3 R4, P0, PT, R21, UR16, RZ ;  /* 0x0000001015047c10 */ /* 0x000fc8000ff1e0ff */
[----:B------:R-:W-:-:S05]  /*0ba0*/  LEA.HI.X.SX32 R5, R21, UR17, 0x1, P0 ;  /* 0x0000001115057c11 */ /* 0x000fca00080f0eff */
[----:B0-----:R1:W-:Y:S04]  /*0bb0*/  STG.E.U8 desc[UR8][R4.64], R7 ;  /* 0x0000000704007986 */ /* 0x0013e8000c101108 */
.L_x_36:
[----:B------:R-:W-:Y:S05]  /*0bc0*/  BSYNC.RECONVERGENT B0 ;  /* 0x0000000000007941 */ /* 0x000fea0003800200 */
.L_x_34:
[----:B------:R-:W-:-:S05]  /*0bd0*/  IMAD.IADD R15, R9, 0x1, R15 ;  /* 0x00000001090f7824 */ /* 0x000fca00078e020f */
[----:B------:R-:W-:-:S13]  /*0be0*/  ISETP.GE.AND P0, PT, R15, UR15, PT ;  /* 0x0000000f0f007c0c */ /* 0x000fda000bf06270 */
[----:B------:R-:W-:Y:S05]  /*0bf0*/  @!P0 BRA `(.L_x_43) ;  /* 0xfffffff400b48947 */ /* 0x000fea000383ffff */
[----:B------:R-:W-:Y:S05]  /*0c00*/  EXIT ;  /* 0x000000000000794d */ /* 0x000fea0003800000 */
.L_x_44:
        /* <DEDUP_REMOVED lines=15> */
.L_x_188:


//--------------------- .text._ZN17fastertransformer20softmax_COL32_varlenI6__halfEEvPaPKaPKT_iiiifPKfS9_ii --------------------------
	.section	.text._ZN17fastertransformer20softmax_COL32_varlenI6__halfEEvPaPKaPKT_iiiifPKfS9_ii,"ax",@progbits
	.align	128
        .global         _ZN17fastertransformer20softmax_COL32_varlenI6__halfEEvPaPKaPKT_iiiifPKfS9_ii
        .type           _ZN17fastertransformer20softmax_COL32_varlenI6__halfEEvPaPKaPKT_iiiifPKfS9_ii,@function
        .size           _ZN17fastertransformer20softmax_COL32_varlenI6__halfEEvPaPKaPKT_iiiifPKfS9_ii,(.L_x_189 - _ZN17fastertransformer20softmax_COL32_varlenI6__halfEEvPaPKaPKT_iiiifPKfS9_ii)
        .other          _ZN17fastertransformer20softmax_COL32_varlenI6__halfEEvPaPKaPKT_iiiifPKfS9_ii,@"STO_CUDA_ENTRY STV_DEFAULT"
_ZN17fastertransformer20softmax_COL32_varlenI6__halfEEvPaPKaPKT_iiiifPKfS9_ii:
.text._ZN17fastertransformer20softmax_COL32_varlenI6__halfEEvPaPKaPKT_iiiifPKfS9_ii:
        /* <DEDUP_REMOVED lines=9> */
[----:B------:R-:W3:Y:S06]  /*0090*/  LDCU UR7, c[0x0][0x39c] ;  /* 0x00007380ff0777ac */ /* 0x000eec0008000800 */
[----:B------:R-:W-:Y:S08]  /*00a0*/  S2UR UR11, SR_CTAID.Y ;  /* 0x00000000000b79c3 */ /* 0x000ff00000002600 */
[----:B------:R-:W3:Y:S01]  /*00b0*/  S2UR UR4, SR_CTAID.Z ;  /* 0x00000000000479c3 */ /* 0x000ee20000002700 */
[----:B0-----:R-:W4:Y:S07]  /*00c0*/  LDG.E.CONSTANT R11, desc[UR8][R2.64] ;  /* 0x00000008020b7981 */ /* 0x001f2e000c1e9900 */
[----:B------:R-:W0:Y:S01]  /*00d0*/  S2UR UR6, SR_CgaCtaId ;  /* 0x00000000000679c3 */ /* 0x000e220000008800 */
[----:B-1----:R1:W5:Y:S01]  /*00e0*/  LDG.E.CONSTANT R4, desc[UR8][R4.64] ;  /* 0x0000000804047981 */ /* 0x002362000c1e9900 */
[----:B------:R-:W3:Y:S01]  /*00f0*/  LDCU UR12, c[0x0][0x360] ;  /* 0x00006c00ff0c77ac */ /* 0x000ee20008000800 */
[----:B------:R-:W-:Y:S01]  /*0100*/  IMAD.U32 R15, RZ, RZ, UR10 ;  /* 0x0000000aff0f7e24 */ /* 0x000fe2000f8e00ff */
[----:B------:R-:W5:Y:S04]  /*0110*/  LDCU UR13, c[0x0][0x3a8] ;  /* 0x00007500ff0d77ac */ /* 0x000f680008000800 */
[----:B------:R-:W0:Y:S01]  /*0120*/  LDC R12, c[0x0][0x3c4] ;  /* 0x0000f100ff0c7b82 */ /* 0x000e220000000800 */
[C---:B--2---:R-:W-:Y:S01]  /*0130*/  SHF.L.U32 R8, R0.reuse, 0x2, RZ ;  /* 0x0000000200087819 */ /* 0x044fe200000006ff */
[----:B------:R-:W-:Y:S01]  /*0140*/  UMOV UR5, 0x400 ;  /* 0x0000040000057882 */ /* 0x000fe20000000000 */
[----:B------:R-:W-:Y:S01]  /*0150*/  LOP3.LUT R14, R0, 0x1f, RZ, 0xc0, !PT ;  /* 0x0000001f000e7812 */ /* 0x000fe200078ec0ff */
[----:B------:R-:W-:Y:S01]  /*0160*/  UIADD3 UR5, UPT, UPT, UR5, 0x88, URZ ;  /* 0x0000008805057890 */ /* 0x000fe2000fffe0ff */
[C---:B-1----:R-:W-:Y:S01]  /*0170*/  LOP3.LUT R5, R8.reuse, 0xfe0, RZ, 0xc0, !PT ;  /* 0x00000fe008057812 */ /* 0x042fe200078ec0ff */
[----:B------:R-:W1:Y:S01]  /*0180*/  LDCU UR15, c[0x0][0x3a0] ;  /* 0x00007400ff0f77ac */ /* 0x000e620008000800 */
[----:B------:R-:W-:Y:S01]  /*0190*/  LOP3.LUT R6, R8, 0x1c, RZ, 0xc0, !PT ;  /* 0x0000001c08067812 */ /* 0x000fe200078ec0ff */
[----:B------:R-:W2:Y:S01]  /*01a0*/  LDC R9, c[0x0][0x3c0] ;  /* 0x0000f000ff097b82 */ /* 0x000ea20000000800 */
[----:B------:R-:W-:Y:S01]  /*01b0*/  I2FP.F32.U32 R16, R0 ;  /* 0x0000000000107245 */ /* 0x000fe20000201000 */
[----:B---3--:R-:W-:-:S02]  /*01c0*/  UIMAD UR4, UR11, UR7, UR4 ;  /* 0x000000070b0472a4 */ /* 0x008fc4000f8e0204 */
[----:B------:R-:W-:Y:S01]  /*01d0*/  IMAD R5, R5, R7, R6 ;  /* 0x0000000705057224 */ /* 0x000fe200078e0206 */
[----:B------:R-:W-:Y:S01]  /*01e0*/  I2FP.F32.U32 R17, UR12 ;  /* 0x0000000c00117c45 */ /* 0x000fe20008201000 */
[----:B------:R-:W3:Y:S02]  /*01f0*/  LDCU UR14, c[0x0][0x3a4] ;  /* 0x00007480ff0e77ac */ /* 0x000ee40008000800 */
[----:B------:R-:W1:Y:S01]  /*0200*/  LDC.64 R2, c[0x0][0x380] ;  /* 0x0000e000ff027b82 */ /* 0x000e620000000a00 */
[----:B0-----:R-:W-:-:S07]  /*0210*/  ULEA UR5, UR6, UR5, 0x18 ;  /* 0x0000000506057291 */ /* 0x001fce000f8ec0ff */
[----:B------:R-:W0:Y:S01]  /*0220*/  LDC R10, c[0x0][0x370] ;  /* 0x0000dc00ff0a7b82 */ /* 0x000e220000000800 */
[----:B------:R-:W-:Y:S01]  /*0230*/  IMAD R12, R12, UR4, R5 ;  /* 0x000000040c0c7c24 */ /* 0x000fe2000f8e0205 */
[----:B------:R-:W-:Y:S01]  /*0240*/  LEA.HI R18, R0, UR5, RZ, 0x1d ;  /* 0x0000000500127c11 */ /* 0x000fe2000f8fe8ff */
[----:B----4-:R-:W4:Y:S01]  /*0250*/  MUFU.RCP R11, R11 ;  /* 0x0000000b000b7308 */ /* 0x010f220000001000 */
[----:B0123-5:R-:W-:-:S07]  /*0260*/  FMUL.FTZ R13, R4, UR13 ;  /* 0x0000000d040d7c20 */ /* 0x02ffce0008410000 */
.L_x_58:
[----:B01----:R-:W0:Y:S01]  /*0270*/  LDC.64 R4, c[0x0][0x390] ;  /* 0x0000e400ff047b82 */ /* 0x003e220000000a00 */
[----:B------:R-:W-:-:S04]  /*0280*/  IMAD R7, R9, UR11, R15 ;  /* 0x0000000b09077c24 */ /* 0x000fc8000f8e020f */
[----:B0-----:R-:W-:-:S06]  /*0290*/  IMAD.WIDE.U32 R6, R7, 0x2, R4 ;  /* 0x0000000207067825 */ /* 0x001fcc00078e0004 */
[----:B------:R-:W2:Y:S01]  /*02a0*/  LDG.E.U16.CONSTANT R6, desc[UR8][R6.64] ;  /* 0x0000000806067981 */ /* 0x000ea2000c1e9500 */
[----:B------:R-:W-:Y:S01]  /*02b0*/  BSSY.RECONVERGENT B0, `(.L_x_45) ;  /* 0x00000d5000007945 */ /* 0x000fe20003800200 */
[----:B--2---:R-:W-:-:S05]  /*02c0*/  HADD2.F32 R19, -RZ, R6.H0_H0 ;  /* 0x20000006ff137230 */ /* 0x004fca0000004100 */
[----:B------:R-:W-:Y:S02]  /*02d0*/  FSETP.GEU.FTZ.AND P0, PT, R19, 0.10000000149011611938, PT ;  /* 0x3dcccccd1300780b */ /* 0x000fe40003f1e000 */
[----:B------:R-:W-:-:S04]  /*02e0*/  LEA R19, R15, R12, 0x5 ;  /* 0x0000000c0f137211 */ /* 0x000fc800078e28ff */
[----:B------:R-:W-:-:S07]  /*02f0*/  SHF.R.U32.HI R19, RZ, 0x2, R19 ;  /* 0x00000002ff137819 */ /* 0x000fce0000011613 */
[----:B------:R-:W-:Y:S05]  /*0300*/  @P0 BRA `(.L_x_46) ;  /* 0x0000000000140947 */ /* 0x000fea0003800000 */
[----:B------:R-:W-:-:S13]  /*0310*/  ISETP.GE.AND P0, PT, R8, UR14, PT ;  /* 0x0000000e08007c0c */ /* 0x000fda000bf06270 */
[----:B------:R-:W-:Y:S05]  /*0320*/  @P0 BRA `(.L_x_47) ;  /* 0x0000000c00340947 */ /* 0x000fea0003800000 */
[----:B------:R-:W-:-:S05]  /*0330*/  IMAD.WIDE.U32 R4, R19, 0x4, R2 ;  /* 0x0000000413047825 */ /* 0x000fca00078e0002 */
[----:B------:R0:W-:Y:S01]  /*0340*/  STG.E desc[UR8][R4.64], RZ ;  /* 0x000000ff04007986 */ /* 0x0001e2000c101908 */
[----:B------:R-:W-:Y:S05]  /*0350*/  BRA `(.L_x_47) ;  /* 0x0000000c00287947 */ /* 0x000fea0003800000 */
.L_x_46:
[----:B------:R-:W-:Y:S01]  /*0360*/  ISETP.GE.AND P0, PT, R8, UR15, PT ;  /* 0x0000000f08007c0c */ /* 0x000fe2000bf06270 */
[----:B------:R-:W-:Y:S01]  /*0370*/  UISETP.GT.U32.AND UP0, UPT, UR12, 0x20, UPT ;  /* 0x000000200c00788c */ /* 0x000fe2000bf04070 */
[----:B------:R-:W-:Y:S01]  /*0380*/  BSSY.RECONVERGENT B1, `(.L_x_48) ;  /* 0x0000025000017945 */ /* 0x000fe20003800200 */
[----:B------:R-:W-:Y:S01]  /*0390*/  IMAD.MOV.U32 R22, RZ, RZ, -0x1f528714 ;  /* 0xe0ad78ecff167424 */ /* 0x000fe200078e00ff */
[----:B------:R-:W-:Y:S02]  /*03a0*/  CS2R R20, SRZ ;  /* 0x0000000000147805 */ /* 0x000fe4000001ff00 */
[----:B------:R-:W-:-:S07]  /*03b0*/  CS2R R6, SRZ ;  /* 0x0000000000067805 */ /* 0x000fce000001ff00 */
[----:B------:R-:W-:Y:S05]  /*03c0*/  @P0 BRA `(.L_x_49) ;  /* 0x0000000000800947 */ /* 0x000fea0003800000 */
[----:B------:R-:W0:Y:S01]  /*03d0*/  LDC.64 R6, c[0x0][0x388] ;  /* 0x0000e200ff067b82 */ /* 0x000e220000000a00 */
[----:B------:R-:W-:-:S04]  /*03e0*/  IMAD R20, R9, UR11, R8 ;  /* 0x0000000b09147c24 */ /* 0x000fc8000f8e0208 */
[----:B------:R-:W-:-:S04]  /*03f0*/  IMAD R21, R15, UR15, R20 ;  /* 0x0000000f0f157c24 */ /* 0x000fc8000f8e0214 */
[----:B------:R-:W-:-:S05]  /*0400*/  IMAD.WIDE R4, R21, 0x2, R4 ;  /* 0x0000000215047825 */ /* 0x000fca00078e0204 */
[----:B------:R-:W2:Y:S04]  /*0410*/  LDG.E.U16.CONSTANT R21, desc[UR8][R4.64] ;  /* 0x0000000804157981 */ /* 0x000ea8000c1e9500 */
[----:B------:R-:W3:Y:S04]  /*0420*/  LDG.E.U16.CONSTANT R22, desc[UR8][R4.64+0x2] ;  /* 0x0000020804167981 */ /* 0x000ee8000c1e9500 */
[----:B------:R-:W5:Y:S01]  /*0430*/  LDG.E.U16.CONSTANT R25, desc[UR8][R4.64+0x4] ;  /* 0x0000040804197981 */ /* 0x000f62000c1e9500 */
[----:B0-----:R-:W-:-:S03]  /*0440*/  IMAD.WIDE.U32 R6, R19, 0x4, R6 ;  /* 0x0000000413067825 */ /* 0x001fc600078e0006 */
[----:B------:R-:W4:Y:S04]  /*0450*/  LDG.E.U16.CONSTANT R27, desc[UR8][R4.64+0x6] ;  /* 0x00000608041b7981 */ /* 0x000f28000c1e9500 */
[----:B------:R-:W4:Y:S01]  /*0460*/  LDG.E.CONSTANT R28, desc[UR8][R6.64] ;  /* 0x00000008061c7981 */ /* 0x000f22000c1e9900 */
[----:B--2---:R-:W-:Y:S02]  /*0470*/  HADD2.F32 R21, -RZ, R21.H0_H0 ;  /* 0x20000015ff157230 */ /* 0x004fe40000004100 */
[----:B---3--:R-:W-:-:S03]  /*0480*/  HADD2.F32 R23, -RZ, R22.H0_H0 ;  /* 0x20000016ff177230 */ /* 0x008fc60000004100 */
[----:B------:R-:W-:Y:S01]  /*0490*/  FADD.FTZ R21, -R21, 1 ;  /* 0x3f80000015157421 */ /* 0x000fe20000010100 */
[----:B-----5:R-:W-:Y:S02]  /*04a0*/  HADD2.F32 R25, -RZ, R25.H0_H0 ;  /* 0x20000019ff197230 */ /* 0x020fe40000004100 */
[----:B------:R-:W-:Y:S01]  /*04b0*/  FADD.FTZ R23, -R23, 1 ;  /* 0x3f80000017177421 */ /* 0x000fe20000010100 */
[----:B----4-:R-:W0:Y:S01]  /*04c0*/  I2F.S8 R26, R28 ;  /* 0x0000001c001a7306 */ /* 0x010e220000001400 */
[----:B------:R-:W-:-:S07]  /*04d0*/  HADD2.F32 R27, -RZ, R27.H0_H0 ;  /* 0x2000001bff1b7230 */ /* 0x000fce0000004100 */
[----:B------:R-:W1:Y:S01]  /*04e0*/  I2F.S8 R24, R28.B1 ;  /* 0x1000001c00187306 */ /* 0x000e620000001400 */
[----:B------:R-:W-:-:S07]  /*04f0*/  FMUL.FTZ R6, R21, 10000 ;  /* 0x461c400015067820 */ /* 0x000fce0000410000 */
[----:B------:R-:W2:Y:S01]  /*0500*/  I2F.S8 R20, R28.B2 ;  /* 0x2000001c00147306 */ /* 0x000ea20000001400 */
[----:B------:R-:W-:-:S07]  /*0510*/  FMUL.FTZ R23, R23, 10000 ;  /* 0x461c400017177820 */ /* 0x000fce0000410000 */
[----:B------:R-:W3:Y:S01]  /*0520*/  I2F.S8 R22, R28.B3 ;  /* 0x3000001c00167306 */ /* 0x000ee20000001400 */
[----:B------:R-:W-:Y:S01]  /*0530*/  FADD.FTZ R25, -R25, 1 ;  /* 0x3f80000019197421 */ /* 0x000fe20000010100 */
[----:B------:R-:W-:Y:S01]  /*0540*/  FADD.FTZ R27, -R27, 1 ;  /* 0x3f8000001b1b7421 */ /* 0x000fe20000010100 */
[C---:B0-----:R-:W-:Y:S01]  /*0550*/  FFMA.FTZ R6, R13.reuse, R26, -R6 ;  /* 0x0000001a0d067223 */ /* 0x041fe20000010806 */
[----:B-1----:R-:W-:Y:S01]  /*0560*/  FFMA.FTZ R7, R13, R24, -R23 ;  /* 0x000000180d077223 */ /* 0x002fe20000010817 */
[----:B------:R-:W-:Y:S01]  /*0570*/  FMUL.FTZ R25, R25, 10000 ;  /* 0x461c400019197820 */ /* 0x000fe20000410000 */
[----:B------:R-:W-:-:S03]  /*0580*/  FMUL.FTZ R27, R27, 10000 ;  /* 0x461c40001b1b7820 */ /* 0x000fc60000410000 */
[C---:B--2---:R-:W-:Y:S01]  /*0590*/  FFMA.FTZ R20, R13.reuse, R20, -R25 ;  /* 0x000000140d147223 */ /* 0x044fe20000010819 */
[----:B---3--:R-:W-:Y:S01]  /*05a0*/  FFMA.FTZ R21, R13, R22, -R27 ;  /* 0x000000160d157223 */ /* 0x008fe2000001081b */
[----:B------:R-:W-:-:S04]  /*05b0*/  FMNMX3.FTZ R22, R6, -1.00000002004087734272e+20, R7, !PT ;  /* 0xe0ad78ec06167876 */ /* 0x000fc80007810007 */
[----:B------:R-:W-:-:S07]  /*05c0*/  FMNMX3.FTZ R22, R22, R20, R21, !PT ;  /* 0x0000001416167276 */ /* 0x000fce0007810015 */
.L_x_49:
[----:B------:R-:W-:Y:S05]  /*05d0*/  BSYNC.RECONVERGENT B1 ;  /* 0x0000000000017941 */ /* 0x000fea0003800200 */
.L_x_48:
        /* <DEDUP_REMOVED lines=12> */
.L_x_50:
[----:B------:R-:W0:Y:S01]  /*06a0*/  SHFL.BFLY PT, R5, R22, 0x10, 0x1f ;  /* 0x0e001f0016057f89 */ /* 0x000e2200000e0000 */
[----:B------:R-:W-:Y:S01]  /*06b0*/  ISETP.NE.AND P1, PT, R14, RZ, PT ;  /* 0x000000ff0e00720c */ /* 0x000fe20003f25270 */
[----:B------:R-:W-:-:S05]  /*06c0*/  FMUL.FTZ R27, R17, 0.03125 ;  /* 0x3d000000111b7820 */ /* 0x000fca0000410000 */
[----:B------:R-:W-:-:S07]  /*06d0*/  FSETP.GT.FTZ.AND P2, PT, R27, R16, PT ;  /* 0x000000101b00720b */ /* 0x000fce0003f54000 */
[----:B------:R-:W1:Y:S06]  /*06e0*/  @!P1 S2R R26, SR_CgaCtaId ;  /* 0x00000000001a9919 */ /* 0x000e6c0000008800 */
[----:B------:R-:W-:Y:S02]  /*06f0*/  @P2 MOV R27, 0x400 ;  /* 0x00000400001b2802 */ /* 0x000fe40000000f00 */
[----:B0-----:R-:W-:-:S03]  /*0700*/  FMNMX.FTZ R5, R5, R22, !PT ;  /* 0x0000001605057209 */ /* 0x001fc60007810000 */
[----:B------:R-:W-:Y:S02]  /*0710*/  @P2 VIADD R27, R27, 0x8 ;  /* 0x000000081b1b2836 */ /* 0x000fe40000000000 */
[----:B------:R-:W0:Y:S02]  /*0720*/  SHFL.BFLY PT, R4, R5, 0x8, 0x1f ;  /* 0x0d001f0005047f89 */ /* 0x000e2400000e0000 */
[----:B0-----:R-:W-:-:S05]  /*0730*/  FMNMX.FTZ R23, R5, R4, !PT ;  /* 0x0000000405177209 */ /* 0x001fca0007810000 */
[----:B------:R-:W0:Y:S02]  /*0740*/  SHFL.BFLY PT, R4, R23, 0x4, 0x1f ;  /* 0x0c801f0017047f89 */ /* 0x000e2400000e0000 */
[----:B0-----:R-:W-:Y:S02]  /*0750*/  FMNMX.FTZ R24, R23, R4, !PT ;  /* 0x0000000417187209 */ /* 0x001fe40007810000 */
[----:B------:R-:W0:Y:S03]  /*0760*/  @P2 S2R R4, SR_CgaCtaId ;  /* 0x0000000000042919 */ /* 0x000e260000008800 */
[----:B------:R-:W2:Y:S02]  /*0770*/  SHFL.BFLY PT, R25, R24, 0x2, 0x1f ;  /* 0x0c401f0018197f89 */ /* 0x000ea400000e0000 */
[----:B--2---:R-:W-:Y:S02]  /*0780*/  FMNMX.FTZ R22, R24, R25, !PT ;  /* 0x0000001918167209 */ /* 0x004fe40007810000 */
[----:B------:R-:W-:-:S02]  /*0790*/  @!P1 MOV R25, 0x400 ;  /* 0x0000040000199802 */ /* 0x000fc40000000f00 */
[----:B0-----:R-:W-:Y:S01]  /*07a0*/  @P2 LEA R27, R4, R27, 0x18 ;  /* 0x0000001b041b2211 */ /* 0x001fe200078ec0ff */
[----:B------:R-:W0:Y:S01]  /*07b0*/  SHFL.BFLY PT, R5, R22, 0x1, 0x1f ;  /* 0x0c201f0016057f89 */ /* 0x000e2200000e0000 */
[----:B------:R-:W-:Y:S01]  /*07c0*/  @!P1 IADD3 R23, PT, PT, R25, 0x8, RZ ;  /* 0x0000000819179810 */ /* 0x000fe20007ffe0ff */
[----:B------:R-:W-:-:S03]  /*07d0*/  HFMA2 R4, -RZ, RZ, -598.5, 40320 ;  /* 0xe0ad78ecff047431 */ /* 0x000fc600000001ff */
[----:B-1----:R-:W-:-:S04]  /*07e0*/  @!P1 LEA R23, R26, R23, 0x18 ;  /* 0x000000171a179211 */ /* 0x002fc800078ec0ff */
[----:B------:R-:W-:Y:S02]  /*07f0*/  @!P1 LEA.HI R23, R0, R23, RZ, 0x1d ;  /* 0x0000001700179211 */ /* 0x000fe400078fe8ff */
[----:B0-----:R-:W-:Y:S02]  /*0800*/  FMNMX.FTZ R28, R22, R5, !PT ;  /* 0x00000005161c7209 */ /* 0x001fe40007810000 */
[----:B------:R-:W-:-:S03]  /*0810*/  @P2 LEA R5, R14, R27, 0x2 ;  /* 0x0000001b0e052211 */ /* 0x000fc600078e10ff */
        /* <DEDUP_REMOVED lines=13> */
.L_x_51:
[----:B------:R-:W-:Y:S01]  /*08f0*/  ISETP.NE.AND P1, PT, R0, RZ, PT ;  /* 0x000000ff0000720c */ /* 0x000fe20003f25270 */
[----:B------:R-:W-:-:S12]  /*0900*/  BSSY.RECONVERGENT B1, `(.L_x_52) ;  /* 0x000001c000017945 */ /* 0x000fd80003800200 */
[----:B------:R-:W0:Y:S01]  /*0910*/  @!P1 S2R R5, SR_CgaCtaId ;  /* 0x0000000000059919 */ /* 0x000e220000008800 */
[----:B------:R-:W-:-:S04]  /*0920*/  @!P1 MOV R4, 0x400 ;  /* 0x0000040000049802 */ /* 0x000fc80000000f00 */
[----:B0-----:R-:W-:Y:S01]  /*0930*/  @!P1 LEA R4, R5, R4, 0x18 ;  /* 0x0000000405049211 */ /* 0x001fe200078ec0ff */
[----:B------:R-:W-:-:S04]  /*0940*/  IMAD.MOV.U32 R5, RZ, RZ, RZ ;  /* 0x000000ffff057224 */ /* 0x000fc800078e00ff */
[----:B------:R0:W-:Y:S01]  /*0950*/  @!P1 STS [R4], R25 ;  /* 0x0000001904009388 */ /* 0x0001e20000000800 */
[----:B------:R-:W-:Y:S06]  /*0960*/  BAR.SYNC.DEFER_BLOCKING 0x0 ;  /* 0x0000000000007b1d */ /* 0x000fec0000010000 */
[----:B------:R-:W-:Y:S05]  /*0970*/  @P0 BRA `(.L_x_53) ;  /* 0x0000000000500947 */ /* 0x000fea0003800000 */
[----:B------:R-:W1:Y:S01]  /*0980*/  S2UR UR6, SR_CgaCtaId ;  /* 0x00000000000679c3 */ /* 0x000e620000008800 */
[----:B------:R-:W-:Y:S02]  /*0990*/  UMOV UR4, 0x400 ;  /* 0x0000040000047882 */ /* 0x000fe40000000000 */
[----:B-1----:R-:W-:-:S09]  /*09a0*/  ULEA UR4, UR6, UR4, 0x18 ;  /* 0x0000000406047291 */ /* 0x002fd2000f8ec0ff */
[----:B0-----:R-:W0:Y:S02]  /*09b0*/  LDS R4, [UR4] ;  /* 0x00000004ff047984 */ /* 0x001e240008000800 */
[--C-:B0-----:R-:W-:Y:S01]  /*09c0*/  FADD.FTZ R6, R6, -R4.reuse ;  /* 0x8000000406067221 */ /* 0x101fe20000010000 */
[--C-:B------:R-:W-:Y:S01]  /*09d0*/  FADD.FTZ R7, R7, -R4.reuse ;  /* 0x8000000407077221 */ /* 0x100fe20000010000 */
[--C-:B------:R-:W-:Y:S01]  /*09e0*/  FADD.FTZ R20, R20, -R4.reuse ;  /* 0x8000000414147221 */ /* 0x100fe20000010000 */
[----:B------:R-:W-:Y:S01]  /*09f0*/  FADD.FTZ R4, R21, -R4 ;  /* 0x8000000415047221 */ /* 0x000fe20000010000 */
[----:B------:R-:W-:Y:S01]  /*0a00*/  FMUL.FTZ R6, R6, 1.4426950216293334961 ;  /* 0x3fb8aa3b06067820 */ /* 0x000fe20000410000 */
[----:B------:R-:W-:Y:S01]  /*0a10*/  FMUL.FTZ R7, R7, 1.4426950216293334961 ;  /* 0x3fb8aa3b07077820 */ /* 0x000fe20000410000 */
[----:B------:R-:W-:Y:S01]  /*0a20*/  FMUL.FTZ R20, R20, 1.4426950216293334961 ;  /* 0x3fb8aa3b14147820 */ /* 0x000fe20000410000 */
[----:B------:R-:W-:-:S03]  /*0a30*/  FMUL.FTZ R21, R4, 1.4426950216293334961 ;  /* 0x3fb8aa3b04157820 */ /* 0x000fc60000410000 */
[----:B------:R-:W0:Y:S08]  /*0a40*/  MUFU.EX2 R6, R6 ;  /* 0x0000000600067308 */ /* 0x000e300000000800 */
[----:B------:R-:W1:Y:S08]  /*0a50*/  MUFU.EX2 R7, R7 ;  /* 0x0000000700077308 */ /* 0x000e700000000800 */
[----:B------:R-:W2:Y:S01]  /*0a60*/  MUFU.EX2 R20, R20 ;  /* 0x0000001400147308 */ /* 0x000ea20000000800 */
[----:B0-----:R-:W-:-:S07]  /*0a70*/  FADD.FTZ R4, RZ, R6 ;  /* 0x00000006ff047221 */ /* 0x001fce0000010000 */
[----:B------:R-:W0:Y:S01]  /*0a80*/  MUFU.EX2 R21, R21 ;  /* 0x0000001500157308 */ /* 0x000e220000000800 */
[----:B-1----:R-:W-:-:S04]  /*0a90*/  FADD.FTZ R5, R4, R7 ;  /* 0x0000000704057221 */ /* 0x002fc80000010000 */
[----:B--2---:R-:W-:-:S04]  /*0aa0*/  FADD.FTZ R4, R5, R20 ;  /* 0x0000001405047221 */ /* 0x004fc80000010000 */
[----:B0-----:R-:W-:-:S07]  /*0ab0*/  FADD.FTZ R5, R4, R21 ;  /* 0x0000001504057221 */ /* 0x001fce0000010000 */
.L_x_53:
[----:B------:R-:W-:Y:S05]  /*0ac0*/  BSYNC.RECONVERGENT B1 ;  /* 0x0000000000017941 */ /* 0x000fea0003800200 */
.L_x_52:
[----:B------:R-:W-:Y:S05]  /*0ad0*/  BRA.U UP0, `(.L_x_54) ;  /* 0x00000001002c7547 */ /* 0x000fea000b800000 */
        /* <DEDUP_REMOVED lines=11> */
.L_x_54:
[----:B0-----:R-:W0:Y:S01]  /*0b90*/  SHFL.BFLY PT, R4, R5, 0x10, 0x1f ;  /* 0x0e001f0005047f89 */ /* 0x001e2200000e0000 */
[----:B------:R-:W-:Y:S01]  /*0ba0*/  ISETP.NE.AND P2, PT, R14, RZ, PT ;  /* 0x000000ff0e00720c */ /* 0x000fe20003f45270 */
[----:B------:R-:W-:-:S05]  /*0bb0*/  FMUL.FTZ R27, R17, 0.03125 ;  /* 0x3d000000111b7820 */ /* 0x000fca0000410000 */
[----:B------:R-:W-:Y:S01]  /*0bc0*/  FSETP.GT.FTZ.AND P3, PT, R27, R16, PT ;  /* 0x000000101b00720b */ /* 0x000fe20003f74000 */
[----:B0-----:R-:W-:-:S12]  /*0bd0*/  FADD.FTZ R4, R4, R5 ;  /* 0x0000000504047221 */ /* 0x001fd80000010000 */
[----:B------:R-:W-:Y:S01]  /*0be0*/  @P3 LEA R5, R14, UR5, 0x2 ;  /* 0x000000050e053c11 */ /* 0x000fe2000f8e10ff */
[----:B------:R-:W0:Y:S02]  /*0bf0*/  SHFL.BFLY PT, R23, R4, 0x8, 0x1f ;  /* 0x0d001f0004177f89 */ /* 0x000e2400000e0000 */
[----:B0-----:R-:W-:Y:S01]  /*0c00*/  FADD.FTZ R23, R4, R23 ;  /* 0x0000001704177221 */ /* 0x001fe20000010000 */
[----:B------:R-:W-:-:S04]  /*0c10*/  MOV R4, RZ ;  /* 0x000000ff00047202 */ /* 0x000fc80000000f00 */
        /* <DEDUP_REMOVED lines=19> */
.L_x_55:
[----:B------:R-:W0:Y:S01]  /*0d50*/  @!P1 S2R R22, SR_CgaCtaId ;  /* 0x0000000000169919 */ /* 0x000e220000008800 */
[----:B------:R-:W-:Y:S01]  /*0d60*/  @!P1 FADD.FTZ R24, R24, 9.9999999747524270788e-07 ;  /* 0x358637bd18189421 */ /* 0x000fe20000010000 */
[----:B------:R-:W-:-:S03]  /*0d70*/  @!P1 MOV R5, 0x400 ;  /* 0x0000040000059802 */ /* 0x000fc60000000f00 */
[----:B------:R-:W1:Y:S02]  /*0d80*/  @!P1 MUFU.RCP R4, R24 ;  /* 0x0000001800049308 */ /* 0x000e640000001000 */
[----:B-1----:R-:W-:-:S04]  /*0d90*/  @!P1 FMUL.FTZ R4, R4, 127 ;  /* 0x42fe000004049820 */ /* 0x002fc80000410000 */
[----:B----4-:R-:W-:Y:S01]  /*0da0*/  @!P1 FMUL.FTZ R4, R4, R11 ;  /* 0x0000000b04049220 */ /* 0x010fe20000410000 */
[----:B0-----:R-:W-:-:S05]  /*0db0*/  @!P1 LEA R5, R22, R5, 0x18 ;  /* 0x0000000516059211 */ /* 0x001fca00078ec0ff */
[----:B------:R1:W-:Y:S01]  /*0dc0*/  @!P1 STS [R5+0x4], R4 ;  /* 0x0000040405009388 */ /* 0x0003e20000000800 */
[----:B------:R-:W-:Y:S01]  /*0dd0*/  BAR.SYNC.DEFER_BLOCKING 0x0 ;  /* 0x0000000000007b1d */ /* 0x000fe20000010000 */
[----:B------:R-:W-:-:S13]  /*0de0*/  ISETP.GE.AND P1, PT, R8, UR14, PT ;  /* 0x0000000e08007c0c */ /* 0x000fda000bf26270 */
[----:B-1----:R-:W-:Y:S05]  /*0df0*/  @P1 BRA `(.L_x_47) ;  /* 0x0000000000801947 */ /* 0x002fea0003800000 */
[----:B------:R-:W-:Y:S01]  /*0e00*/  BSSY.RECONVERGENT B1, `(.L_x_56) ;  /* 0x0000016000017945 */ /* 0x000fe20003800200 */
[----:B------:R-:W-:Y:S02]  /*0e10*/  PRMT R4, RZ, 0x7610, R4 ;  /* 0x00007610ff047816 */ /* 0x000fe40000000004 */
[----:B------:R-:W-:Y:S02]  /*0e20*/  PRMT R5, RZ, 0x7610, R5 ;  /* 0x00007610ff057816 */ /* 0x000fe40000000005 */
[----:B------:R-:W-:Y:S02]  /*0e30*/  PRMT R22, RZ, 0x7610, R22 ;  /* 0x00007610ff167816 */ /* 0x000fe40000000016 */
[----:B------:R-:W-:Y:S01]  /*0e40*/  PRMT R23, RZ, 0x7610, R23 ;  /* 0x00007610ff177816 */ /* 0x000fe20000000017 */
[----:B------:R-:W-:Y:S06]  /*0e50*/  @P0 BRA `(.L_x_57) ;  /* 0x0000000000400947 */ /* 0x000fec0003800000 */
[----:B------:R-:W0:Y:S01]  /*0e60*/  S2UR UR6, SR_CgaCtaId ;  /* 0x00000000000679c3 */ /* 0x000e220000008800 */
[----:B------:R-:W-:Y:S02]  /*0e70*/  UMOV UR4, 0x400 ;  /* 0x0000040000047882 */ /* 0x000fe40000000000 */
[----:B0-----:R-:W-:-:S09]  /*0e80*/  ULEA UR4, UR6, UR4, 0x18 ;  /* 0x0000000406047291 */ /* 0x001fd2000f8ec0ff */
[----:B------:R-:W0:Y:S02]  /*0e90*/  LDS R4, [UR4+0x4] ;  /* 0x00000404ff047984 */ /* 0x000e240008000800 */
[C---:B0-----:R-:W-:Y:S01]  /*0ea0*/  FMUL.FTZ R6, R4.reuse, R6 ;  /* 0x0000000604067220 */ /* 0x041fe20000410000 */
[C---:B------:R-:W-:Y:S01]  /*0eb0*/  FMUL.FTZ R7, R4.reuse, R7 ;  /* 0x0000000704077220 */ /* 0x040fe20000410000 */
[C---:B------:R-:W-:Y:S01]  /*0ec0*/  FMUL.FTZ R20, R4.reuse, R20 ;  /* 0x0000001404147220 */ /* 0x040fe20000410000 */
[----:B------:R-:W-:-:S03]  /*0ed0*/  FMUL.FTZ R21, R4, R21 ;  /* 0x0000001504157220 */ /* 0x000fc60000410000 */
[----:B------:R-:W0:Y:S08]  /*0ee0*/  F2I.S8.NTZ R6, R6 ;  /* 0x0000000600067305 */ /* 0x000e300000202100 */
[----:B------:R-:W1:Y:S01]  /*0ef0*/  F2I.S8.NTZ R7, R7 ;  /* 0x0000000700077305 */ /* 0x000e620000202100 */
[----:B0-----:R-:W-:-:S07]  /*0f00*/  PRMT R5, R6, 0x7610, R5 ;  /* 0x0000761006057816 */ /* 0x001fce0000000005 */
[----:B------:R-:W0:Y:S01]  /*0f10*/  F2I.S8.NTZ R20, R20 ;  /* 0x0000001400147305 */ /* 0x000e220000202100 */
[----:B-1----:R-:W-:-:S07]  /*0f20*/  PRMT R22, R7, 0x7610, R22 ;  /* 0x0000761007167816 */ /* 0x002fce0000000016 */
[----:B------:R-:W1:Y:S01]  /*0f30*/  F2I.S8.NTZ R21, R21 ;  /* 0x0000001500157305 */ /* 0x000e620000202100 */
[----:B0-----:R-:W-:Y:S02]  /*0f40*/  PRMT R4, R20, 0x7610, R4 ;  /* 0x0000761014047816 */ /* 0x001fe40000000004 */
[----:B-1----:R-:W-:-:S07]  /*0f50*/  PRMT R23, R21, 0x7610, R23 ;  /* 0x0000761015177816 */ /* 0x002fce0000000017 */
.L_x_57:
[----:B------:R-:W-:Y:S05]  /*0f60*/  BSYNC.RECONVERGENT B1 ;  /* 0x0000000000017941 */ /* 0x000fea0003800200 */
.L_x_56:
[----:B------:R-:W-:Y:S02]  /*0f70*/  LOP3.LUT R23, R23, 0xffff, RZ, 0xc0, !PT ;  /* 0x0000ffff17177812 */ /* 0x000fe400078ec0ff */
[----:B------:R-:W-:Y:S02]  /*0f80*/  LOP3.LUT R4, R4, 0xffff, RZ, 0xc0, !PT ;  /* 0x0000ffff04047812 */ /* 0x000fe400078ec0ff */
[----:B------:R-:W-:Y:S02]  /*0f90*/  LOP3.LUT R22, R22, 0xffff, RZ, 0xc0, !PT ;  /* 0x0000ffff16167812 */ /* 0x000fe400078ec0ff */
[----:B------:R-:W-:Y:S02]  /*0fa0*/  LOP3.LUT R5, R5, 0xffff, RZ, 0xc0, !PT ;  /* 0x0000ffff05057812 */ /* 0x000fe400078ec0ff */
[----:B------:R-:W-:Y:S02]  /*0fb0*/  PRMT R23, R4, 0x3340, R23 ;  /* 0x0000334004177816 */ /* 0x000fe40000000017 */
[----:B------:R-:W-:Y:S01]  /*0fc0*/  PRMT R22, R5, 0x3340, R22 ;  /* 0x0000334005167816 */ /* 0x000fe20000000016 */
[----:B------:R-:W-:-:S03]  /*0fd0*/  IMAD.WIDE.U32 R4, R19, 0x4, R2 ;  /* 0x0000000413047825 */ /* 0x000fc600078e0002 */
[----:B------:R-:W-:-:S05]  /*0fe0*/  PRMT R23, R22, 0x5410, R23 ;  /* 0x0000541016177816 */ /* 0x000fca0000000017 */
[----:B------:R1:W-:Y:S02]  /*0ff0*/  STG.E desc[UR8][R4.64], R23 ;  /* 0x0000001704007986 */ /* 0x0003e4000c101908 */
.L_x_47:
[----:B------:R-:W-:Y:S05]  /*1000*/  BSYNC.RECONVERGENT B0 ;  /* 0x0000000000007941 */ /* 0x000fea0003800200 */
.L_x_45:
[----:B------:R-:W-:-:S04]  /*1010*/  IADD3 R15, PT, PT, R10, R15, RZ ;  /* 0x0000000f0a0f7210 */ /* 0x000fc80007ffe0ff */
[----:B------:R-:W-:-:S13]  /*1020*/  ISETP.GE.AND P0, PT, R15, UR15, PT ;  /* 0x0000000f0f007c0c */ /* 0x000fda000bf06270 */
[----:B------:R-:W-:Y:S05]  /*1030*/  @!P0 BRA `(.L_x_58) ;  /* 0xfffffff0008c8947 */ /* 0x000fea000383ffff */
[----:B------:R-:W-:Y:S05]  /*1040*/  EXIT ;  /* 0x000000000000794d */ /* 0x000fea0003800000 */
.L_x_59:
        /* <DEDUP_REMOVED lines=11> */
.L_x_189:


//--------------------- .text._ZN17fastertransformer25softmax_COL32_LE64_varlenI6__halfEEvPaPKaPKT_iiiifPKfS9_ii --------------------------
	.section	.text._ZN17fastertransformer25softmax_COL32_LE64_varlenI6__halfEEvPaPKaPKT_iiiifPKfS9_ii,"ax",@progbits
	.align	128
        .global         _ZN17fastertransformer25softmax_COL32_LE64_varlenI6__halfEEvPaPKaPKT_iiiifPKfS9_ii
        .type           _ZN17fastertransformer25softmax_COL32_LE64_varlenI6__halfEEvPaPKaPKT_iiiifPKfS9_ii,@function
        .size           _ZN17fastertransformer25softmax_COL32_LE64_varlenI6__halfEEvPaPKaPKT_iiiifPKfS9_ii,(.L_x_190 - _ZN17fastertransformer25softmax_COL32_LE64_varlenI6__halfEEvPaPKaPKT_iiiifPKfS9_ii)
        .other          _ZN17fastertransformer25softmax_COL32_LE64_varlenI6__halfEEvPaPKaPKT_iiiifPKfS9_ii,@"STO_CUDA_ENTRY STV_DEFAULT"
_ZN17fastertransformer25softmax_COL32_LE64_varlenI6__halfEEvPaPKaPKT_iiiifPKfS9_ii:
.text._ZN17fastertransformer25softmax_COL32_LE64_varlenI6__halfEEvPaPKaPKT_iiiifPKfS9_ii:
        /* <DEDUP_REMOVED lines=11> */
[----:B------:R-:W-:Y:S01]  /*00b0*/  S2UR UR9, SR_CTAID.Y ;  /* 0x00000000000979c3 */ /* 0x000fe20000002600 */
[----:B------:R-:W0:Y:S01]  /*00c0*/  LDCU UR12, c[0x0][0x3a0] ;  /* 0x00007400ff0c77ac */ /* 0x000e220008000800 */
[----:B------:R-:W0:Y:S02]  /*00d0*/  LDCU UR11, c[0x0][0x3a4] ;  /* 0x00007480ff0b77ac */ /* 0x000e240008000800 */
[----:B0-----:R-:W5:Y:S04]  /*00e0*/  LDG.E.CONSTANT R14, desc[UR6][R2.64] ;  /* 0x00000006020e7981 */ /* 0x001f68000c1e9900 */
[----:B------:R-:W3:Y:S01]  /*00f0*/  S2UR UR4, SR_CTAID.Z ;  /* 0x00000000000479c3 */ /* 0x000ee20000002700 */
[----:B-1----:R2:W4:Y:S07]  /*0100*/  LDG.E.CONSTANT R15, desc[UR6][R8.64] ;  /* 0x00000006080f7981 */ /* 0x00252e000c1e9900 */
[----:B------:R-:W0:Y:S08]  /*0110*/  LDC.64 R12, c[0x0][0x3c0] ;  /* 0x0000f000ff0c7b82 */ /* 0x000e300000000a00 */
[----:B------:R-:W1:Y:S01]  /*0120*/  LDC R6, c[0x0][0x370] ;  /* 0x0000dc00ff067b82 */ /* 0x000e620000000800 */
[----:B--2---:R-:W-:-:S04]  /*0130*/  SHF.L.U32 R9, R0, 0x1, RZ ;  /* 0x0000000100097819 */ /* 0x004fc800000006ff */
[C---:B------:R-:W-:Y:S02]  /*0140*/  LOP3.LUT R10, R9.reuse, 0x7e0, RZ, 0xc0, !PT ;  /* 0x000007e0090a7812 */ /* 0x040fe400078ec0ff */
[----:B------:R-:W-:Y:S01]  /*0150*/  LOP3.LUT R11, R9, 0x1e, RZ, 0xc0, !PT ;  /* 0x0000001e090b7812 */ /* 0x000fe200078ec0ff */
[----:B------:R-:W2:Y:S01]  /*0160*/  LDC R7, c[0x0][0x3c0] ;  /* 0x0000f000ff077b82 */ /* 0x000ea20000000800 */
[----:B---3--:R-:W-:-:S03]  /*0170*/  UIMAD UR4, UR9, UR5, UR4 ;  /* 0x00000005090472a4 */ /* 0x008fc6000f8e0204 */
[----:B------:R-:W-:-:S04]  /*0180*/  IMAD R10, R10, R16, R11 ;  /* 0x000000100a0a7224 */ /* 0x000fc800078e020b */
[----:B------:R-:W3:Y:S01]  /*0190*/  LDC.64 R4, c[0x0][0x380] ;  /* 0x0000e000ff047b82 */ /* 0x000ee20000000a00 */
[----:B0-----:R-:W-:Y:S01]  /*01a0*/  IMAD R10, R13, UR4, R10 ;  /* 0x000000040d0a7c24 */ /* 0x001fe2000f8e020a */
[----:B------:R-:W-:Y:S01]  /*01b0*/  MOV R13, UR8 ;  /* 0x00000008000d7c02 */ /* 0x000fe20008000f00 */
[----:B------:R-:W-:-:S05]  /*01c0*/  IMAD R11, R12, UR9, R9 ;  /* 0x000000090c0b7c24 */ /* 0x000fca000f8e0209 */
[----:B------:R-:W0:Y:S01]  /*01d0*/  LDC.64 R2, c[0x0][0x390] ;  /* 0x0000e400ff027b82 */ /* 0x000e220000000a00 */
[----:B-----5:R0:W0:Y:S01]  /*01e0*/  MUFU.RCP R8, R14 ;  /* 0x0000000e00087308 */ /* 0x0200220000001000 */
[----:B-1234-:R-:W-:-:S07]  /*01f0*/  FMUL.FTZ R12, R15, UR10 ;  /* 0x0000000a0f0c7c20 */ /* 0x01efce0008410000 */
.L_x_65:
[----:B01----:R-:W-:-:S04]  /*0200*/  IMAD R15, R7, UR9, R13 ;  /* 0x00000009070f7c24 */ /* 0x003fc8000f8e020d */
[----:B0-----:R-:W-:-:S06]  /*0210*/  IMAD.WIDE.U32 R14, R15, 0x2, R2 ;  /* 0x000000020f0e7825 */ /* 0x001fcc00078e0002 */
[----:B------:R-:W2:Y:S01]  /*0220*/  LDG.E.U16.CONSTANT R14, desc[UR6][R14.64] ;  /* 0x000000060e0e7981 */ /* 0x000ea2000c1e9500 */
[----:B------:R-:W-:Y:S01]  /*0230*/  LEA R19, R13, R10, 0x5 ;  /* 0x0000000a0d137211 */ /* 0x000fe200078e28ff */
[----:B------:R-:W-:Y:S03]  /*0240*/  BSSY.RECONVERGENT B0, `(.L_x_60) ;  /* 0x0000062000007945 */ /* 0x000fe60003800200 */
[----:B------:R-:W-:Y:S01]  /*0250*/  SHF.R.U32.HI R19, RZ, 0x1, R19 ;  /* 0x00000001ff137819 */ /* 0x000fe20000011613 */
[----:B--2---:R-:W-:-:S05]  /*0260*/  HADD2.F32 R16, -RZ, R14.H0_H0 ;  /* 0x2000000eff107230 */ /* 0x004fca0000004100 */
[----:B------:R-:W-:-:S13]  /*0270*/  FSETP.GEU.FTZ.AND P0, PT, R16, 0.10000000149011611938, PT ;  /* 0x3dcccccd1000780b */ /* 0x000fda0003f1e000 */
[----:B------:R-:W-:Y:S05]  /*0280*/  @P0 BRA `(.L_x_61) ;  /* 0x0000000000140947 */ /* 0x000fea0003800000 */
[----:B------:R-:W-:-:S13]  /*0290*/  ISETP.GE.AND P0, PT, R9, UR11, PT ;  /* 0x0000000b09007c0c */ /* 0x000fda000bf06270 */
[----:B------:R-:W-:Y:S05]  /*02a0*/  @P0 BRA `(.L_x_62) ;  /* 0x00000004006c0947 */ /* 0x000fea0003800000 */
[----:B------:R-:W-:-:S05]  /*02b0*/  IMAD.WIDE.U32 R14, R19, 0x2, R4 ;  /* 0x00000002130e7825 */ /* 0x000fca00078e0004 */
[----:B------:R0:W-:Y:S01]  /*02c0*/  STG.E.U16 desc[UR6][R14.64], RZ ;  /* 0x000000ff0e007986 */ /* 0x0001e2000c101506 */
[----:B------:R-:W-:Y:S05]  /*02d0*/  BRA `(.L_x_62) ;  /* 0x0000000400607947 */ /* 0x000fea0003800000 */
.L_x_61:
[----:B------:R-:W-:-:S13]  /*02e0*/  ISETP.GE.AND P0, PT, R9, UR12, PT ;  /* 0x0000000c09007c0c */ /* 0x000fda000bf06270 */
[----:B------:R-:W0:Y:S01]  /*02f0*/  @!P0 LDC.64 R14, c[0x0][0x388] ;  /* 0x0000e200ff0e8b82 */ /* 0x000e220000000a00 */
[----:B------:R-:W-:-:S04]  /*0300*/  @!P0 IMAD R17, R13, UR12, R11 ;  /* 0x0000000c0d118c24 */ /* 0x000fc8000f8e020b */
[----:B------:R-:W-:-:S05]  /*0310*/  @!P0 IMAD.WIDE R16, R17, 0x2, R2 ;  /* 0x0000000211108825 */ /* 0x000fca00078e0202 */
[----:B------:R-:W2:Y:S04]  /*0320*/  @!P0 LDG.E.U16.CONSTANT R18, desc[UR6][R16.64] ;  /* 0x0000000610128981 */ /* 0x000ea8000c1e9500 */
[----:B------:R-:W3:Y:S01]  /*0330*/  @!P0 LDG.E.U16.CONSTANT R20, desc[UR6][R16.64+0x2] ;  /* 0x0000020610148981 */ /* 0x000ee2000c1e9500 */
[----:B0-----:R-:W-:-:S06]  /*0340*/  @!P0 IMAD.WIDE.U32 R14, R19, 0x2, R14 ;  /* 0x00000002130e8825 */ /* 0x001fcc00078e000e */
[----:B------:R-:W4:Y:S01]  /*0350*/  @!P0 LDG.E.S16.CONSTANT R14, desc[UR6][R14.64] ;  /* 0x000000060e0e8981 */ /* 0x000f22000c1e9700 */
[----:B------:R-:W-:Y:S01]  /*0360*/  ISETP.NE.AND P1, PT, R0, RZ, PT ;  /* 0x000000ff0000720c */ /* 0x000fe20003f25270 */
[----:B------:R-:W-:Y:S01]  /*0370*/  BSSY.RECONVERGENT B1, `(.L_x_63) ;  /* 0x000002c000017945 */ /* 0x000fe20003800200 */
[----:B--2---:R-:W-:Y:S02]  /*0380*/  @!P0 HADD2.F32 R18, -RZ, R18.H0_H0 ;  /* 0x20000012ff128230 */ /* 0x004fe40000004100 */
[----:B---3--:R-:W-:-:S03]  /*0390*/  @!P0 HADD2.F32 R21, -RZ, R20.H0_H0 ;  /* 0x20000014ff158230 */ /* 0x008fc60000004100 */
[----:B------:R-:W-:Y:S01]  /*03a0*/  @!P0 FADD.FTZ R20, -R18, 1 ;  /* 0x3f80000012148421 */ /* 0x000fe20000010100 */
[----:B------:R-:W-:Y:S02]  /*03b0*/  HFMA2 R18, -RZ, RZ, 0, 0 ;  /* 0x00000000ff127431 */ /* 0x000fe400000001ff */
[----:B------:R-:W-:Y:S01]  /*03c0*/  @!P0 FADD.FTZ R22, -R21, 1 ;  /* 0x3f80000015168421 */ /* 0x000fe20000010100 */
[----:B----4-:R-:W0:Y:S08]  /*03d0*/  @!P0 I2F.S8 R23, R14 ;  /* 0x0000000e00178306 */ /* 0x010e300000001400 */
[----:B------:R1:W2:Y:S01]  /*03e0*/  @!P0 I2F.S8 R25, R14.B1 ;  /* 0x1000000e00198306 */ /* 0x0002a20000001400 */
[----:B------:R-:W-:Y:S01]  /*03f0*/  @!P0 FMUL.FTZ R15, R20, 10000 ;  /* 0x461c4000140f8820 */ /* 0x000fe20000410000 */
[----:B------:R-:W-:Y:S01]  /*0400*/  @!P0 FMUL.FTZ R22, R22, 10000 ;  /* 0x461c400016168820 */ /* 0x000fe20000410000 */
[----:B------:R-:W-:-:S02]  /*0410*/  MOV R21, RZ ;  /* 0x000000ff00157202 */ /* 0x000fc40000000f00 */
[C---:B0-----:R-:W-:Y:S01]  /*0420*/  @!P0 FFMA.FTZ R18, R12.reuse, R23, -R15 ;  /* 0x000000170c128223 */ /* 0x041fe2000001080f */
[----:B-1----:R-:W-:Y:S02]  /*0430*/  HFMA2 R14, -RZ, RZ, -598.5, 40320 ;  /* 0xe0ad78ecff0e7431 */ /* 0x002fe400000001ff */
[----:B--2---:R-:W-:-:S05]  /*0440*/  @!P0 FFMA.FTZ R21, R12, R25, -R22 ;  /* 0x000000190c158223 */ /* 0x004fca0000010816 */
[----:B------:R-:W-:-:S05]  /*0450*/  @!P0 FMNMX.FTZ R14, R18, R21, !PT ;  /* 0x00000015120e8209 */ /* 0x000fca0007810000 */
[----:B------:R-:W0:Y:S02]  /*0460*/  SHFL.BFLY PT, R15, R14, 0x10, 0x1f ;  /* 0x0e001f000e0f7f89 */ /* 0x000e2400000e0000 */
[----:B0-----:R-:W-:-:S05]  /*0470*/  FMNMX.FTZ R15, R15, R14, !PT ;  /* 0x0000000e0f0f7209 */ /* 0x001fca0007810000 */
[----:B------:R-:W0:Y:S02]  /*0480*/  SHFL.BFLY PT, R16, R15, 0x8, 0x1f ;  /* 0x0d001f000f107f89 */ /* 0x000e2400000e0000 */
[----:B0-----:R-:W-:-:S05]  /*0490*/  FMNMX.FTZ R16, R15, R16, !PT ;  /* 0x000000100f107209 */ /* 0x001fca0007810000 */
[----:B------:R-:W0:Y:S02]  /*04a0*/  SHFL.BFLY PT, R17, R16, 0x4, 0x1f ;  /* 0x0c801f0010117f89 */ /* 0x000e2400000e0000 */
[----:B0-----:R-:W-:-:S05]  /*04b0*/  FMNMX.FTZ R17, R16, R17, !PT ;  /* 0x0000001110117209 */ /* 0x001fca0007810000 */
[----:B------:R-:W0:Y:S01]  /*04c0*/  SHFL.BFLY PT, R20, R17, 0x2, 0x1f ;  /* 0x0c401f0011147f89 */ /* 0x000e2200000e0000 */
[----:B------:R-:W1:Y:S01]  /*04d0*/  @!P1 S2R R25, SR_CgaCtaId ;  /* 0x0000000000199919 */ /* 0x000e620000008800 */
[----:B0-----:R-:W-:-:S05]  /*04e0*/  FMNMX.FTZ R20, R17, R20, !PT ;  /* 0x0000001411147209 */ /* 0x001fca0007810000 */
[----:B------:R-:W0:Y:S01]  /*04f0*/  SHFL.BFLY PT, R23, R20, 0x1, 0x1f ;  /* 0x0c201f0014177f89 */ /* 0x000e2200000e0000 */
[----:B------:R-:W-:-:S04]  /*0500*/  @!P1 MOV R14, 0x400 ;  /* 0x00000400000e9802 */ /* 0x000fc80000000f00 */
[----:B-1----:R-:W-:Y:S02]  /*0510*/  @!P1 LEA R14, R25, R14, 0x18 ;  /* 0x0000000e190e9211 */ /* 0x002fe400078ec0ff */
[----:B------:R-:W-:Y:S02]  /*0520*/  MOV R15, RZ ;  /* 0x000000ff000f7202 */ /* 0x000fe40000000f00 */
[----:B0-----:R-:W-:-:S05]  /*0530*/  FMNMX.FTZ R23, R20, R23, !PT ;  /* 0x0000001714177209 */ /* 0x001fca0007810000 */
        /* <DEDUP_REMOVED lines=8> */
[----:B------:R-:W-:-:S03]  /*05c0*/  FADD.FTZ R14, R21, -R14 ;  /* 0x8000000e150e7221 */ /* 0x000fc60000010000 */
[----:B------:R-:W-:Y:S01]  /*05d0*/  FMUL.FTZ R18, R18, 1.4426950216293334961 ;  /* 0x3fb8aa3b12127820 */ /* 0x000fe20000410000 */
[----:B------:R-:W-:-:S05]  /*05e0*/  FMUL.FTZ R21, R14, 1.4426950216293334961 ;  /* 0x3fb8aa3b0e157820 */ /* 0x000fca0000410000 */
[----:B------:R-:W0:Y:S08]  /*05f0*/  MUFU.EX2 R18, R18 ;  /* 0x0000001200127308 */ /* 0x000e300000000800 */
[----:B------:R-:W1:Y:S01]  /*0600*/  MUFU.EX2 R21, R21 ;  /* 0x0000001500157308 */ /* 0x000e620000000800 */
[----:B0-----:R-:W-:-:S04]  /*0610*/  FADD.FTZ R14, RZ, R18 ;  /* 0x00000012ff0e7221 */ /* 0x001fc80000010000 */
[----:B-1----:R-:W-:-:S07]  /*0620*/  FADD.FTZ R15, R14, R21 ;  /* 0x000000150e0f7221 */ /* 0x002fce0000010000 */
.L_x_64:
[----:B------:R-:W-:Y:S05]  /*0630*/  BSYNC.RECONVERGENT B1 ;  /* 0x0000000000017941 */ /* 0x000fea0003800200 */
.L_x_63:
[----:B0-----:R-:W0:Y:S01]  /*0640*/  SHFL.BFLY PT, R14, R15, 0x10, 0x1f ;  /* 0x0e001f000f0e7f89 */ /* 0x001e2200000e0000 */
[----:B------:R-:W1:Y:S01]  /*0650*/  @!P1 S2R R27, SR_CgaCtaId ;  /* 0x00000000001b9919 */ /* 0x000e620000008800 */
[----:B0-----:R-:W-:-:S05]  /*0660*/  FADD.FTZ R14, R14, R15 ;  /* 0x0000000f0e0e7221 */ /* 0x001fca0000010000 */
[----:B------:R-:W0:Y:S02]  /*0670*/  SHFL.BFLY PT, R17, R14, 0x8, 0x1f ;  /* 0x0d001f000e117f89 */ /* 0x000e2400000e0000 */
[----:B0-----:R-:W-:Y:S01]  /*0680*/  FADD.FTZ R17, R14, R17 ;  /* 0x000000110e117221 */ /* 0x001fe20000010000 */
[----:B------:R-:W-:-:S04]  /*0690*/  @!P1 MOV R14, 0x400 ;  /* 0x00000400000e9802 */ /* 0x000fc80000000f00 */
[----:B------:R-:W0:Y:S01]  /*06a0*/  SHFL.BFLY PT, R16, R17, 0x4, 0x1f ;  /* 0x0c801f0011107f89 */ /* 0x000e2200000e0000 */
[----:B-1----:R-:W-:Y:S01]  /*06b0*/  @!P1 LEA R14, R27, R14, 0x18 ;  /* 0x0000000e1b0e9211 */ /* 0x002fe200078ec0ff */
[----:B0-----:R-:W-:-:S05]  /*06c0*/  FADD.FTZ R16, R17, R16 ;  /* 0x0000001011107221 */ /* 0x001fca0000010000 */
[----:B------:R-:W0:Y:S02]  /*06d0*/  SHFL.BFLY PT, R23, R16, 0x2, 0x1f ;  /* 0x0c401f0010177f89 */ /* 0x000e2400000e0000 */
[----:B0-----:R-:W-:-:S05]  /*06e0*/  FADD.FTZ R23, R16, R23 ;  /* 0x0000001710177221 */ /* 0x001fca0000010000 */
[----:B------:R-:W0:Y:S02]  /*06f0*/  SHFL.BFLY PT, R20, R23, 0x1, 0x1f ;  /* 0x0c201f0017147f89 */ /* 0x000e2400000e0000 */
[----:B0-----:R-:W-:-:S04]  /*0700*/  FADD.FTZ R20, R23, R20 ;  /* 0x0000001417147221 */ /* 0x001fc80000010000 */
[----:B------:R-:W-:-:S06]  /*0710*/  @!P1 FADD.FTZ R15, R20, 9.9999999747524270788e-07 ;  /* 0x358637bd140f9421 */ /* 0x000fcc0000010000 */
[----:B------:R-:W0:Y:S02]  /*0720*/  @!P1 MUFU.RCP R15, R15 ;  /* 0x0000000f000f9308 */ /* 0x000e240000001000 */
[----:B0-----:R-:W-:-:S04]  /*0730*/  @!P1 FMUL.FTZ R25, R15, 127 ;  /* 0x42fe00000f199820 */ /* 0x001fc80000410000 */
[----:B------:R-:W-:-:S05]  /*0740*/  @!P1 FMUL.FTZ R25, R25, R8 ;  /* 0x0000000819199220 */ /* 0x000fca0000410000 */
[----:B------:R1:W-:Y:S01]  /*0750*/  @!P1 STS [R14+0x4], R25 ;  /* 0x000004190e009388 */ /* 0x0003e20000000800 */
[----:B------:R-:W-:Y:S01]  /*0760*/  BAR.SYNC.DEFER_BLOCKING 0x0 ;  /* 0x0000000000007b1d */ /* 0x000fe20000010000 */
[----:B------:R-:W-:-:S13]  /*0770*/  ISETP.GE.AND P1, PT, R9, UR11, PT ;  /* 0x0000000b09007c0c */ /* 0x000fda000bf26270 */
[----:B-1----:R-:W-:Y:S05]  /*0780*/  @P1 BRA `(.L_x_62) ;  /* 0x0000000000341947 */ /* 0x002fea0003800000 */
[----:B------:R-:W0:Y:S01]  /*0790*/  @!P0 S2R R15, SR_CgaCtaId ;  /* 0x00000000000f8919 */ /* 0x000e220000008800 */
[----:B------:R-:W-:Y:S02]  /*07a0*/  @!P0 MOV R14, 0x400 ;  /* 0x00000400000e8802 */ /* 0x000fe40000000f00 */
[----:B------:R-:W-:Y:S02]  /*07b0*/  PRMT R16, RZ, 0x7610, R16 ;  /* 0x00007610ff107816 */ /* 0x000fe40000000010 */
[----:B------:R-:W-:Y:S02]  /*07c0*/  PRMT R17, RZ, 0x7610, R17 ;  /* 0x00007610ff117816 */ /* 0x000fe40000000011 */
[----:B0-----:R-:W-:-:S05]  /*07d0*/  @!P0 LEA R20, R15, R14, 0x18 ;  /* 0x0000000e0f148211 */ /* 0x001fca00078ec0ff */
[----:B------:R-:W0:Y:S02]  /*07e0*/  @!P0 LDS R14, [R20+0x4] ;  /* 0x00000400140e8984 */ /* 0x000e240000000800 */
[C---:B0-----:R-:W-:Y:S01]  /*07f0*/  @!P0 FMUL.FTZ R18, R14.reuse, R18 ;  /* 0x000000120e128220 */ /* 0x041fe20000410000 */
[----:B------:R-:W-:Y:S01]  /*0800*/  @!P0 FMUL.FTZ R21, R14, R21 ;  /* 0x000000150e158220 */ /* 0x000fe20000410000 */
[----:B------:R-:W-:Y:S02]  /*0810*/  IMAD.WIDE.U32 R14, R19, 0x2, R4 ;  /* 0x00000002130e7825 */ /* 0x000fe400078e0004 */
[----:B------:R-:W-:Y:S08]  /*0820*/  @!P0 F2I.S8.NTZ R16, R18 ;  /* 0x0000001200108305 */ /* 0x000ff00000202100 */
[----:B------:R-:W0:Y:S02]  /*0830*/  @!P0 F2I.S8.NTZ R17, R21 ;  /* 0x0000001500118305 */ /* 0x000e240000202100 */
[----:B0-----:R-:W-:-:S05]  /*0840*/  PRMT R17, R17, 0x7604, R16 ;  /* 0x0000760411117816 */ /* 0x001fca0000000010 */
[----:B------:R1:W-:Y:S02]  /*0850*/  STG.E.U16 desc[UR6][R14.64], R17 ;  /* 0x000000110e007986 */ /* 0x0003e4000c101506 */
.L_x_62:
[----:B------:R-:W-:Y:S05]  /*0860*/  BSYNC.RECONVERGENT B0 ;  /* 0x0000000000007941 */ /* 0x000fea0003800200 */
.L_x_60:
[----:B------:R-:W-:-:S04]  /*0870*/  IADD3 R13, PT, PT, R6, R13, RZ ;  /* 0x0000000d060d7210 */ /* 0x000fc80007ffe0ff */
[----:B------:R-:W-:-:S13]  /*0880*/  ISETP.GE.AND P0, PT, R13, UR12, PT ;  /* 0x0000000c0d007c0c */ /* 0x000fda000bf06270 */
[----:B------:R-:W-:Y:S05]  /*0890*/  @!P0 BRA `(.L_x_65) ;  /* 0xfffffff800588947 */ /* 0x000fea000383ffff */
[----:B------:R-:W-:Y:S05]  /*08a0*/  EXIT ;  /* 0x000000000000794d */ /* 0x000fea0003800000 */
.L_x_66:
        /* <DEDUP_REMOVED lines=13> */
.L_x_190:


//--------------------- .text._ZN17fastertransformer25softmax_COL32_LE32_varlenI6__halfEEvPaPKaPKT_iiiifPKfS9_ii --------------------------
	.section	.text._ZN17fastertransformer25softmax_COL32_LE32_varlenI6__halfEEvPaPKaPKT_iiiifPKfS9_ii,"ax",@progbits
	.align	128
        .global         _ZN17fastertransformer25softmax_COL32_LE32_varlenI6__halfEEvPaPKaPKT_iiiifPKfS9_ii
        .type           _ZN17fastertransformer25softmax_COL32_LE32_varlenI6__halfEEvPaPKaPKT_iiiifPKfS9_ii,@function
        .size           _ZN17fastertransformer25softmax_COL32_LE32_varlenI6__halfEEvPaPKaPKT_iiiifPKfS9_ii,(.L_x_191 - _ZN17fastertransformer25softmax_COL32_LE32_varlenI6__halfEEvPaPKaPKT_iiiifPKfS9_ii)
        .other          _ZN17fastertransformer25softmax_COL32_LE32_varlenI6__halfEEvPaPKaPKT_iiiifPKfS9_ii,@"STO_CUDA_ENTRY STV_DEFAULT"
_ZN17fastertransformer25softmax_COL32_LE32_varlenI6__halfEEvPaPKaPKT_iiiifPKfS9_ii:
.text._ZN17fastertransformer25softmax_COL32_LE32_varlenI6__halfEEvPaPKaPKT_iiiifPKfS9_ii:
        /* <DEDUP_REMOVED lines=12> */
[----:B------:R-:W5:Y:S07]  /*00c0*/  LDCU UR13, c[0x0][0x3a8] ;  /* 0x00007500ff0d77ac */ /* 0x000f6e0008000800 */
[----:B------:R-:W4:Y:S01]  /*00d0*/  S2UR UR4, SR_CTAID.Z ;  /* 0x00000000000479c3 */ /* 0x000f220000002700 */
[----:B0-----:R-:W5:Y:S07]  /*00e0*/  LDG.E.CONSTANT R10, desc[UR8][R2.64] ;  /* 0x00000008020a7981 */ /* 0x001f6e000c1e9900 */
[----:B------:R-:W0:Y:S01]  /*00f0*/  S2UR UR6, SR_CgaCtaId ;  /* 0x00000000000679c3 */ /* 0x000e220000008800 */
[----:B-1----:R1:W5:Y:S01]  /*0100*/  LDG.E.CONSTANT R6, desc[UR8][R6.64] ;  /* 0x0000000806067981 */ /* 0x002362000c1e9900 */
[----:B------:R-:W-:Y:S01]  /*0110*/  UMOV UR5, 0x400 ;  /* 0x0000040000057882 */ /* 0x000fe20000000000 */
[----:B---3--:R-:W-:Y:S01]  /*0120*/  I2FP.F32.U32 R13, UR12 ;  /* 0x0000000c000d7c45 */ /* 0x008fe20008201000 */
[----:B------:R-:W-:Y:S01]  /*0130*/  UIADD3 UR5, UPT, UPT, UR5, 0x8, URZ ;  /* 0x0000000805057890 */ /* 0x000fe2000fffe0ff */
[----:B------:R-:W-:Y:S01]  /*0140*/  MOV R15, UR10 ;  /* 0x0000000a000f7c02 */ /* 0x000fe20008000f00 */
[----:B------:R-:W3:Y:S02]  /*0150*/  LDCU UR15, c[0x0][0x3a0] ;  /* 0x00007400ff0f77ac */ /* 0x000ee40008000800 */
[----:B------:R-:W3:Y:S01]  /*0160*/  LDC.64 R4, c[0x0][0x3c0] ;  /* 0x0000f000ff047b82 */ /* 0x000ee20000000a00 */
[----:B--2---:R-:W-:Y:S01]  /*0170*/  LOP3.LUT R8, R11, 0x1f, RZ, 0xc0, !PT ;  /* 0x0000001f0b087812 */ /* 0x004fe200078ec0ff */
[----:B------:R-:W-:Y:S01]  /*0180*/  FMUL.FTZ R14, R13, 0.03125 ;  /* 0x3d0000000d0e7820 */ /* 0x000fe20000410000 */
[C---:B-1----:R-:W-:Y:S01]  /*0190*/  LOP3.LUT R7, R11.reuse, 0x3e0, RZ, 0xc0, !PT ;  /* 0x000003e00b077812 */ /* 0x042fe200078ec0ff */
[----:B------:R-:W1:Y:S01]  /*01a0*/  LDCU UR14, c[0x0][0x3a4] ;  /* 0x00007480ff0e77ac */ /* 0x000e620008000800 */
[----:B------:R-:W-:-:S03]  /*01b0*/  SHF.L.U32 R16, R11, 0x2, RZ ;  /* 0x000000020b107819 */ /* 0x000fc600000006ff */
[----:B------:R-:W2:Y:S01]  /*01c0*/  LDC R9, c[0x0][0x3c0] ;  /* 0x0000f000ff097b82 */ /* 0x000ea20000000800 */
[----:B------:R-:W-:Y:S01]  /*01d0*/  IMAD R12, R7, R12, R8 ;  /* 0x0000000c070c7224 */ /* 0x000fe200078e0208 */
[----:B----4-:R-:W-:Y:S01]  /*01e0*/  UIMAD UR4, UR11, UR7, UR4 ;  /* 0x000000070b0472a4 */ /* 0x010fe2000f8e0204 */
[----:B------:R-:W-:Y:S01]  /*01f0*/  I2FP.F32.U32 R7, R11 ;  /* 0x0000000b00077245 */ /* 0x000fe20000201000 */
[----:B------:R-:W4:Y:S01]  /*0200*/  LDCU.64 UR16, c[0x0][0x380] ;  /* 0x00007000ff1077ac */ /* 0x000f220008000a00 */
[----:B------:R-:W-:Y:S02]  /*0210*/  LOP3.LUT R16, R16, 0x7c, RZ, 0xc0, !PT ;  /* 0x0000007c10107812 */ /* 0x000fe400078ec0ff */
[----:B------:R-:W-:Y:S01]  /*0220*/  FSETP.GT.FTZ.AND P0, PT, R14, R7, PT ;  /* 0x000000070e00720b */ /* 0x000fe20003f14000 */
[----:B------:R-:W1:Y:S01]  /*0230*/  LDC.64 R2, c[0x0][0x390] ;  /* 0x0000e400ff027b82 */ /* 0x000e620000000a00 */
[----:B0-----:R-:W-:-:S06]  /*0240*/  ULEA UR5, UR6, UR5, 0x18 ;  /* 0x0000000506057291 */ /* 0x001fcc000f8ec0ff */
[----:B------:R-:W-:Y:S01]  /*0250*/  LEA.HI R17, R11, UR5, RZ, 0x1d ;  /* 0x000000050b117c11 */ /* 0x000fe2000f8fe8ff */
[----:B------:R-:W0:Y:S01]  /*0260*/  LDC R0, c[0x0][0x370] ;  /* 0x0000dc00ff007b82 */ /* 0x000e220000000800 */
[----:B---3--:R-:W-:Y:S02]  /*0270*/  IMAD R12, R5, UR4, R12 ;  /* 0x00000004050c7c24 */ /* 0x008fe4000f8e020c */
[----:B------:R-:W-:Y:S01]  /*0280*/  IMAD R13, R4, UR11, R11 ;  /* 0x0000000b040d7c24 */ /* 0x000fe2000f8e020b */
[----:B-----5:R-:W3:Y:S01]  /*0290*/  MUFU.RCP R10, R10 ;  /* 0x0000000a000a7308 */ /* 0x020ee20000001000 */
[----:B012-4-:R-:W-:-:S07]  /*02a0*/  FMUL.FTZ R14, R6, UR13 ;  /* 0x0000000d060e7c20 */ /* 0x017fce0008410000 */
.L_x_72:
[----:B01----:R-:W-:-:S04]  /*02b0*/  IMAD R5, R9, UR11, R15 ;  /* 0x0000000b09057c24 */ /* 0x003fc8000f8e020f */
[----:B------:R-:W-:-:S06]  /*02c0*/  IMAD.WIDE.U32 R4, R5, 0x2, R2 ;  /* 0x0000000205047825 */ /* 0x000fcc00078e0002 */
        /* <DEDUP_REMOVED lines=12> */
.L_x_68:
[----:B------:R-:W-:-:S13]  /*0390*/  ISETP.GE.AND P1, PT, R11, UR15, PT ;  /* 0x0000000f0b007c0c */ /* 0x000fda000bf26270 */
[----:B------:R-:W0:Y:S01]  /*03a0*/  @!P1 LDC.64 R4, c[0x0][0x388] ;  /* 0x0000e200ff049b82 */ /* 0x000e220000000a00 */
[----:B------:R-:W-:-:S04]  /*03b0*/  @!P1 IMAD R7, R15, UR15, R13 ;  /* 0x0000000f0f079c24 */ /* 0x000fc8000f8e020d */
[----:B------:R-:W-:-:S06]  /*03c0*/  @!P1 IMAD.WIDE R6, R7, 0x2, R2 ;  /* 0x0000000207069825 */ /* 0x000fcc00078e0202 */
[----:B------:R1:W2:Y:S01]  /*03d0*/  @!P1 LDG.E.U16.CONSTANT R6, desc[UR8][R6.64] ;  /* 0x0000000806069981 */ /* 0x0002a2000c1e9500 */
[----:B0-----:R-:W-:-:S04]  /*03e0*/  @!P1 IADD3 R4, P2, PT, R18, R4, RZ ;  /* 0x0000000412049210 */ /* 0x001fc80007f5e0ff */
[----:B------:R-:W-:-:S05]  /*03f0*/  @!P1 LEA.HI.X.SX32 R5, R18, R5, 0x1, P2 ;  /* 0x0000000512059211 */ /* 0x000fca00010f0eff */
[----:B------:R-:W4:Y:S01]  /*0400*/  @!P1 LDG.E.S8.CONSTANT R4, desc[UR8][R4.64] ;  /* 0x0000000804049981 */ /* 0x000f22000c1e9300 */
[----:B------:R-:W-:-:S13]  /*0410*/  ISETP.NE.AND P2, PT, R11, RZ, PT ;  /* 0x000000ff0b00720c */ /* 0x000fda0003f45270 */
[----:B------:R-:W0:Y:S01]  /*0420*/  @!P2 S2R R22, SR_CgaCtaId ;  /* 0x000000000016a919 */ /* 0x000e220000008800 */
[----:B-1----:R-:W-:Y:S01]  /*0430*/  @!P2 MOV R7, 0x400 ;  /* 0x000004000007a802 */ /* 0x002fe20000000f00 */
[----:B------:R-:W1:Y:S03]  /*0440*/  @!P1 S2R R24, SR_CgaCtaId ;  /* 0x0000000000189919 */ /* 0x000e660000008800 */
[----:B0-----:R-:W-:Y:S01]  /*0450*/  @!P2 LEA R7, R22, R7, 0x18 ;  /* 0x000000071607a211 */ /* 0x001fe200078ec0ff */
[----:B--2---:R-:W-:-:S05]  /*0460*/  @!P1 HADD2.F32 R19, -RZ, R6.H0_H0 ;  /* 0x20000006ff139230 */ /* 0x004fca0000004100 */
[----:B------:R-:W-:Y:S01]  /*0470*/  @!P1 FADD.FTZ R20, -R19, 1 ;  /* 0x3f80000013149421 */ /* 0x000fe20000010100 */
[----:B------:R-:W-:-:S03]  /*0480*/  HFMA2 R19, -RZ, RZ, -598.5, 40320 ;  /* 0xe0ad78ecff137431 */ /* 0x000fc600000001ff */
[----:B------:R-:W-:Y:S01]  /*0490*/  @!P1 FMUL.FTZ R23, R20, -10000 ;  /* 0xc61c400014179820 */ /* 0x000fe20000410000 */
[----:B----4-:R-:W0:Y:S03]  /*04a0*/  @!P1 I2F.S16 R21, R4 ;  /* 0x0000000400159306 */ /* 0x010e260000101400 */
[----:B0-----:R-:W-:-:S05]  /*04b0*/  @!P1 FFMA.FTZ R19, R14, R21, R23 ;  /* 0x000000150e139223 */ /* 0x001fca0000010017 */
        /* <DEDUP_REMOVED lines=8> */
[----:B------:R-:W0:Y:S01]  /*0540*/  SHFL.BFLY PT, R4, R5, 0x1, 0x1f ;  /* 0x0c201f0005047f89 */ /* 0x000e2200000e0000 */
[----:B------:R-:W-:Y:S02]  /*0550*/  @!P1 MOV R23, 0x400 ;  /* 0x0000040000179802 */ /* 0x000fe40000000f00 */
[----:B0-----:R-:W-:-:S05]  /*0560*/  FMNMX.FTZ R20, R5, R4, !PT ;  /* 0x0000000405147209 */ /* 0x001fca0007810000 */
[----:B------:R-:W-:Y:S01]  /*0570*/  @!P2 STS [R7], R20 ;  /* 0x000000140700a388 */ /* 0x000fe20000000800 */
[----:B-1----:R-:W-:Y:S01]  /*0580*/  @!P1 LEA R23, R24, R23, 0x18 ;  /* 0x0000001718179211 */ /* 0x002fe200078ec0ff */
[----:B------:R-:W-:Y:S06]  /*0590*/  BAR.SYNC.DEFER_BLOCKING 0x0 ;  /* 0x0000000000007b1d */ /* 0x000fec0000010000 */
[----:B------:R-:W0:Y:S01]  /*05a0*/  @!P1 LDS R21, [R23] ;  /* 0x0000000017159984 */ /* 0x000e220000000800 */
[----:B------:R-:W-:Y:S01]  /*05b0*/  IMAD.MOV.U32 R4, RZ, RZ, RZ ;  /* 0x000000ffff047224 */ /* 0x000fe200078e00ff */
[----:B------:R-:W-:Y:S01]  /*05c0*/  @!P1 MOV R4, R19 ;  /* 0x0000001300049202 */ /* 0x000fe20000000f00 */
[----:B------:R-:W-:-:S04]  /*05d0*/  UISETP.GT.U32.AND UP0, UPT, UR12, 0x20, UPT ;  /* 0x000000200c00788c */ /* 0x000fc8000bf04070 */
[----:B0-----:R-:W-:Y:S01]  /*05e0*/  @!P1 FADD.FTZ R21, -R21, R4 ;  /* 0x0000000415159221 */ /* 0x001fe20000010100 */
[----:B------:R-:W-:-:S03]  /*05f0*/  IMAD.MOV.U32 R4, RZ, RZ, RZ ;  /* 0x000000ffff047224 */ /* 0x000fc600078e00ff */
[----:B------:R-:W-:-:S04]  /*0600*/  @!P1 FMUL.FTZ R21, R21, 1.4426950216293334961 ;  /* 0x3fb8aa3b15159820 */ /* 0x000fc80000410000 */
[----:B------:R0:W1:Y:S01]  /*0610*/  @!P1 MUFU.EX2 R4, R21 ;  /* 0x0000001500049308 */ /* 0x0000620000000800 */
[----:B------:R-:W-:Y:S05]  /*0620*/  BRA.U UP0, `(.L_x_70) ;  /* 0x00000001002c7547 */ /* 0x000fea000b800000 */
[----:B-1----:R-:W1:Y:S02]  /*0630*/  SHFL.BFLY PT, R5, R4, 0x10, 0x1f ;  /* 0x0e001f0004057f89 */ /* 0x002e6400000e0000 */
[----:B-1----:R-:W-:-:S05]  /*0640*/  FADD.FTZ R5, R5, R4 ;  /* 0x0000000405057221 */ /* 0x002fca0000010000 */
[----:B------:R-:W1:Y:S02]  /*0650*/  SHFL.BFLY PT, R6, R5, 0x8, 0x1f ;  /* 0x0d001f0005067f89 */ /* 0x000e6400000e0000 */
[----:B-1----:R-:W-:-:S05]  /*0660*/  FADD.FTZ R6, R5, R6 ;  /* 0x0000000605067221 */ /* 0x002fca0000010000 */
[----:B------:R-:W1:Y:S02]  /*0670*/  SHFL.BFLY PT, R7, R6, 0x4, 0x1f ;  /* 0x0c801f0006077f89 */ /* 0x000e6400000e0000 */
[----:B-1----:R-:W-:-:S05]  /*0680*/  FADD.FTZ R7, R6, R7 ;  /* 0x0000000706077221 */ /* 0x002fca0000010000 */
[----:B------:R-:W1:Y:S02]  /*0690*/  SHFL.BFLY PT, R20, R7, 0x2, 0x1f ;  /* 0x0c401f0007147f89 */ /* 0x000e6400000e0000 */
[----:B-1----:R-:W-:-:S05]  /*06a0*/  FADD.FTZ R20, R7, R20 ;  /* 0x0000001407147221 */ /* 0x002fca0000010000 */
[----:B------:R-:W1:Y:S02]  /*06b0*/  SHFL.BFLY PT, R19, R20, 0x1, 0x1f ;  /* 0x0c201f0014137f89 */ /* 0x000e6400000e0000 */
[----:B-1----:R-:W-:Y:S01]  /*06c0*/  FADD.FTZ R19, R20, R19 ;  /* 0x0000001314137221 */ /* 0x002fe20000010000 */
[----:B------:R-:W-:Y:S06]  /*06d0*/  BRA `(.L_x_71) ;  /* 0x0000000000647947 */ /* 0x000fec0003800000 */
.L_x_70:
[----:B-1----:R-:W1:Y:S01]  /*06e0*/  SHFL.BFLY PT, R5, R4, 0x10, 0x1f ;  /* 0x0e001f0004057f89 */ /* 0x002e6200000e0000 */
[----:B------:R-:W-:Y:S02]  /*06f0*/  ISETP.NE.AND P3, PT, R8, RZ, PT ;  /* 0x000000ff0800720c */ /* 0x000fe40003f65270 */
[----:B0-----:R-:W-:Y:S01]  /*0700*/  MOV R21, RZ ;  /* 0x000000ff00157202 */ /* 0x001fe20000000f00 */
[----:B-1----:R-:W-:-:S05]  /*0710*/  FADD.FTZ R5, R5, R4 ;  /* 0x0000000405057221 */ /* 0x002fca0000010000 */
        /* <DEDUP_REMOVED lines=21> */
.L_x_71:
[----:B------:R-:W1:Y:S01]  /*0870*/  @!P2 S2R R7, SR_CgaCtaId ;  /* 0x000000000007a919 */ /* 0x000e620000008800 */
[----:B------:R-:W-:Y:S01]  /*0880*/  @!P2 FADD.FTZ R19, R19, 9.9999999747524270788e-07 ;  /* 0x358637bd1313a421 */ /* 0x000fe20000010000 */
[----:B------:R-:W-:-:S03]  /*0890*/  @!P2 MOV R6, 0x400 ;  /* 0x000004000006a802 */ /* 0x000fc60000000f00 */
[----:B------:R-:W2:Y:S02]  /*08a0*/  @!P2 MUFU.RCP R5, R19 ;  /* 0x000000130005a308 */ /* 0x000ea40000001000 */
[----:B--2---:R-:W-:-:S04]  /*08b0*/  @!P2 FMUL.FTZ R5, R5, 127 ;  /* 0x42fe00000505a820 */ /* 0x004fc80000410000 */
[----:B---3--:R-:W-:Y:S01]  /*08c0*/  @!P2 FMUL.FTZ R5, R5, R10 ;  /* 0x0000000a0505a220 */ /* 0x008fe20000410000 */
[----:B-1----:R-:W-:-:S05]  /*08d0*/  @!P2 LEA R6, R7, R6, 0x18 ;  /* 0x000000060706a211 */ /* 0x002fca00078ec0ff */
[----:B------:R1:W-:Y:S01]  /*08e0*/  @!P2 STS [R6+0x4], R5 ;  /* 0x000004050600a388 */ /* 0x0003e20000000800 */
[----:B------:R-:W-:Y:S01]  /*08f0*/  BAR.SYNC.DEFER_BLOCKING 0x0 ;  /* 0x0000000000007b1d */ /* 0x000fe20000010000 */
[----:B------:R-:W-:-:S13]  /*0900*/  ISETP.GE.AND P2, PT, R11, UR14, PT ;  /* 0x0000000e0b007c0c */ /* 0x000fda000bf46270 */
[----:B-1----:R-:W-:Y:S05]  /*0910*/  @P2 BRA `(.L_x_69) ;  /* 0x0000000000282947 */ /* 0x002fea0003800000 */
[----:B------:R-:W1:Y:S01]  /*0920*/  @!P1 S2R R6, SR_CgaCtaId ;  /* 0x0000000000069919 */ /* 0x000e620000008800 */
[----:B------:R-:W-:Y:S02]  /*0930*/  @!P1 MOV R5, 0x400 ;  /* 0x0000040000059802 */ /* 0x000fe40000000f00 */
[----:B------:R-:W-:Y:S02]  /*0940*/  PRMT R7, RZ, 0x7610, R7 ;  /* 0x00007610ff077816 */ /* 0x000fe40000000007 */
[----:B-1----:R-:W-:-:S05]  /*0950*/  @!P1 LEA R19, R6, R5, 0x18 ;  /* 0x0000000506139211 */ /* 0x002fca00078ec0ff */
[----:B------:R-:W1:Y:S02]  /*0960*/  @!P1 LDS R5, [R19+0x4] ;  /* 0x0000040013059984 */ /* 0x000e640000000800 */
[----:B-1----:R-:W-:-:S04]  /*0970*/  @!P1 FMUL.FTZ R6, R5, R4 ;  /* 0x0000000405069220 */ /* 0x002fc80000410000 */
[----:B------:R-:W1:Y:S01]  /*0980*/  @!P1 F2I.S8.NTZ R7, R6 ;  /* 0x0000000600079305 */ /* 0x000e620000202100 */
[----:B------:R-:W-:-:S04]  /*0990*/  IADD3 R4, P1, PT, R18, UR16, RZ ;  /* 0x0000001012047c10 */ /* 0x000fc8000ff3e0ff */
[----:B------:R-:W-:-:S05]  /*09a0*/  LEA.HI.X.SX32 R5, R18, UR17, 0x1, P1 ;  /* 0x0000001112057c11 */ /* 0x000fca00088f0eff */
[----:B-1----:R1:W-:Y:S04]  /*09b0*/  STG.E.U8 desc[UR8][R4.64], R7 ;  /* 0x0000000704007986 */ /* 0x0023e8000c101108 */
.L_x_69:
[----:B------:R-:W-:Y:S05]  /*09c0*/  BSYNC.RECONVERGENT B0 ;  /* 0x0000000000007941 */ /* 0x000fea0003800200 */
.L_x_67:
[----:B------:R-:W-:-:S05]  /*09d0*/  IMAD.IADD R15, R0, 0x1, R15 ;  /* 0x00000001000f7824 */ /* 0x000fca00078e020f */
[----:B------:R-:W-:-:S13]  /*09e0*/  ISETP.GE.AND P1, PT, R15, UR15, PT ;  /* 0x0000000f0f007c0c */ /* 0x000fda000bf26270 */
[----:B------:R-:W-:Y:S05]  /*09f0*/  @!P1 BRA `(.L_x_72) ;  /* 0xfffffff8002c9947 */ /* 0x000fea000383ffff */
[----:B------:R-:W-:Y:S05]  /*0a00*/  EXIT ;  /* 0x000000000000794d */ /* 0x000fea0003800000 */
.L_x_73:
        /* <DEDUP_REMOVED lines=15> */
.L_x_191:


//--------------------- .text._ZN17fastertransformer31softmax_COL32_perElement_varlenIfEEvPaPKaPKT_iiiifPKfS8_ii --------------------------
	.section	.text._ZN17fastertransformer31softmax_COL32_perElement_varlenIfEEvPaPKaPKT_iiiifPKfS8_ii,"ax",@progbits
	.align	128
        .global         _ZN17fastertransformer31softmax_COL32_perElement_varlenIfEEvPaPKaPKT_iiiifPKfS8_ii
        .type           _ZN17fastertransformer31softmax_COL32_perElement_varlenIfEEvPaPKaPKT_iiiifPKfS8_ii,@function
        .size           _ZN17fastertransformer31softmax_COL32_perElement_varlenIfEEvPaPKaPKT_iiiifPKfS8_ii,(.L_x_192 - _ZN17fastertransformer31softmax_COL32_perElement_varlenIfEEvPaPKaPKT_iiiifPKfS8_ii)
        .other          _ZN17fastertransformer31softmax_COL32_perElement_varlenIfEEvPaPKaPKT_iiiifPKfS8_ii,@"STO_CUDA_ENTRY STV_DEFAULT"
_ZN17fastertransformer31softmax_COL32_perElement_varlenIfEEvPaPKaPKT_iiiifPKfS8_ii:
.text._ZN17fastertransformer31softmax_COL32_perElement_varlenIfEEvPaPKaPKT_iiiifPKfS8_ii:
        /* <DEDUP_REMOVED lines=45> */
.L_x_83:
[----:B01----:R-:W-:-:S04]  /*02d0*/  IMAD R5, R10, UR11, R15 ;  /* 0x0000000b0a057c24 */ /* 0x003fc8000f8e020f */
[----:B0-----:R-:W-:-:S06]  /*02e0*/  IMAD.WIDE.U32 R4, R5, 0x4, R2 ;  /* 0x0000000405047825 */ /* 0x001fcc00078e0002 */
[----:B------:R-:W2:Y:S01]  /*02f0*/  LDG.E.CONSTANT R4, desc[UR8][R4.64] ;  /* 0x0000000804047981 */ /* 0x000ea2000c1e9900 */
[----:B------:R-:W-:Y:S01]  /*0300*/  BSSY.RECONVERGENT B0, `(.L_x_74) ;  /* 0x000008a000007945 */ /* 0x000fe20003800200 */
[----:B------:R-:W-:Y:S01]  /*0310*/  IMAD R21, R15, 0x20, R8 ;  /* 0x000000200f157824 */ /* 0x000fe200078e0208 */
[----:B--2---:R-:W-:-:S13]  /*0320*/  FSETP.GEU.FTZ.AND P0, PT, R4, 0.10000000149011611938, PT ;  /* 0x3dcccccd0400780b */ /* 0x004fda0003f1e000 */
[----:B------:R-:W-:Y:S05]  /*0330*/  @P0 BRA `(.L_x_75) ;  /* 0x0000000000180947 */ /* 0x000fea0003800000 */
[----:B------:R-:W-:-:S13]  /*0340*/  ISETP.GE.AND P0, PT, R13, UR14, PT ;  /* 0x0000000e0d007c0c */ /* 0x000fda000bf06270 */
[----:B------:R-:W-:Y:S05]  /*0350*/  @P0 BRA `(.L_x_76) ;  /* 0x0000000800100947 */ /* 0x000fea0003800000 */
[----:B------:R-:W-:-:S04]  /*0360*/  IADD3 R4, P0, PT, R21, UR16, RZ ;  /* 0x0000001015047c10 */ /* 0x000fc8000ff1e0ff */
[----:B------:R-:W-:-:S05]  /*0370*/  LEA.HI.X.SX32 R5, R21, UR17, 0x1, P0 ;  /* 0x0000001115057c11 */ /* 0x000fca00080f0eff */
[----:B------:R0:W-:Y:S01]  /*0380*/  STG.E.U8 desc[UR8][R4.64], RZ ;  /* 0x000000ff04007986 */ /* 0x0001e2000c101108 */
[----:B------:R-:W-:Y:S05]  /*0390*/  BRA `(.L_x_76) ;  /* 0x0000000800007947 */ /* 0x000fea0003800000 */
.L_x_75:
        /* <DEDUP_REMOVED lines=9> */
[----:B------:R-:W3:Y:S01]  /*0430*/  LDG.E.CONSTANT R6, desc[UR8][R6.64] ;  /* 0x0000000806067981 */ /* 0x000ee2000c1e9900 */
[----:B--2---:R-:W0:Y:S01]  /*0440*/  I2F.S16 R23, R4 ;  /* 0x0000000400177306 */ /* 0x004e220000101400 */
[----:B---3--:R-:W-:-:S04]  /*0450*/  FADD.FTZ R22, -R6, 1 ;  /* 0x3f80000006167421 */ /* 0x008fc80000010100 */
[----:B------:R-:W-:-:S04]  /*0460*/  FMUL.FTZ R25, R22, -10000 ;  /* 0xc61c400016197820 */ /* 0x000fc80000410000 */
[----:B0-----:R-:W-:-:S07]  /*0470*/  FFMA.FTZ R22, R14, R23, R25 ;  /* 0x000000170e167223 */ /* 0x001fce0000010019 */
.L_x_78:
[----:B------:R-:W-:Y:S05]  /*0480*/  BSYNC.RECONVERGENT B1 ;  /* 0x0000000000017941 */ /* 0x000fea0003800200 */
.L_x_77:
        /* <DEDUP_REMOVED lines=13> */
.L_x_79:
        /* <DEDUP_REMOVED lines=27> */
.L_x_80:
        /* <DEDUP_REMOVED lines=25> */
.L_x_81:
        /* <DEDUP_REMOVED lines=27> */
.L_x_82:
        /* <DEDUP_REMOVED lines=21> */
.L_x_76:
[----:B------:R-:W-:Y:S05]  /*0ba0*/  BSYNC.RECONVERGENT B0 ;  /* 0x0000000000007941 */ /* 0x000fea0003800200 */
.L_x_74:
[----:B------:R-:W-:-:S05]  /*0bb0*/  IMAD.IADD R15, R9, 0x1, R15 ;  /* 0x00000001090f7824 */ /* 0x000fca00078e020f */
[----:B------:R-:W-:-:S13]  /*0bc0*/  ISETP.GE.AND P0, PT, R15, UR15, PT ;  /* 0x0000000f0f007c0c */ /* 0x000fda000bf06270 */
[----:B------:R-:W-:Y:S05]  /*0bd0*/  @!P0 BRA `(.L_x_83) ;  /* 0xfffffff400bc8947 */ /* 0x000fea000383ffff */
[----:B------:R-:W-:Y:S05]  /*0be0*/  EXIT ;  /* 0x000000000000794d */ /* 0x000fea0003800000 */
.L_x_84:
        /* <DEDUP_REMOVED lines=9> */
.L_x_192:


//--------------------- .text._ZN17fastertransformer20softmax_COL32_varlenIfEEvPaPKaPKT_iiiifPKfS8_ii --------------------------
	.section	.text._ZN17fastertransformer20softmax_COL32_varlenIfEEvPaPKaPKT_iiiifPKfS8_ii,"ax",@progbits
	.align	128
        .global         _ZN17fastertransformer20softmax_COL32_varlenIfEEvPaPKaPKT_iiiifPKfS8_ii
        .type           _ZN17fastertransformer20softmax_COL32_varlenIfEEvPaPKaPKT_iiiifPKfS8_ii,@function
        .size           _ZN17fastertransformer20softmax_COL32_varlenIfEEvPaPKaPKT_iiiifPKfS8_ii,(.L_x_193 - _ZN17fastertransformer20softmax_COL32_varlenIfEEvPaPKaPKT_iiiifPKfS8_ii)
        .other          _ZN17fastertransformer20softmax_COL32_varlenIfEEvPaPKaPKT_iiiifPKfS8_ii,@"STO_CUDA_ENTRY STV_DEFAULT"
_ZN17fastertransformer20softmax_COL32_varlenIfEEvPaPKaPKT_iiiifPKfS8_ii:
.text._ZN17fastertransformer20softmax_COL32_varlenIfEEvPaPKaPKT_iiiifPKfS8_ii:
        /* <DEDUP_REMOVED lines=16> */
[----:B------:R-:W-:Y:S01]  /*0100*/  MOV R15, UR10 ;  /* 0x0000000a000f7c02 */ /* 0x000fe20008000f00 */
[----:B------:R-:W5:Y:S04]  /*0110*/  LDCU UR13, c[0x0][0x3a8] ;  /* 0x00007500ff0d77ac */ /* 0x000f680008000800 */
[----:B------:R-:W0:Y:S01]  /*0120*/  LDC R12, c[0x0][0x3c4] ;  /* 0x0000f100ff0c7b82 */ /* 0x000e220000000800 */
[C---:B--2---:R-:W-:Y:S01]  /*0130*/  IMAD.SHL.U32 R8, R0.reuse, 0x4, RZ ;  /* 0x0000000400087824 */ /* 0x044fe200078e00ff */
[----:B------:R-:W-:Y:S01]  /*0140*/  UMOV UR5, 0x400 ;  /* 0x0000040000057882 */ /* 0x000fe20000000000 */
[----:B------:R-:W-:Y:S01]  /*0150*/  LOP3.LUT R14, R0, 0x1f, RZ, 0xc0, !PT ;  /* 0x0000001f000e7812 */ /* 0x000fe200078ec0ff */
[----:B------:R-:W-:Y:S01]  /*0160*/  UIADD3 UR5, UPT, UPT, UR5, 0x88, URZ ;  /* 0x0000008805057890 */ /* 0x000fe2000fffe0ff */
[----:B------:R-:W-:Y:S01]  /*0170*/  I2FP.F32.U32 R16, R0 ;  /* 0x0000000000107245 */ /* 0x000fe20000201000 */
[----:B------:R-:W2:Y:S01]  /*0180*/  LDCU UR15, c[0x0][0x3a0] ;  /* 0x00007400ff0f77ac */ /* 0x000ea20008000800 */
[C---:B-1----:R-:W-:Y:S01]  /*0190*/  LOP3.LUT R5, R8.reuse, 0xfe0, RZ, 0xc0, !PT ;  /* 0x00000fe008057812 */ /* 0x042fe200078ec0ff */
[----:B------:R-:W1:Y:S01]  /*01a0*/  LDC R9, c[0x0][0x3c0] ;  /* 0x0000f000ff097b82 */ /* 0x000e620000000800 */
[----:B------:R-:W-:Y:S01]  /*01b0*/  LOP3.LUT R6, R8, 0x1c, RZ, 0xc0, !PT ;  /* 0x0000001c08067812 */ /* 0x000fe200078ec0ff */
[----:B---3--:R-:W-:Y:S01]  /*01c0*/  UIMAD UR4, UR11, UR7, UR4 ;  /* 0x000000070b0472a4 */ /* 0x008fe2000f8e0204 */
[----:B------:R-:W-:Y:S01]  /*01d0*/  I2FP.F32.U32 R17, UR12 ;  /* 0x0000000c00117c45 */ /* 0x000fe20008201000 */
[----:B------:R-:W3:Y:S02]  /*01e0*/  LDCU UR14, c[0x0][0x3a4] ;  /* 0x00007480ff0e77ac */ /* 0x000ee40008000800 */
[----:B------:R-:W-:-:S02]  /*01f0*/  IMAD R5, R5, R7, R6 ;  /* 0x0000000705057224 */ /* 0x000fc400078e0206 */
[----:B------:R-:W1:Y:S01]  /*0200*/  LDC.64 R2, c[0x0][0x380] ;  /* 0x0000e000ff027b82 */ /* 0x000e620000000a00 */
[----:B0-----:R-:W-:-:S06]  /*0210*/  ULEA UR5, UR6, UR5, 0x18 ;  /* 0x0000000506057291 */ /* 0x001fcc000f8ec0ff */
[----:B------:R-:W-:Y:S01]  /*0220*/  LEA.HI R18, R0, UR5, RZ, 0x1d ;  /* 0x0000000500127c11 */ /* 0x000fe2000f8fe8ff */
[----:B------:R-:W0:Y:S01]  /*0230*/  LDC R10, c[0x0][0x370] ;  /* 0x0000dc00ff0a7b82 */ /* 0x000e220000000800 */
[----:B------:R-:W-:Y:S01]  /*0240*/  IMAD R12, R12, UR4, R5 ;  /* 0x000000040c0c7c24 */ /* 0x000fe2000f8e0205 */
[----:B----4-:R-:W4:Y:S01]  /*0250*/  MUFU.RCP R11, R11 ;  /* 0x0000000b000b7308 */ /* 0x010f220000001000 */
[----:B0123-5:R-:W-:-:S07]  /*0260*/  FMUL.FTZ R13, R4, UR13 ;  /* 0x0000000d040d7c20 */ /* 0x02ffce0008410000 */
.L_x_98:
[----:B01----:R-:W0:Y:S01]  /*0270*/  LDC.64 R4, c[0x0][0x390] ;  /* 0x0000e400ff047b82 */ /* 0x003e220000000a00 */
[----:B------:R-:W-:-:S04]  /*0280*/  IMAD R7, R9, UR11, R15 ;  /* 0x0000000b09077c24 */ /* 0x000fc8000f8e020f */
[----:B0-----:R-:W-:-:S06]  /*0290*/  IMAD.WIDE.U32 R6, R7, 0x4, R4 ;  /* 0x0000000407067825 */ /* 0x001fcc00078e0004 */
[----:B------:R-:W2:Y:S01]  /*02a0*/  LDG.E.CONSTANT R6, desc[UR8][R6.64] ;  /* 0x0000000806067981 */ /* 0x000ea2000c1e9900 */
[----:B------:R-:W-:Y:S01]  /*02b0*/  IMAD R19, R15, 0x20, R12 ;  /* 0x000000200f137824 */ /* 0x000fe200078e020c */
[----:B------:R-:W-:Y:S04]  /*02c0*/  BSSY.RECONVERGENT B0, `(.L_x_85) ;  /* 0x00000d0000007945 */ /* 0x000fe80003800200 */
[----:B------:R-:W-:Y:S02]  /*02d0*/  SHF.R.U32.HI R19, RZ, 0x2, R19 ;  /* 0x00000002ff137819 */ /* 0x000fe40000011613 */
[----:B--2---:R-:W-:-:S13]  /*02e0*/  FSETP.GEU.FTZ.AND P0, PT, R6, 0.10000000149011611938, PT ;  /* 0x3dcccccd0600780b */ /* 0x004fda0003f1e000 */
[----:B------:R-:W-:Y:S05]  /*02f0*/  @P0 BRA `(.L_x_86) ;  /* 0x0000000000140947 */ /* 0x000fea0003800000 */
[----:B------:R-:W-:-:S13]  /*0300*/  ISETP.GE.AND P0, PT, R8, UR14, PT ;  /* 0x0000000e08007c0c */ /* 0x000fda000bf06270 */
[----:B------:R-:W-:Y:S05]  /*0310*/  @P0 BRA `(.L_x_87) ;  /* 0x0000000c00280947 */ /* 0x000fea0003800000 */
[----:B------:R-:W-:-:S05]  /*0320*/  IMAD.WIDE.U32 R4, R19, 0x4, R2 ;  /* 0x0000000413047825 */ /* 0x000fca00078e0002 */
[----:B------:R0:W-:Y:S01]  /*0330*/  STG.E desc[UR8][R4.64], RZ ;  /* 0x000000ff04007986 */ /* 0x0001e2000c101908 */
[----:B------:R-:W-:Y:S05]  /*0340*/  BRA `(.L_x_87) ;  /* 0x0000000c001c7947 */ /* 0x000fea0003800000 */
.L_x_86:
[----:B------:R-:W-:Y:S01]  /*0350*/  ISETP.GE.AND P0, PT, R8, UR15, PT ;  /* 0x0000000f08007c0c */ /* 0x000fe2000bf06270 */
[----:B------:R-:W-:Y:S01]  /*0360*/  UISETP.GT.U32.AND UP0, UPT, UR12, 0x20, UPT ;  /* 0x000000200c00788c */ /* 0x000fe2000bf04070 */
[----:B------:R-:W-:Y:S01]  /*0370*/  BSSY.RECONVERGENT B1, `(.L_x_88) ;  /* 0x0000022000017945 */ /* 0x000fe20003800200 */
[----:B------:R-:W-:Y:S02]  /*0380*/  HFMA2 R20, -RZ, RZ, -598.5, 40320 ;  /* 0xe0ad78ecff147431 */ /* 0x000fe400000001ff */
[----:B------:R-:W-:Y:S01]  /*0390*/  IMAD.MOV.U32 R21, RZ, RZ, RZ ;  /* 0x000000ffff157224 */ /* 0x000fe200078e00ff */
[----:B------:R-:W-:Y:S02]  /*03a0*/  MOV R22, RZ ;  /* 0x000000ff00167202 */ /* 0x000fe40000000f00 */
[----:B------:R-:W-:-:S05]  /*03b0*/  CS2R R6, SRZ ;  /* 0x0000000000067805 */ /* 0x000fca000001ff00 */
[----:B------:R-:W-:Y:S05]  /*03c0*/  @P0 BRA `(.L_x_89) ;  /* 0x0000000000700947 */ /* 0x000fea0003800000 */
[----:B------:R-:W0:Y:S01]  /*03d0*/  LDC.64 R6, c[0x0][0x388] ;  /* 0x0000e200ff067b82 */ /* 0x000e220000000a00 */
[----:B------:R-:W-:-:S04]  /*03e0*/  IMAD R20, R9, UR11, R8 ;  /* 0x0000000b09147c24 */ /* 0x000fc8000f8e0208 */
[----:B------:R-:W-:-:S04]  /*03f0*/  IMAD R21, R15, UR15, R20 ;  /* 0x0000000f0f157c24 */ /* 0x000fc8000f8e0214 */
[----:B------:R-:W-:-:S05]  /*0400*/  IMAD.WIDE R4, R21, 0x4, R4 ;  /* 0x0000000415047825 */ /* 0x000fca00078e0204 */
[----:B------:R-:W2:Y:S04]  /*0410*/  LDG.E.CONSTANT R23, desc[UR8][R4.64] ;  /* 0x0000000804177981 */ /* 0x000ea8000c1e9900 */
[----:B------:R-:W3:Y:S04]  /*0420*/  LDG.E.CONSTANT R25, desc[UR8][R4.64+0x4] ;  /* 0x0000040804197981 */ /* 0x000ee8000c1e9900 */
[----:B------:R-:W5:Y:S01]  /*0430*/  LDG.E.CONSTANT R21, desc[UR8][R4.64+0x8] ;  /* 0x0000080804157981 */ /* 0x000f62000c1e9900 */
[----:B0-----:R-:W-:-:S03]  /*0440*/  IMAD.WIDE.U32 R6, R19, 0x4, R6 ;  /* 0x0000000413067825 */ /* 0x001fc600078e0006 */
[----:B------:R-:W4:Y:S04]  /*0450*/  LDG.E.CONSTANT R27, desc[UR8][R4.64+0xc] ;  /* 0x00000c08041b7981 */ /* 0x000f28000c1e9900 */
[----:B------:R0:W5:Y:S01]  /*0460*/  LDG.E.CONSTANT R28, desc[UR8][R6.64] ;  /* 0x00000008061c7981 */ /* 0x000162000c1e9900 */
[----:B--2---:R-:W-:Y:S01]  /*0470*/  FADD.FTZ R23, -R23, 1 ;  /* 0x3f80000017177421 */ /* 0x004fe20000010100 */
[----:B---3--:R-:W-:-:S03]  /*0480*/  FADD.FTZ R25, -R25, 1 ;  /* 0x3f80000019197421 */ /* 0x008fc60000010100 */
[----:B0-----:R-:W-:Y:S01]  /*0490*/  FMUL.FTZ R6, R23, 10000 ;  /* 0x461c400017067820 */ /* 0x001fe20000410000 */
[----:B-----5:R-:W0:Y:S08]  /*04a0*/  I2F.S8 R26, R28 ;  /* 0x0000001c001a7306 */ /* 0x020e300000001400 */
[----:B------:R-:W1:Y:S01]  /*04b0*/  I2F.S8 R24, R28.B1 ;  /* 0x1000001c00187306 */ /* 0x000e620000001400 */
[----:B------:R-:W-:-:S07]  /*04c0*/  FADD.FTZ R21, -R21, 1 ;  /* 0x3f80000015157421 */ /* 0x000fce0000010100 */
[----:B------:R-:W2:Y:S01]  /*04d0*/  I2F.S8 R22, R28.B2 ;  /* 0x2000001c00167306 */ /* 0x000ea20000001400 */
[----:B------:R-:W-:-:S07]  /*04e0*/  FMUL.FTZ R25, R25, 10000 ;  /* 0x461c400019197820 */ /* 0x000fce0000410000 */
[----:B------:R-:W3:Y:S01]  /*04f0*/  I2F.S8 R20, R28.B3 ;  /* 0x3000001c00147306 */ /* 0x000ee20000001400 */
[----:B----4-:R-:W-:Y:S01]  /*0500*/  FADD.FTZ R27, -R27, 1 ;  /* 0x3f8000001b1b7421 */ /* 0x010fe20000010100 */
[----:B------:R-:W-:Y:S01]  /*0510*/  FMUL.FTZ R21, R21, 10000 ;  /* 0x461c400015157820 */ /* 0x000fe20000410000 */
[C---:B0-----:R-:W-:Y:S01]  /*0520*/  FFMA.FTZ R6, R13.reuse, R26, -R6 ;  /* 0x0000001a0d067223 */ /* 0x041fe20000010806 */
[----:B-1----:R-:W-:Y:S01]  /*0530*/  FFMA.FTZ R7, R13, R24, -R25 ;  /* 0x000000180d077223 */ /* 0x002fe20000010819 */
[----:B------:R-:W-:Y:S01]  /*0540*/  FMUL.FTZ R27, R27, 10000 ;  /* 0x461c40001b1b7820 */ /* 0x000fe20000410000 */
[----:B--2---:R-:W-:-:S03]  /*0550*/  FFMA.FTZ R22, R13, R22, -R21 ;  /* 0x000000160d167223 */ /* 0x004fc60000010815 */
[----:B---3--:R-:W-:Y:S01]  /*0560*/  FFMA.FTZ R21, R13, R20, -R27 ;  /* 0x000000140d157223 */ /* 0x008fe2000001081b */
[----:B------:R-:W-:-:S04]  /*0570*/  FMNMX3.FTZ R20, R6, -1.00000002004087734272e+20, R7, !PT ;  /* 0xe0ad78ec06147876 */ /* 0x000fc80007810007 */
[----:B------:R-:W-:-:S07]  /*0580*/  FMNMX3.FTZ R20, R20, R22, R21, !PT ;  /* 0x0000001614147276 */ /* 0x000fce0007810015 */
.L_x_89:
[----:B------:R-:W-:Y:S05]  /*0590*/  BSYNC.RECONVERGENT B1 ;  /* 0x0000000000017941 */ /* 0x000fea0003800200 */
.L_x_88:
        /* <DEDUP_REMOVED lines=12> */
.L_x_90:
[----:B------:R-:W0:Y:S01]  /*0660*/  SHFL.BFLY PT, R5, R20, 0x10, 0x1f ;  /* 0x0e001f0014057f89 */ /* 0x000e2200000e0000 */
[----:B------:R-:W-:Y:S01]  /*0670*/  ISETP.NE.AND P1, PT, R14, RZ, PT ;  /* 0x000000ff0e00720c */ /* 0x000fe20003f25270 */
[----:B------:R-:W-:-:S05]  /*0680*/  FMUL.FTZ R27, R17, 0.03125 ;  /* 0x3d000000111b7820 */ /* 0x000fca0000410000 */
[----:B------:R-:W-:-:S07]  /*0690*/  FSETP.GT.FTZ.AND P2, PT, R27, R16, PT ;  /* 0x000000101b00720b */ /* 0x000fce0003f54000 */
[----:B------:R-:W1:Y:S06]  /*06a0*/  @!P1 S2R R26, SR_CgaCtaId ;  /* 0x00000000001a9919 */ /* 0x000e6c0000008800 */
[----:B------:R-:W-:Y:S02]  /*06b0*/  @P2 MOV R27, 0x400 ;  /* 0x00000400001b2802 */ /* 0x000fe40000000f00 */
[----:B0-----:R-:W-:Y:S02]  /*06c0*/  FMNMX.FTZ R5, R5, R20, !PT ;  /* 0x0000001405057209 */ /* 0x001fe40007810000 */
[----:B------:R-:W-:-:S03]  /*06d0*/  @P2 IADD3 R27, PT, PT, R27, 0x8, RZ ;  /* 0x000000081b1b2810 */ /* 0x000fc60007ffe0ff */
        /* <DEDUP_REMOVED lines=10> */
[----:B------:R-:W-:Y:S02]  /*0780*/  IMAD.MOV.U32 R4, RZ, RZ, -0x1f528714 ;  /* 0xe0ad78ecff047424 */ /* 0x000fe400078e00ff */
[----:B------:R-:W-:-:S05]  /*0790*/  @!P1 VIADD R23, R25, 0x8 ;  /* 0x0000000819179836 */ /* 0x000fca0000000000 */
        /* <DEDUP_REMOVED lines=17> */
.L_x_91:
        /* <DEDUP_REMOVED lines=29> */
.L_x_93:
[----:B------:R-:W-:Y:S05]  /*0a80*/  BSYNC.RECONVERGENT B1 ;  /* 0x0000000000017941 */ /* 0x000fea0003800200 */
.L_x_92:
        /* <DEDUP_REMOVED lines=12> */
.L_x_94:
        /* <DEDUP_REMOVED lines=8> */
[----:B------:R-:W-:-:S04]  /*0bd0*/  HFMA2 R4, -RZ, RZ, 0, 0 ;  /* 0x00000000ff047431 */ /* 0x000fc800000001ff */
        /* <DEDUP_REMOVED lines=19> */
.L_x_95:
        /* <DEDUP_REMOVED lines=33> */
.L_x_97:
[----:B------:R-:W-:Y:S05]  /*0f20*/  BSYNC.RECONVERGENT B1 ;  /* 0x0000000000017941 */ /* 0x000fea0003800200 */
.L_x_96:
        /* <DEDUP_REMOVED lines=9> */
.L_x_87:
[----:B------:R-:W-:Y:S05]  /*0fc0*/  BSYNC.RECONVERGENT B0 ;  /* 0x0000000000007941 */ /* 0x000fea0003800200 */
.L_x_85:
[----:B------:R-:W-:-:S05]  /*0fd0*/  IMAD.IADD R15, R10, 0x1, R15 ;  /* 0x000000010a0f7824 */ /* 0x000fca00078e020f */
[----:B------:R-:W-:-:S13]  /*0fe0*/  ISETP.GE.AND P0, PT, R15, UR15, PT ;  /* 0x0000000f0f007c0c */ /* 0x000fda000bf06270 */
[----:B------:R-:W-:Y:S05]  /*0ff0*/  @!P0 BRA `(.L_x_98) ;  /* 0xfffffff0009c8947 */ /* 0x000fea000383ffff */
[----:B------:R-:W-:Y:S05]  /*1000*/  EXIT ;  /* 0x000000000000794d */ /* 0x000fea0003800000 */
.L_x_99:
        /* <DEDUP_REMOVED lines=15> */
.L_x_193:


//--------------------- .text._ZN17fastertransformer25softmax_COL32_LE64_varlenIfEEvPaPKaPKT_iiiifPKfS8_ii --------------------------
	.section	.text._ZN17fastertransformer25softmax_COL32_LE64_varlenIfEEvPaPKaPKT_iiiifPKfS8_ii,"ax",@progbits
	.align	128
        .global         _ZN17fastertransformer25softmax_COL32_LE64_varlenIfEEvPaPKaPKT_iiiifPKfS8_ii
        .type           _ZN17fastertransformer25softmax_COL32_LE64_varlenIfEEvPaPKaPKT_iiiifPKfS8_ii,@function
        .size           _ZN17fastertransformer25softmax_COL32_LE64_varlenIfEEvPaPKaPKT_iiiifPKfS8_ii,(.L_x_194 - _ZN17fastertransformer25softmax_COL32_LE64_varlenIfEEvPaPKaPKT_iiiifPKfS8_ii)
        .other          _ZN17fastertransformer25softmax_COL32_LE64_varlenIfEEvPaPKaPKT_iiiifPKfS8_ii,@"STO_CUDA_ENTRY STV_DEFAULT"
_ZN17fastertransformer25softmax_COL32_LE64_varlenIfEEvPaPKaPKT_iiiifPKfS8_ii:
.text._ZN17fastertransformer25softmax_COL32_LE64_varlenIfEEvPaPKaPKT_iiiifPKfS8_ii:
        /* <DEDUP_REMOVED lines=32> */
.L_x_105:
[----:B------:R-:W-:-:S04]  /*0200*/  IMAD R17, R7, UR9, R13 ;  /* 0x0000000907117c24 */ /* 0x000fc8000f8e020d */
[----:B0-----:R-:W-:-:S06]  /*0210*/  IMAD.WIDE.U32 R16, R17, 0x4, R4 ;  /* 0x0000000411107825 */ /* 0x001fcc00078e0004 */
[----:B------:R-:W2:Y:S01]  /*0220*/  LDG.E.CONSTANT R16, desc[UR6][R16.64] ;  /* 0x0000000610107981 */ /* 0x000ea2000c1e9900 */
[----:B-1----:R-:W-:Y:S01]  /*0230*/  LEA R15, R13, R10, 0x5 ;  /* 0x0000000a0d0f7211 */ /* 0x002fe200078e28ff */
[----:B------:R-:W-:Y:S03]  /*0240*/  BSSY.RECONVERGENT B0, `(.L_x_100) ;  /* 0x000005f000007945 */ /* 0x000fe60003800200 */
[----:B------:R-:W-:Y:S02]  /*0250*/  SHF.R.U32.HI R15, RZ, 0x1, R15 ;  /* 0x00000001ff0f7819 */ /* 0x000fe4000001160f */
[----:B--2---:R-:W-:-:S13]  /*0260*/  FSETP.GEU.FTZ.AND P0, PT, R16, 0.10000000149011611938, PT ;  /* 0x3dcccccd1000780b */ /* 0x004fda0003f1e000 */
[----:B------:R-:W-:Y:S05]  /*0270*/  @P0 BRA `(.L_x_101) ;  /* 0x0000000000140947 */ /* 0x000fea0003800000 */
[----:B------:R-:W-:-:S13]  /*0280*/  ISETP.GE.AND P0, PT, R9, UR11, PT ;  /* 0x0000000b09007c0c */ /* 0x000fda000bf06270 */
[----:B------:R-:W-:Y:S05]  /*0290*/  @P0 BRA `(.L_x_102) ;  /* 0x0000000400640947 */ /* 0x000fea0003800000 */
[----:B------:R-:W-:-:S05]  /*02a0*/  IMAD.WIDE.U32 R14, R15, 0x2, R2 ;  /* 0x000000020f0e7825 */ /* 0x000fca00078e0002 */
[----:B------:R0:W-:Y:S01]  /*02b0*/  STG.E.U16 desc[UR6][R14.64], RZ ;  /* 0x000000ff0e007986 */ /* 0x0001e2000c101506 */
[----:B------:R-:W-:Y:S05]  /*02c0*/  BRA `(.L_x_102) ;  /* 0x0000000400587947 */ /* 0x000fea0003800000 */
.L_x_101:
[----:B------:R-:W-:-:S13]  /*02d0*/  ISETP.GE.AND P0, PT, R9, UR12, PT ;  /* 0x0000000c09007c0c */ /* 0x000fda000bf06270 */
[----:B------:R-:W0:Y:S01]  /*02e0*/  @!P0 LDC.64 R20, c[0x0][0x388] ;  /* 0x0000e200ff148b82 */ /* 0x000e220000000a00 */
[----:B------:R-:W-:-:S04]  /*02f0*/  @!P0 IMAD R19, R13, UR12, R11 ;  /* 0x0000000c0d138c24 */ /* 0x000fc8000f8e020b */
[----:B------:R-:W-:-:S05]  /*0300*/  @!P0 IMAD.WIDE R18, R19, 0x4, R4 ;  /* 0x0000000413128825 */ /* 0x000fca00078e0204 */
[----:B------:R-:W2:Y:S04]  /*0310*/  @!P0 LDG.E.CONSTANT R14, desc[UR6][R18.64] ;  /* 0x00000006120e8981 */ /* 0x000ea8000c1e9900 */
[----:B------:R-:W3:Y:S01]  /*0320*/  @!P0 LDG.E.CONSTANT R17, desc[UR6][R18.64+0x4] ;  /* 0x0000040612118981 */ /* 0x000ee2000c1e9900 */
[----:B0-----:R-:W-:-:S06]  /*0330*/  @!P0 IMAD.WIDE.U32 R20, R15, 0x2, R20 ;  /* 0x000000020f148825 */ /* 0x001fcc00078e0014 */
[----:B------:R-:W4:Y:S01]  /*0340*/  @!P0 LDG.E.S16.CONSTANT R20, desc[UR6][R20.64] ;  /* 0x0000000614148981 */ /* 0x000f22000c1e9700 */
[----:B------:R-:W-:Y:S01]  /*0350*/  ISETP.NE.AND P1, PT, R0, RZ, PT ;  /* 0x000000ff0000720c */ /* 0x000fe20003f25270 */
[----:B------:R-:W-:Y:S01]  /*0360*/  BSSY.RECONVERGENT B1, `(.L_x_103) ;  /* 0x000002a000017945 */ /* 0x000fe20003800200 */
[----:B--2---:R-:W-:Y:S01]  /*0370*/  @!P0 FADD.FTZ R16, -R14, 1 ;  /* 0x3f8000000e108421 */ /* 0x004fe20000010100 */
[----:B------:R-:W-:Y:S02]  /*0380*/  HFMA2 R14, -RZ, RZ, 0, 0 ;  /* 0x00000000ff0e7431 */ /* 0x000fe400000001ff */
[----:B---3--:R-:W-:Y:S01]  /*0390*/  @!P0 FADD.FTZ R22, -R17, 1 ;  /* 0x3f80000011168421 */ /* 0x008fe20000010100 */
[----:B------:R-:W-:-:S03]  /*03a0*/  @!P0 FMUL.FTZ R27, R16, 10000 ;  /* 0x461c4000101b8820 */ /* 0x000fc60000410000 */
[----:B------:R-:W-:Y:S01]  /*03b0*/  @!P0 FMUL.FTZ R22, R22, 10000 ;  /* 0x461c400016168820 */ /* 0x000fe20000410000 */
[----:B----4-:R-:W0:Y:S08]  /*03c0*/  @!P0 I2F.S8 R23, R20 ;  /* 0x0000001400178306 */ /* 0x010e300000001400 */
[----:B------:R-:W1:Y:S01]  /*03d0*/  @!P0 I2F.S8 R25, R20.B1 ;  /* 0x1000001400198306 */ /* 0x000e620000001400 */
[----:B------:R-:W-:Y:S01]  /*03e0*/  MOV R17, RZ ;  /* 0x000000ff00117202 */ /* 0x000fe20000000f00 */
[----:B------:R-:W-:-:S02]  /*03f0*/  HFMA2 R16, -RZ, RZ, -598.5, 40320 ;  /* 0xe0ad78ecff107431 */ /* 0x000fc400000001ff */
[C---:B0-----:R-:W-:Y:S01]  /*0400*/  @!P0 FFMA.FTZ R14, R12.reuse, R23, -R27 ;  /* 0x000000170c0e8223 */ /* 0x041fe2000001081b */
[----:B-1----:R-:W-:-:S05]  /*0410*/  @!P0 FFMA.FTZ R17, R12, R25, -R22 ;  /* 0x000000190c118223 */ /* 0x002fca0000010816 */
        /* <DEDUP_REMOVED lines=30> */
.L_x_104:
[----:B------:R-:W-:Y:S05]  /*0600*/  BSYNC.RECONVERGENT B1 ;  /* 0x0000000000017941 */ /* 0x000fea0003800200 */
.L_x_103:
        /* <DEDUP_REMOVED lines=22> */
[----:B------:R-:W-:-:S04]  /*0770*/  @!P0 MOV R16, 0x400 ;  /* 0x0000040000108802 */ /* 0x000fc80000000f00 */
[----:B0-----:R-:W-:Y:S02]  /*0780*/  @!P0 LEA R18, R19, R16, 0x18 ;  /* 0x0000001013128211 */ /* 0x001fe400078ec0ff */
[----:B------:R-:W-:Y:S02]  /*0790*/  PRMT R16, RZ, 0x7610, R16 ;  /* 0x00007610ff107816 */ /* 0x000fe40000000010 */
[----:B------:R-:W-:Y:S02]  /*07a0*/  PRMT R19, RZ, 0x7610, R19 ;  /* 0x00007610ff137816 */ /* 0x000fe40000000013 */
[----:B------:R-:W0:Y:S02]  /*07b0*/  @!P0 LDS R18, [R18+0x4] ;  /* 0x0000040012128984 */ /* 0x000e240000000800 */
[C---:B0-----:R-:W-:Y:S01]  /*07c0*/  @!P0 FMUL.FTZ R20, R18.reuse, R14 ;  /* 0x0000000e12148220 */ /* 0x041fe20000410000 */
[----:B------:R-:W-:Y:S01]  /*07d0*/  @!P0 FMUL.FTZ R17, R18, R17 ;  /* 0x0000001112118220 */ /* 0x000fe20000410000 */
[----:B------:R-:W-:-:S02]  /*07e0*/  IMAD.WIDE.U32 R14, R15, 0x2, R2 ;  /* 0x000000020f0e7825 */ /* 0x000fc400078e0002 */
[----:B------:R-:W-:Y:S08]  /*07f0*/  @!P0 F2I.S8.NTZ R16, R20 ;  /* 0x0000001400108305 */ /* 0x000ff00000202100 */
[----:B------:R-:W0:Y:S02]  /*0800*/  @!P0 F2I.S8.NTZ R19, R17 ;  /* 0x0000001100138305 */ /* 0x000e240000202100 */
[----:B0-----:R-:W-:-:S05]  /*0810*/  PRMT R19, R19, 0x7604, R16 ;  /* 0x0000760413137816 */ /* 0x001fca0000000010 */
[----:B------:R1:W-:Y:S02]  /*0820*/  STG.E.U16 desc[UR6][R14.64], R19 ;  /* 0x000000130e007986 */ /* 0x0003e4000c101506 */
.L_x_102:
[----:B------:R-:W-:Y:S05]  /*0830*/  BSYNC.RECONVERGENT B0 ;  /* 0x0000000000007941 */ /* 0x000fea0003800200 */
.L_x_100:
[----:B------:R-:W-:-:S04]  /*0840*/  IADD3 R13, PT, PT, R6, R13, RZ ;  /* 0x0000000d060d7210 */ /* 0x000fc80007ffe0ff */
[----:B------:R-:W-:-:S13]  /*0850*/  ISETP.GE.AND P0, PT, R13, UR12, PT ;  /* 0x0000000c0d007c0c */ /* 0x000fda000bf06270 */
[----:B------:R-:W-:Y:S05]  /*0860*/  @!P0 BRA `(.L_x_105) ;  /* 0xfffffff800648947 */ /* 0x000fea000383ffff */
[----:B------:R-:W-:Y:S05]  /*0870*/  EXIT ;  /* 0x000000000000794d */ /* 0x000fea0003800000 */
.L_x_106:
        /* <DEDUP_REMOVED lines=16> */
.L_x_194:


//--------------------- .text._ZN17fastertransformer25softmax_COL32_LE32_varlenIfEEvPaPKaPKT_iiiifPKfS8_ii --------------------------
	.section	.text._ZN17fastertransformer25softmax_COL32_LE32_varlenIfEEvPaPKaPKT_iiiifPKfS8_ii,"ax",@progbits
	.align	128
        .global         _ZN17fastertransformer25softmax_COL32_LE32_varlenIfEEvPaPKaPKT_iiiifPKfS8_ii
        .type           _ZN17fastertransformer25softmax_COL32_LE32_varlenIfEEvPaPKaPKT_iiiifPKfS8_ii,@function
        .size           _ZN17fastertransformer25softmax_COL32_LE32_varlenIfEEvPaPKaPKT_iiiifPKfS8_ii,(.L_x_195 - _ZN17fastertransformer25softmax_COL32_LE32_varlenIfEEvPaPKaPKT_iiiifPKfS8_ii)
        .other          _ZN17fastertransformer25softmax_COL32_LE32_varlenIfEEvPaPKaPKT_iiiifPKfS8_ii,@"STO_CUDA_ENTRY STV_DEFAULT"
_ZN17fastertransformer25softmax_COL32_LE32_varlenIfEEvPaPKaPKT_iiiifPKfS8_ii:
.text._ZN17fastertransformer25softmax_COL32_LE32_varlenIfEEvPaPKaPKT_iiiifPKfS8_ii:
        /* <DEDUP_REMOVED lines=17> */
[----:B---3--:R-:W-:Y:S01]  /*0110*/  I2FP.F32.U32 R13, UR12 ;  /* 0x0000000c000d7c45 */ /* 0x008fe20008201000 */
[----:B------:R-:W-:Y:S01]  /*0120*/  UMOV UR5, 0x400 ;  /* 0x0000040000057882 */ /* 0x000fe20000000000 */
[----:B------:R-:W3:Y:S03]  /*0130*/  LDCU UR15, c[0x0][0x3a0] ;  /* 0x00007400ff0f77ac */ /* 0x000ee60008000800 */
[----:B------:R-:W-:Y:S01]  /*0140*/  FMUL.FTZ R14, R13, 0.03125 ;  /* 0x3d0000000d0e7820 */ /* 0x000fe20000410000 */
[----:B------:R-:W3:Y:S01]  /*0150*/  LDC.64 R4, c[0x0][0x3c0] ;  /* 0x0000f000ff047b82 */ /* 0x000ee20000000a00 */
[C---:B--2---:R-:W-:Y:S01]  /*0160*/  LOP3.LUT R11, R9.reuse, 0x3e0, RZ, 0xc0, !PT ;  /* 0x000003e0090b7812 */ /* 0x044fe200078ec0ff */
[----:B------:R-:W-:Y:S01]  /*0170*/  UIADD3 UR5, UPT, UPT, UR5, 0x8, URZ ;  /* 0x0000000805057890 */ /* 0x000fe2000fffe0ff */
[----:B-1----:R-:W-:Y:S01]  /*0180*/  LOP3.LUT R6, R9, 0x1f, RZ, 0xc0, !PT ;  /* 0x0000001f09067812 */ /* 0x002fe200078ec0ff */
[----:B------:R-:W1:Y:S01]  /*0190*/  LDCU UR14, c[0x0][0x3a4] ;  /* 0x00007480ff0e77ac */ /* 0x000e620008000800 */
[----:B------:R-:W-:-:S03]  /*01a0*/  MOV R13, UR10 ;  /* 0x0000000a000d7c02 */ /* 0x000fc60008000f00 */
[----:B------:R-:W2:Y:S01]  /*01b0*/  LDC R7, c[0x0][0x3c0] ;  /* 0x0000f000ff077b82 */ /* 0x000ea20000000800 */
[----:B------:R-:W-:Y:S01]  /*01c0*/  IMAD R10, R11, R10, R6 ;  /* 0x0000000a0b0a7224 */ /* 0x000fe200078e0206 */
[----:B------:R-:W-:Y:S01]  /*01d0*/  I2FP.F32.U32 R11, R9 ;  /* 0x00000009000b7245 */ /* 0x000fe20000201000 */
[----:B----4-:R-:W-:Y:S01]  /*01e0*/  UIMAD UR4, UR11, UR7, UR4 ;  /* 0x000000070b0472a4 */ /* 0x010fe2000f8e0204 */
[----:B------:R-:W4:Y:S02]  /*01f0*/  LDCU.64 UR16, c[0x0][0x380] ;  /* 0x00007000ff1077ac */ /* 0x000f240008000a00 */
[----:B------:R-:W-:Y:S01]  /*0200*/  FSETP.GT.FTZ.AND P0, PT, R14, R11, PT ;  /* 0x0000000b0e00720b */ /* 0x000fe20003f14000 */
[----:B------:R-:W-:Y:S01]  /*0210*/  IMAD.SHL.U32 R14, R9, 0x4, RZ ;  /* 0x00000004090e7824 */ /* 0x000fe200078e00ff */
[----:B------:R-:W1:Y:S01]  /*0220*/  LDC.64 R2, c[0x0][0x390] ;  /* 0x0000e400ff027b82 */ /* 0x000e620000000a00 */
[----:B0-----:R-:W-:-:S03]  /*0230*/  ULEA UR5, UR6, UR5, 0x18 ;  /* 0x0000000506057291 */ /* 0x001fc6000f8ec0ff */
[----:B------:R-:W-:-:S03]  /*0240*/  LOP3.LUT R14, R14, 0x7c, RZ, 0xc0, !PT ;  /* 0x0000007c0e0e7812 */ /* 0x000fc600078ec0ff */
[----:B------:R-:W-:Y:S01]  /*0250*/  LEA.HI R15, R9, UR5, RZ, 0x1d ;  /* 0x00000005090f7c11 */ /* 0x000fe2000f8fe8ff */
[----:B------:R-:W0:Y:S01]  /*0260*/  LDC R0, c[0x0][0x370] ;  /* 0x0000dc00ff007b82 */ /* 0x000e220000000800 */
[----:B---3--:R-:W-:Y:S02]  /*0270*/  IMAD R10, R5, UR4, R10 ;  /* 0x00000004050a7c24 */ /* 0x008fe4000f8e020a */
[----:B------:R-:W-:Y:S01]  /*0280*/  IMAD R11, R4, UR11, R9 ;  /* 0x0000000b040b7c24 */ /* 0x000fe2000f8e0209 */
[----:B-----5:R-:W3:Y:S01]  /*0290*/  MUFU.RCP R8, R8 ;  /* 0x0000000800087308 */ /* 0x020ee20000001000 */
[----:B012-4-:R-:W-:-:S07]  /*02a0*/  FMUL.FTZ R12, R12, UR13 ;  /* 0x0000000d0c0c7c20 */ /* 0x017fce0008410000 */
.L_x_112:
[----:B01----:R-:W-:-:S04]  /*02b0*/  IMAD R5, R7, UR11, R13 ;  /* 0x0000000b07057c24 */ /* 0x003fc8000f8e020d */
[----:B------:R-:W-:-:S06]  /*02c0*/  IMAD.WIDE.U32 R4, R5, 0x4, R2 ;  /* 0x0000000405047825 */ /* 0x000fcc00078e0002 */
        /* <DEDUP_REMOVED lines=11> */
.L_x_108:
[----:B------:R-:W-:-:S13]  /*0380*/  ISETP.GE.AND P1, PT, R9, UR15, PT ;  /* 0x0000000f09007c0c */ /* 0x000fda000bf26270 */
[----:B------:R-:W0:Y:S01]  /*0390*/  @!P1 LDC.64 R4, c[0x0][0x388] ;  /* 0x0000e200ff049b82 */ /* 0x000e220000000a00 */
[----:B------:R-:W-:-:S04]  /*03a0*/  @!P1 IMAD R17, R13, UR15, R11 ;  /* 0x0000000f0d119c24 */ /* 0x000fc8000f8e020b */
[----:B------:R-:W-:-:S06]  /*03b0*/  @!P1 IMAD.WIDE R16, R17, 0x4, R2 ;  /* 0x0000000411109825 */ /* 0x000fcc00078e0202 */
[----:B------:R1:W2:Y:S01]  /*03c0*/  @!P1 LDG.E.CONSTANT R16, desc[UR8][R16.64] ;  /* 0x0000000810109981 */ /* 0x0002a2000c1e9900 */
[----:B0-----:R-:W-:-:S04]  /*03d0*/  @!P1 IADD3 R4, P2, PT, R18, R4, RZ ;  /* 0x0000000412049210 */ /* 0x001fc80007f5e0ff */
[----:B------:R-:W-:-:S05]  /*03e0*/  @!P1 LEA.HI.X.SX32 R5, R18, R5, 0x1, P2 ;  /* 0x0000000512059211 */ /* 0x000fca00010f0eff */
[----:B------:R-:W4:Y:S01]  /*03f0*/  @!P1 LDG.E.S8.CONSTANT R4, desc[UR8][R4.64] ;  /* 0x0000000804049981 */ /* 0x000f22000c1e9300 */
[----:B------:R-:W-:Y:S01]  /*0400*/  HFMA2 R19, -RZ, RZ, -598.5, 40320 ;  /* 0xe0ad78ecff137431 */ /* 0x000fe200000001ff */
[----:B------:R-:W-:-:S13]  /*0410*/  ISETP.NE.AND P2, PT, R9, RZ, PT ;  /* 0x000000ff0900720c */ /* 0x000fda0003f45270 */
[----:B-1----:R-:W0:Y:S01]  /*0420*/  @!P2 S2R R17, SR_CgaCtaId ;  /* 0x000000000011a919 */ /* 0x002e220000008800 */
[----:B------:R-:W-:Y:S01]  /*0430*/  UISETP.GT.U32.AND UP0, UPT, UR12, 0x20, UPT ;  /* 0x000000200c00788c */ /* 0x000fe2000bf04070 */
[----:B--2---:R-:W-:-:S04]  /*0440*/  @!P1 FADD.FTZ R20, -R16, 1 ;  /* 0x3f80000010149421 */ /* 0x004fc80000010100 */
[----:B------:R-:W-:Y:S01]  /*0450*/  @!P1 FMUL.FTZ R23, R20, -10000 ;  /* 0xc61c400014179820 */ /* 0x000fe20000410000 */
[----:B----4-:R-:W1:Y:S03]  /*0460*/  @!P1 I2F.S16 R21, R4 ;  /* 0x0000000400159306 */ /* 0x010e660000101400 */
[----:B-1----:R-:W-:-:S05]  /*0470*/  @!P1 FFMA.FTZ R19, R12, R21, R23 ;  /* 0x000000150c139223 */ /* 0x002fca0000010017 */
[----:B------:R-:W1:Y:S02]  /*0480*/  SHFL.BFLY PT, R20, R19, 0x10, 0x1f ;  /* 0x0e001f0013147f89 */ /* 0x000e6400000e0000 */
[----:B-1----:R-:W-:-:S05]  /*0490*/  FMNMX.FTZ R20, R20, R19, !PT ;  /* 0x0000001314147209 */ /* 0x002fca0007810000 */
[----:B------:R-:W1:Y:S02]  /*04a0*/  SHFL.BFLY PT, R21, R20, 0x8, 0x1f ;  /* 0x0d001f0014157f89 */ /* 0x000e6400000e0000 */
[----:B-1----:R-:W-:-:S05]  /*04b0*/  FMNMX.FTZ R21, R20, R21, !PT ;  /* 0x0000001514157209 */ /* 0x002fca0007810000 */
[----:B------:R-:W1:Y:S02]  /*04c0*/  SHFL.BFLY PT, R22, R21, 0x4, 0x1f ;  /* 0x0c801f0015167f89 */ /* 0x000e6400000e0000 */
[----:B-1----:R-:W-:-:S05]  /*04d0*/  FMNMX.FTZ R22, R21, R22, !PT ;  /* 0x0000001615167209 */ /* 0x002fca0007810000 */
[----:B------:R-:W1:Y:S02]  /*04e0*/  SHFL.BFLY PT, R5, R22, 0x2, 0x1f ;  /* 0x0c401f0016057f89 */ /* 0x000e6400000e0000 */
[----:B-1----:R-:W-:-:S05]  /*04f0*/  FMNMX.FTZ R5, R22, R5, !PT ;  /* 0x0000000516057209 */ /* 0x002fca0007810000 */
[----:B------:R-:W1:Y:S01]  /*0500*/  SHFL.BFLY PT, R4, R5, 0x1, 0x1f ;  /* 0x0c201f0005047f89 */ /* 0x000e6200000e0000 */
[----:B------:R-:W-:Y:S01]  /*0510*/  @!P2 MOV R16, 0x400 ;  /* 0x000004000010a802 */ /* 0x000fe20000000f00 */
[----:B------:R-:W2:Y:S03]  /*0520*/  @!P1 S2R R23, SR_CgaCtaId ;  /* 0x0000000000179919 */ /* 0x000ea60000008800 */
[----:B0-----:R-:W-:Y:S02]  /*0530*/  @!P2 LEA R16, R17, R16, 0x18 ;  /* 0x000000101110a211 */ /* 0x001fe400078ec0ff */
[----:B-1----:R-:W-:-:S05]  /*0540*/  FMNMX.FTZ R21, R5, R4, !PT ;  /* 0x0000000405157209 */ /* 0x002fca0007810000 */
[----:B------:R-:W-:Y:S01]  /*0550*/  @!P2 STS [R16], R21 ;  /* 0x000000151000a388 */ /* 0x000fe20000000800 */
[----:B------:R-:W-:-:S04]  /*0560*/  @!P1 MOV R20, 0x400 ;  /* 0x0000040000149802 */ /* 0x000fc80000000f00 */
[----:B--2---:R-:W-:Y:S01]  /*0570*/  @!P1 LEA R20, R23, R20, 0x18 ;  /* 0x0000001417149211 */ /* 0x004fe200078ec0ff */
[----:B------:R-:W-:Y:S06]  /*0580*/  BAR.SYNC.DEFER_BLOCKING 0x0 ;  /* 0x0000000000007b1d */ /* 0x000fec0000010000 */
[----:B------:R-:W0:Y:S01]  /*0590*/  @!P1 LDS R17, [R20] ;  /* 0x0000000014119984 */ /* 0x000e220000000800 */
[----:B------:R-:W-:Y:S01]  /*05a0*/  IMAD.MOV.U32 R4, RZ, RZ, RZ ;  /* 0x000000ffff047224 */ /* 0x000fe200078e00ff */
[----:B------:R-:W-:-:S05]  /*05b0*/  @!P1 MOV R4, R19 ;  /* 0x0000001300049202 */ /* 0x000fca0000000f00 */
        /* <DEDUP_REMOVED lines=9> */
[----:B0-----:R-:W0:Y:S02]  /*0650*/  SHFL.BFLY PT, R17, R16, 0x4, 0x1f ;  /* 0x0c801f0010117f89 */ /* 0x001e2400000e0000 */
[----:B0-----:R-:W-:-:S05]  /*0660*/  FADD.FTZ R17, R16, R17 ;  /* 0x0000001110117221 */ /* 0x001fca0000010000 */
[----:B------:R-:W0:Y:S02]  /*0670*/  SHFL.BFLY PT, R20, R17, 0x2, 0x1f ;  /* 0x0c401f0011147f89 */ /* 0x000e2400000e0000 */
[----:B0-----:R-:W-:-:S05]  /*0680*/  FADD.FTZ R20, R17, R20 ;  /* 0x0000001411147221 */ /* 0x001fca0000010000 */
[----:B------:R-:W0:Y:S02]  /*0690*/  SHFL.BFLY PT, R19, R20, 0x1, 0x1f ;  /* 0x0c201f0014137f89 */ /* 0x000e2400000e0000 */
[----:B0-----:R-:W-:Y:S01]  /*06a0*/  FADD.FTZ R19, R20, R19 ;  /* 0x0000001314137221 */ /* 0x001fe20000010000 */
[----:B------:R-:W-:Y:S06]  /*06b0*/  BRA `(.L_x_111) ;  /* 0x0000000000647947 */ /* 0x000fec0003800000 */
.L_x_110:
[----:B-1----:R-:W1:Y:S01]  /*06c0*/  SHFL.BFLY PT, R5, R4, 0x10, 0x1f ;  /* 0x0e001f0004057f89 */ /* 0x002e6200000e0000 */
[----:B------:R-:W-:Y:S02]  /*06d0*/  ISETP.NE.AND P3, PT, R6, RZ, PT ;  /* 0x000000ff0600720c */ /* 0x000fe40003f65270 */
[----:B------:R-:W-:Y:S01]  /*06e0*/  MOV R21, RZ ;  /* 0x000000ff00157202 */ /* 0x000fe20000000f00 */
        /* <DEDUP_REMOVED lines=22> */
.L_x_111:
[----:B------:R-:W0:Y:S01]  /*0850*/  @!P2 S2R R17, SR_CgaCtaId ;  /* 0x000000000011a919 */ /* 0x000e220000008800 */
[----:B------:R-:W-:Y:S01]  /*0860*/  @!P2 FADD.FTZ R19, R19, 9.9999999747524270788e-07 ;  /* 0x358637bd1313a421 */ /* 0x000fe20000010000 */
[----:B------:R-:W-:-:S03]  /*0870*/  @!P2 MOV R16, 0x400 ;  /* 0x000004000010a802 */ /* 0x000fc60000000f00 */
[----:B------:R-:W1:Y:S02]  /*0880*/  @!P2 MUFU.RCP R5, R19 ;  /* 0x000000130005a308 */ /* 0x000e640000001000 */
[----:B-1----:R-:W-:-:S04]  /*0890*/  @!P2 FMUL.FTZ R5, R5, 127 ;  /* 0x42fe00000505a820 */ /* 0x002fc80000410000 */
[----:B---3--:R-:W-:Y:S01]  /*08a0*/  @!P2 FMUL.FTZ R5, R5, R8 ;  /* 0x000000080505a220 */ /* 0x008fe20000410000 */
        /* <DEDUP_REMOVED lines=15> */
.L_x_109:
[----:B------:R-:W-:Y:S05]  /*09a0*/  BSYNC.RECONVERGENT B0 ;  /* 0x0000000000007941 */ /* 0x000fea0003800200 */
.L_x_107:
[----:B------:R-:W-:-:S05]  /*09b0*/  IMAD.IADD R13, R0, 0x1, R13 ;  /* 0x00000001000d7824 */ /* 0x000fca00078e020d */
[----:B------:R-:W-:-:S13]  /*09c0*/  ISETP.GE.AND P1, PT, R13, UR15, PT ;  /* 0x0000000f0d007c0c */ /* 0x000fda000bf26270 */
[----:B------:R-:W-:Y:S05]  /*09d0*/  @!P1 BRA `(.L_x_112) ;  /* 0xfffffff800349947 */ /* 0x000fea000383ffff */
[----:B------:R-:W-:Y:S05]  /*09e0*/  EXIT ;  /* 0x000000000000794d */ /* 0x000fea0003800000 */
.L_x_113:
        /* <DEDUP_REMOVED lines=9> */
.L_x_195:


//--------------------- .text._ZN17fastertransformer13softmax_COL32I6__halfEEvPaPKiPKT_iiifPKfS9_S9_ii --------------------------
	.section	.text._ZN17fastertransformer13softmax_COL32I6__halfEEvPaPKiPKT_iiifPKfS9_S9_ii,"ax",@progbits
	.align	128
        .global         _ZN17fastertransformer13softmax_COL32I6__halfEEvPaPKiPKT_iiifPKfS9_S9_ii
        .type           _ZN17fastertransformer13softmax_COL32I6__halfEEvPaPKiPKT_iiifPKfS9_S9_ii,@function
        .size           _ZN17fastertransformer13softmax_COL32I6__halfEEvPaPKiPKT_iiifPKfS9_S9_ii,(.L_x_196 - _ZN17fastertransformer13softmax_COL32I6__halfEEvPaPKiPKT_iiifPKfS9_S9_ii)
        .other          _ZN17fastertransformer13softmax_COL32I6__halfEEvPaPKiPKT_iiifPKfS9_S9_ii,@"STO_CUDA_ENTRY STV_DEFAULT"
_ZN17fastertransformer13softmax_COL32I6__halfEEvPaPKiPKT_iiifPKfS9_S9_ii:
.text._ZN17fastertransformer13softmax_COL32I6__halfEEvPaPKiPKT_iiifPKfS9_S9_ii:
[----:B------:R-:W-:Y:S01]  /*0000*/  LDC R1, c[0x0][0x37c] ;  /* 0x0000df00ff017b82 */ /* 0x000fe20000000800 */
[----:B------:R-:W0:Y:S01]  /*0010*/  S2R R12, SR_CTAID.X ;  /* 0x00000000000c7919 */ /* 0x000e220000002500 */
[----:B------:R-:W0:Y:S06]  /*0020*/  LDCU.64 UR14, c[0x0][0x3a0] ;  /* 0x00007400ff0e77ac */ /* 0x000e2c0008000a00 */
[----:B------:R-:W1:Y:S01]  /*0030*/  LDC.64 R4, c[0x0][0x3a8] ;  /* 0x0000ea00ff047b82 */ /* 0x000e620000000a00 */
[----:B0-----:R-:W-:-:S13]  /*0040*/  ISETP.GE.AND P0, PT, R12, UR14, PT ;  /* 0x0000000e0c007c0c */ /* 0x001fda000bf06270 */
[----:B------:R-:W-:Y:S05]  /*0050*/  @P0 EXIT ;  /* 0x000000000000094d */ /* 0x000fea0003800000 */
[----:B------:R-:W0:Y:S01]  /*0060*/  LDC.64 R2, c[0x0][0x3b8] ;  /* 0x0000ee00ff027b82 */ /* 0x000e220000000a00 */
[----:B------:R-:W0:Y:S07]  /*0070*/  LDCU.64 UR10, c[0x0][0x358] ;  /* 0x00006b00ff0a77ac */ /* 0x000e2e0008000a00 */
[----:B------:R-:W2:Y:S01]  /*0080*/  LDC.64 R8, c[0x0][0x3b0] ;  /* 0x0000ec00ff087b82 */ /* 0x000ea20000000a00 */
[----:B------:R-:W3:Y:S01]  /*0090*/  S2R R0, SR_TID.X ;  /* 0x0000000000007919 */ /* 0x000ee20000002100 */
[----:B------:R-:W4:Y:S06]  /*00a0*/  LDCU UR6, c[0x0][0x39c] ;  /* 0x00007380ff0677ac */ /* 0x000f2c0008000800 */
[----:B------:R-:W-:Y:S08]  /*00b0*/  S2UR UR12, SR_CTAID.Y ;  /* 0x00000000000c79c3 */ /* 0x000ff00000002600 */
[----:B------:R-:W4:Y:S01]  /*00c0*/  S2UR UR4, SR_CTAID.Z ;  /* 0x00000000000479c3 */ /* 0x000f220000002700 */
[----:B0-----:R-:W5:Y:S07]  /*00d0*/  LDG.E.CONSTANT R2, desc[UR10][R2.64] ;  /* 0x0000000a02027981 */ /* 0x001f6e000c1e9900 */
[----:B------:R-:W0:Y:S01]  /*00e0*/  S2UR UR7, SR_CgaCtaId ;  /* 0x00000000000779c3 */ /* 0x000e220000008800 */
[----:B-1----:R-:W5:Y:S01]  /*00f0*/  LDG.E.CONSTANT R4, desc[UR10][R4.64] ;  /* 0x0000000a04047981 */ /* 0x002f62000c1e9900 */
[----:B------:R-:W1:Y:S03]  /*0100*/  LDCU UR13, c[0x0][0x360] ;  /* 0x00006c00ff0d77ac */ /* 0x000e660008000800 */
[----:B--2---:R2:W5:Y:S03]  /*0110*/  LDG.E.CONSTANT R11, desc[UR10][R8.64] ;  /* 0x0000000a080b7981 */ /* 0x004566000c1e9900 */
[----:B------:R-:W5:Y:S01]  /*0120*/  LDC R14, c[0x0][0x3c4] ;  /* 0x0000f100ff0e7b82 */ /* 0x000f620000000800 */
[----:B---3--:R-:W-:Y:S01]  /*0130*/  SHF.L.U32 R6, R0, 0x2, RZ ;  /* 0x0000000200067819 */ /* 0x008fe200000006ff */
[----:B------:R-:W-:Y:S01]  /*0140*/  UMOV UR5, 0x400 ;  /* 0x0000040000057882 */ /* 0x000fe20000000000 */
[----:B------:R-:W3:Y:S05]  /*0150*/  LDCU UR9, c[0x0][0x3a0] ;  /* 0x00007400ff0977ac */ /* 0x000eea0008000800 */
[----:B------:R-:W3:Y:S08]  /*0160*/  LDC R7, c[0x0][0x3c4] ;  /* 0x0000f100ff077b82 */ /* 0x000ef00000000800 */
[----:B--2---:R-:W2:Y:S01]  /*0170*/  LDC R8, c[0x0][0x370] ;  /* 0x0000dc00ff087b82 */ /* 0x004ea20000000800 */
[----:B----4-:R-:W-:Y:S01]  /*0180*/  UIMAD UR4, UR12, UR6, UR4 ;  /* 0x000000060c0472a4 */ /* 0x010fe2000f8e0204 */
[C---:B------:R-:W-:Y:S01]  /*0190*/  LOP3.LUT R3, R6.reuse, 0xfe0, RZ, 0xc0, !PT ;  /* 0x00000fe006037812 */ /* 0x040fe200078ec0ff */
[----:B------:R-:W-:Y:S01]  /*01a0*/  UIADD3 UR6, UPT, UPT, UR5, 0x8, URZ ;  /* 0x0000000805067890 */ /* 0x000fe2000fffe0ff */
[----:B------:R-:W-:Y:S01]  /*01b0*/  LOP3.LUT R10, R6, 0x1c, RZ, 0xc0, !PT ;  /* 0x0000001c060a7812 */ /* 0x000fe200078ec0ff */
[----:B------:R-:W-:-:S02]  /*01c0*/  UIADD3 UR5, UPT, UPT, UR5, 0x88, URZ ;  /* 0x0000008805057890 */ /* 0x000fc4000fffe0ff */
[----:B0-----:R-:W-:Y:S02]  /*01d0*/  ULEA UR6, UR7, UR6, 0x18 ;  /* 0x0000000607067291 */ /* 0x001fe4000f8ec0ff */
[----:B------:R-:W-:Y:S01]  /*01e0*/  ULEA UR5, UR7, UR5, 0x18 ;  /* 0x0000000507057291 */ /* 0x000fe2000f8ec0ff */
[----:B------:R-:W-:Y:S01]  /*01f0*/  IMAD R3, R3, UR14, R10 ;  /* 0x0000000e03037c24 */ /* 0x000fe2000f8e020a */
[C---:B------:R-:W-:Y:S02]  /*0200*/  LOP3.LUT R13, R0.reuse, 0x1f, RZ, 0xc0, !PT ;  /* 0x0000001f000d7812 */ /* 0x040fe400078ec0ff */
[----:B-1----:R-:W-:Y:S02]  /*0210*/  I2FP.F32.U32 R15, UR13 ;  /* 0x0000000d000f7c45 */ /* 0x002fe40008201000 */
[C---:B------:R-:W-:Y:S02]  /*0220*/  LEA.HI R16, R0.reuse, UR6, RZ, 0x1d ;  /* 0x0000000600107c11 */ /* 0x040fe4000f8fe8ff */
[----:B------:R-:W-:Y:S01]  /*0230*/  LEA.HI R17, R0, UR5, RZ, 0x1d ;  /* 0x0000000500117c11 */ /* 0x000fe2000f8fe8ff */
[----:B-----5:R0:W1:Y:S01]  /*0240*/  MUFU.RCP R9, R2 ;  /* 0x0000000200097308 */ /* 0x0200620000001000 */
[----:B------:R-:W-:-:S04]  /*0250*/  FMUL.FTZ R4, R4, UR15 ;  /* 0x0000000f04047c20 */ /* 0x000fc80008410000 */
[----:B------:R-:W-:Y:S01]  /*0260*/  FMUL.FTZ R10, R4, R11 ;  /* 0x0000000b040a7220 */ /* 0x000fe20000410000 */
[----:B------:R-:W-:Y:S01]  /*0270*/  IMAD R11, R14, UR4, R3 ;  /* 0x000000040e0b7c24 */ /* 0x000fe2000f8e0203 */
[----:B0-23--:R-:W-:-:S07]  /*0280*/  I2FP.F32.U32 R14, R0 ;  /* 0x00000000000e7245 */ /* 0x00dfce0000201000 */
.L_x_125:
[----:B0-23--:R-:W0:Y:S01]  /*0290*/  LDC.64 R2, c[0x0][0x390] ;  /* 0x0000e400ff027b82 */ /* 0x00de220000000a00 */
[----:B------:R-:W-:-:S04]  /*02a0*/  IMAD R5, R7, UR12, R12 ;  /* 0x0000000c07057c24 */ /* 0x000fc8000f8e020c */
[----:B0-----:R-:W-:-:S06]  /*02b0*/  IMAD.WIDE.U32 R4, R5, 0x2, R2 ;  /* 0x0000000205047825 */ /* 0x001fcc00078e0002 */
[----:B------:R-:W2:Y:S01]  /*02c0*/  LDG.E.U16.CONSTANT R4, desc[UR10][R4.64] ;  /* 0x0000000a04047981 */ /* 0x000ea2000c1e9500 */
[----:B------:R-:W-:Y:S01]  /*02d0*/  BSSY.RECONVERGENT B0, `(.L_x_114) ;  /* 0x00000c5000007945 */ /* 0x000fe20003800200 */
[----:B------:R-:W-:Y:S01]  /*02e0*/  LEA R19, R12, R11, 0x5 ;  /* 0x0000000b0c137211 */ /* 0x000fe200078e28ff */
[----:B--2---:R-:W-:-:S05]  /*02f0*/  HADD2.F32 R18, -RZ, R4.H0_H0 ;  /* 0x20000004ff127230 */ /* 0x004fca0000004100 */
[----:B------:R-:W-:-:S13]  /*0300*/  FSETP.GEU.FTZ.AND P0, PT, R18, 0.10000000149011611938, PT ;  /* 0x3dcccccd1200780b */ /* 0x000fda0003f1e000 */
[----:B------:R-:W-:Y:S05]  /*0310*/  @P0 BRA `(.L_x_115) ;  /* 0x0000000000200947 */ /* 0x000fea0003800000 */
[----:B------:R-:W-:Y:S02]  /*0320*/  UMOV UR4, UR9 ;  /* 0x0000000900047c82 */ /* 0x000fe40008000000 */
[----:B------:R-:W-:-:S13]  /*0330*/  ISETP.GE.AND P0, PT, R6, UR4, PT ;  /* 0x0000000406007c0c */ /* 0x000fda000bf06270 */
[----:B------:R-:W-:Y:S05]  /*0340*/  @P0 BRA `(.L_x_116) ;  /* 0x0000000800f40947 */ /* 0x000fea0003800000 */
[----:B------:R-:W0:Y:S01]  /*0350*/  LDC.64 R2, c[0x0][0x380] ;  /* 0x0000e000ff027b82 */ /* 0x000e220000000a00 */
[----:B------:R-:W-:-:S05]  /*0360*/  SHF.R.S32.HI R19, RZ, 0x2, R19 ;  /* 0x00000002ff137819 */ /* 0x000fca0000011413 */
[----:B0-----:R-:W-:-:S05]  /*0370*/  IMAD.WIDE R2, R19, 0x4, R2 ;  /* 0x0000000413027825 */ /* 0x001fca00078e0202 */
[----:B------:R0:W-:Y:S01]  /*0380*/  STG.E desc[UR10][R2.64], RZ ;  /* 0x000000ff02007986 */ /* 0x0001e2000c10190a */
[----:B------:R-:W-:Y:S05]  /*0390*/  BRA `(.L_x_116) ;  /* 0x0000000800e07947 */ /* 0x000fea0003800000 */
.L_x_115:
[----:B------:R-:W-:Y:S01]  /*03a0*/  UMOV UR4, UR9 ;  /* 0x0000000900047c82 */ /* 0x000fe20008000000 */
[----:B------:R-:W-:Y:S01]  /*03b0*/  UISETP.GT.U32.AND UP0, UPT, UR13, 0x20, UPT ;  /* 0x000000200d00788c */ /* 0x000fe2000bf04070 */
[----:B------:R-:W-:Y:S01]  /*03c0*/  ISETP.GE.AND P0, PT, R6, UR4, PT ;  /* 0x0000000406007c0c */ /* 0x000fe2000bf06270 */
[----:B------:R-:W-:Y:S01]  /*03d0*/  BSSY.RECONVERGENT B1, `(.L_x_117) ;  /* 0x0000029000017945 */ /* 0x000fe20003800200 */
[----:B------:R-:W-:Y:S01]  /*03e0*/  HFMA2 R20, -RZ, RZ, -598.5, 40320 ;  /* 0xe0ad78ecff147431 */ /* 0x000fe200000001ff */
[----:B------:R-:W-:Y:S01]  /*03f0*/  MOV R18, RZ ;  /* 0x000000ff00127202 */ /* 0x000fe20000000f00 */
[----:B------:R-:W-:Y:S01]  /*0400*/  HFMA2 R21, -RZ, RZ, 0, 0 ;  /* 0x00000000ff157431 */ /* 0x000fe200000001ff */
[----:B------:R-:W-:-:S08]  /*0410*/  CS2R R4, SRZ ;  /* 0x0000000000047805 */ /* 0x000fd0000001ff00 */
[----:B------:R-:W-:Y:S05]  /*0420*/  @P0 BRA `(.L_x_118) ;  /* 0x00000000008c0947 */ /* 0x000fea0003800000 */
[----:B------:R-:W0:Y:S01]  /*0430*/  LDC.64 R4, c[0x0][0x388] ;  /* 0x0000e200ff047b82 */ /* 0x000e220000000a00 */
[----:B------:R-:W-:-:S04]  /*0440*/  IMAD R21, R7, UR12, R6 ;  /* 0x0000000c07157c24 */ /* 0x000fc8000f8e0206 */
[----:B------:R-:W-:-:S04]  /*0450*/  IMAD R21, R12, UR4, R21 ;  /* 0x000000040c157c24 */ /* 0x000fc8000f8e0215 */
[----:B------:R-:W-:-:S05]  /*0460*/  IMAD.WIDE R2, R21, 0x2, R2 ;  /* 0x0000000215027825 */ /* 0x000fca00078e0202 */
[----:B------:R-:W2:Y:S04]  /*0470*/  LDG.E.U16.CONSTANT R27, desc[UR10][R2.64+0x2] ;  /* 0x0000020a021b7981 */ /* 0x000ea8000c1e9500 */
[----:B------:R-:W3:Y:S04]  /*0480*/  LDG.E.U16.CONSTANT R25, desc[UR10][R2.64] ;  /* 0x0000000a02197981 */ /* 0x000ee8000c1e9500 */
[----:B------:R-:W4:Y:S01]  /*0490*/  LDG.E.U16.CONSTANT R20, desc[UR10][R2.64+0x4] ;  /* 0x0000040a02147981 */ /* 0x000f22000c1e9500 */
[----:B0-----:R-:W-:-:S03]  /*04a0*/  IMAD.WIDE R4, R19, 0x4, R4 ;  /* 0x0000000413047825 */ /* 0x001fc600078e0204 */
[----:B------:R-:W5:Y:S04]  /*04b0*/  LDG.E.U16.CONSTANT R22, desc[UR10][R2.64+0x6] ;  /* 0x0000060a02167981 */ /* 0x000f68000c1e9500 */
[----:B------:R-:W5:Y:S04]  /*04c0*/  LDG.E.CONSTANT R24, desc[UR10][R4.64] ;  /* 0x0000000a04187981 */ /* 0x000f68000c1e9900 */
[----:B------:R-:W5:Y:S04]  /*04d0*/  LDG.E.CONSTANT R23, desc[UR10][R4.64+0x4] ;  /* 0x0000040a04177981 */ /* 0x000f68000c1e9900 */
[----:B------:R-:W5:Y:S04]  /*04e0*/  LDG.E.CONSTANT R18, desc[UR10][R4.64+0x8] ;  /* 0x0000080a04127981 */ /* 0x000f68000c1e9900 */
[----:B------:R0:W5:Y:S01]  /*04f0*/  LDG.E.CONSTANT R21, desc[UR10][R4.64+0xc] ;  /* 0x00000c0a04157981 */ /* 0x000162000c1e9900 */
[----:B--2---:R-:W-:-:S02]  /*0500*/  HADD2.F32 R27, -RZ, R27.H0_H0 ;  /* 0x2000001bff1b7230 */ /* 0x004fc40000004100 */
[----:B---3--:R-:W-:Y:S02]  /*0510*/  HADD2.F32 R26, -RZ, R25.H0_H0 ;  /* 0x20000019ff1a7230 */ /* 0x008fe40000004100 */
[----:B----4-:R-:W-:-:S03]  /*0520*/  HADD2.F32 R20, -RZ, R20.H0_H0 ;  /* 0x20000014ff147230 */ /* 0x010fc60000004100 */
[----:B------:R-:W-:Y:S01]  /*0530*/  FADD.FTZ R26, -R26, 1 ;  /* 0x3f8000001a1a7421 */ /* 0x000fe20000010100 */
[----:B-----5:R-:W-:Y:S01]  /*0540*/  HADD2.F32 R22, -RZ, R22.H0_H0 ;  /* 0x20000016ff167230 */ /* 0x020fe20000004100 */
[----:B------:R-:W-:Y:S01]  /*0550*/  I2FP.F32.S32 R25, R24 ;  /* 0x0000001800197245 */ /* 0x000fe20000201400 */
[----:B------:R-:W-:Y:S01]  /*0560*/  FADD.FTZ R24, -R27, 1 ;  /* 0x3f8000001b187421 */ /* 0x000fe20000010100 */
[----:B------:R-:W-:-:S03]  /*0570*/  I2FP.F32.S32 R23, R23 ;  /* 0x0000001700177245 */ /* 0x000fc60000201400 */
[----:B------:R-:W-:Y:S01]  /*0580*/  FMUL.FTZ R24, R24, 10000 ;  /* 0x461c400018187820 */ /* 0x000fe20000410000 */
[----:B------:R-:W-:Y:S01]  /*0590*/  FMUL.FTZ R27, R26, 10000 ;  /* 0x461c40001a1b7820 */ /* 0x000fe20000410000 */
[----:B------:R-:W-:Y:S01]  /*05a0*/  FADD.FTZ R20, -R20, 1 ;  /* 0x3f80000014147421 */ /* 0x000fe20000010100 */
[----:B------:R-:W-:Y:S01]  /*05b0*/  FADD.FTZ R22, -R22, 1 ;  /* 0x3f80000016167421 */ /* 0x000fe20000010100 */
[C---:B0-----:R-:W-:Y:S01]  /*05c0*/  FFMA.FTZ R5, R10.reuse, R23, -R24 ;  /* 0x000000170a057223 */ /* 0x041fe20000010818 */
[----:B------:R-:W-:Y:S01]  /*05d0*/  I2FP.F32.S32 R3, R18 ;  /* 0x0000001200037245 */ /* 0x000fe20000201400 */
[----:B------:R-:W-:Y:S01]  /*05e0*/  FFMA.FTZ R4, R10, R25, -R27 ;  /* 0x000000190a047223 */ /* 0x000fe2000001081b */
[----:B------:R-:W-:Y:S01]  /*05f0*/  I2FP.F32.S32 R23, R21 ;  /* 0x0000001500177245 */ /* 0x000fe20000201400 */
[----:B------:R-:W-:Y:S01]  /*0600*/  FMUL.FTZ R21, R20, 10000 ;  /* 0x461c400014157820 */ /* 0x000fe20000410000 */
[----:B------:R-:W-:Y:S02]  /*0610*/  FMUL.FTZ R22, R22, 10000 ;  /* 0x461c400016167820 */ /* 0x000fe40000410000 */
[----:B------:R-:W-:Y:S01]  /*0620*/  FMNMX3.FTZ R20, R4, -1.00000002004087734272e+20, R5, !PT ;  /* 0xe0ad78ec04147876 */ /* 0x000fe20007810005 */
[C---:B------:R-:W-:Y:S01]  /*0630*/  FFMA.FTZ R21, R10.reuse, R3, -R21 ;  /* 0x000000030a157223 */ /* 0x040fe20000010815 */
[----:B------:R-:W-:-:S05]  /*0640*/  FFMA.FTZ R18, R10, R23, -R22 ;  /* 0x000000170a127223 */ /* 0x000fca0000010816 */
[----:B------:R-:W-:-:S07]  /*0650*/  FMNMX3.FTZ R20, R20, R21, R18, !PT ;  /* 0x0000001514147276 */ /* 0x000fce0007810012 */
.L_x_118:
[----:B------:R-:W-:Y:S05]  /*0660*/  BSYNC.RECONVERGENT B1 ;  /* 0x0000000000017941 */ /* 0x000fea0003800200 */
.L_x_117:
        /* <DEDUP_REMOVED lines=12> */
.L_x_119:
[----:B------:R-:W0:Y:S01]  /*0730*/  SHFL.BFLY PT, R3, R20, 0x10, 0x1f ;  /* 0x0e001f0014037f89 */ /* 0x000e2200000e0000 */
[----:B------:R-:W-:Y:S01]  /*0740*/  ISETP.NE.AND P1, PT, R13, RZ, PT ;  /* 0x000000ff0d00720c */ /* 0x000fe20003f25270 */
[----:B------:R-:W-:-:S05]  /*0750*/  FMUL.FTZ R27, R15, 0.03125 ;  /* 0x3d0000000f1b7820 */ /* 0x000fca0000410000 */
[----:B------:R-:W-:Y:S02]  /*0760*/  FSETP.GT.FTZ.AND P2, PT, R27, R14, PT ;  /* 0x0000000e1b00720b */ /* 0x000fe40003f54000 */
[----:B0-----:R-:W-:-:S11]  /*0770*/  FMNMX.FTZ R3, R3, R20, !PT ;  /* 0x0000001403037209 */ /* 0x001fd60007810000 */
[----:B------:R-:W-:Y:S01]  /*0780*/  @P2 LEA R20, R13, UR6, 0x2 ;  /* 0x000000060d142c11 */ /* 0x000fe2000f8e10ff */
[----:B------:R-:W0:Y:S02]  /*0790*/  SHFL.BFLY PT, R2, R3, 0x8, 0x1f ;  /* 0x0d001f0003027f89 */ /* 0x000e2400000e0000 */
[----:B0-----:R-:W-:Y:S02]  /*07a0*/  FMNMX.FTZ R2, R3, R2, !PT ;  /* 0x0000000203027209 */ /* 0x001fe40007810000 */
[----:B------:R-:W-:-:S03]  /*07b0*/  MOV R3, 0xe0ad78ec ;  /* 0xe0ad78ec00037802 */ /* 0x000fc60000000f00 */
        /* <DEDUP_REMOVED lines=19> */
.L_x_120:
[----:B------:R-:W-:Y:S01]  /*08f0*/  ISETP.NE.AND P1, PT, R0, RZ, PT ;  /* 0x000000ff0000720c */ /* 0x000fe20003f25270 */
[----:B------:R-:W-:-:S12]  /*0900*/  BSSY.RECONVERGENT B1, `(.L_x_121) ;  /* 0x000001c000017945 */ /* 0x000fd80003800200 */
[----:B------:R-:W0:Y:S01]  /*0910*/  @!P1 S2R R3, SR_CgaCtaId ;  /* 0x0000000000039919 */ /* 0x000e220000008800 */
[----:B------:R-:W-:-:S04]  /*0920*/  @!P1 MOV R2, 0x400 ;  /* 0x0000040000029802 */ /* 0x000fc80000000f00 */
[----:B0-----:R-:W-:Y:S01]  /*0930*/  @!P1 LEA R2, R3, R2, 0x18 ;  /* 0x0000000203029211 */ /* 0x001fe200078ec0ff */
[----:B------:R-:W-:-:S04]  /*0940*/  HFMA2 R3, -RZ, RZ, 0, 0 ;  /* 0x00000000ff037431 */ /* 0x000fc800000001ff */
[----:B------:R0:W-:Y:S01]  /*0950*/  @!P1 STS [R2], R25 ;  /* 0x0000001902009388 */ /* 0x0001e20000000800 */
[----:B------:R-:W-:Y:S06]  /*0960*/  BAR.SYNC.DEFER_BLOCKING 0x0 ;  /* 0x0000000000007b1d */ /* 0x000fec0000010000 */
[----:B------:R-:W-:Y:S05]  /*0970*/  @P0 BRA `(.L_x_122) ;  /* 0x0000000000500947 */ /* 0x000fea0003800000 */
[----:B------:R-:W2:Y:S01]  /*0980*/  S2UR UR8, SR_CgaCtaId ;  /* 0x00000000000879c3 */ /* 0x000ea20000008800 */
[----:B------:R-:W-:Y:S02]  /*0990*/  UMOV UR7, 0x400 ;  /* 0x0000040000077882 */ /* 0x000fe40000000000 */
[----:B--2---:R-:W-:-:S09]  /*09a0*/  ULEA UR7, UR8, UR7, 0x18 ;  /* 0x0000000708077291 */ /* 0x004fd2000f8ec0ff */
        /* <DEDUP_REMOVED lines=10> */
[----:B------:R-:W2:Y:S08]  /*0a50*/  MUFU.EX2 R5, R5 ;  /* 0x0000000500057308 */ /* 0x000eb00000000800 */
[----:B------:R-:W3:Y:S01]  /*0a60*/  MUFU.EX2 R21, R21 ;  /* 0x0000001500157308 */ /* 0x000ee20000000800 */
[----:B0-----:R-:W-:-:S07]  /*0a70*/  FADD.FTZ R2, RZ, R4 ;  /* 0x00000004ff027221 */ /* 0x001fce0000010000 */
[----:B------:R-:W0:Y:S01]  /*0a80*/  MUFU.EX2 R18, R18 ;  /* 0x0000001200127308 */ /* 0x000e220000000800 */
[----:B--2---:R-:W-:-:S04]  /*0a90*/  FADD.FTZ R2, R2, R5 ;  /* 0x0000000502027221 */ /* 0x004fc80000010000 */
[----:B---3--:R-:W-:-:S04]  /*0aa0*/  FADD.FTZ R3, R2, R21 ;  /* 0x0000001502037221 */ /* 0x008fc80000010000 */
[----:B0-----:R-:W-:-:S07]  /*0ab0*/  FADD.FTZ R3, R3, R18 ;  /* 0x0000001203037221 */ /* 0x001fce0000010000 */
.L_x_122:
[----:B------:R-:W-:Y:S05]  /*0ac0*/  BSYNC.RECONVERGENT B1 ;  /* 0x0000000000017941 */ /* 0x000fea0003800200 */
.L_x_121:
        /* <DEDUP_REMOVED lines=12> */
.L_x_123:
        /* <DEDUP_REMOVED lines=28> */
.L_x_124:
[----:B------:R-:W0:Y:S01]  /*0d50*/  @!P1 S2R R20, SR_CgaCtaId ;  /* 0x0000000000149919 */ /* 0x000e220000008800 */
[----:B------:R-:W-:Y:S01]  /*0d60*/  @!P1 FADD.FTZ R22, R22, 9.9999999747524270788e-07 ;  /* 0x358637bd16169421 */ /* 0x000fe20000010000 */
[----:B------:R-:W-:-:S03]  /*0d70*/  @!P1 MOV R3, 0x400 ;  /* 0x0000040000039802 */ /* 0x000fc60000000f00 */
[----:B------:R-:W2:Y:S02]  /*0d80*/  @!P1 MUFU.RCP R2, R22 ;  /* 0x0000001600029308 */ /* 0x000ea40000001000 */
[----:B--2---:R-:W-:-:S04]  /*0d90*/  @!P1 FMUL.FTZ R2, R2, 127 ;  /* 0x42fe000002029820 */ /* 0x004fc80000410000 */
[----:B-1----:R-:W-:Y:S01]  /*0da0*/  @!P1 FMUL.FTZ R2, R2, R9 ;  /* 0x0000000902029220 */ /* 0x002fe20000410000 */
[----:B0-----:R-:W-:-:S05]  /*0db0*/  @!P1 LEA R3, R20, R3, 0x18 ;  /* 0x0000000314039211 */ /* 0x001fca00078ec0ff */
[----:B------:R2:W-:Y:S01]  /*0dc0*/  @!P1 STS [R3+0x4], R2 ;  /* 0x0000040203009388 */ /* 0x0005e20000000800 */
[----:B------:R-:W-:Y:S06]  /*0dd0*/  BAR.SYNC.DEFER_BLOCKING 0x0 ;  /* 0x0000000000007b1d */ /* 0x000fec0000010000 */
[----:B------:R-:W-:Y:S05]  /*0de0*/  @P0 BRA `(.L_x_116) ;  /* 0x00000000004c0947 */ /* 0x000fea0003800000 */
[----:B------:R-:W0:Y:S01]  /*0df0*/  S2UR UR8, SR_CgaCtaId ;  /* 0x00000000000879c3 */ /* 0x000e220000008800 */
[----:B------:R-:W-:Y:S01]  /*0e00*/  UMOV UR7, 0x400 ;  /* 0x0000040000077882 */ /* 0x000fe20000000000 */
[----:B------:R-:W-:-:S06]  /*0e10*/  SHF.R.S32.HI R23, RZ, 0x2, R19 ;  /* 0x00000002ff177819 */ /* 0x000fcc0000011413 */
[----:B--2---:R-:W1:Y:S01]  /*0e20*/  LDC.64 R2, c[0x0][0x380] ;  /* 0x0000e000ff027b82 */ /* 0x004e620000000a00 */
[----:B0-----:R-:W-:Y:S01]  /*0e30*/  ULEA UR7, UR8, UR7, 0x18 ;  /* 0x0000000708077291 */ /* 0x001fe2000f8ec0ff */
[----:B-1----:R-:W-:-:S08]  /*0e40*/  IMAD.WIDE R2, R23, 0x4, R2 ;  /* 0x0000000417027825 */ /* 0x002fd000078e0202 */
[----:B------:R-:W0:Y:S02]  /*0e50*/  LDS R20, [UR7+0x4] ;  /* 0x00000407ff147984 */ /* 0x000e240008000800 */
[C---:B0-----:R-:W-:Y:S01]  /*0e60*/  FMUL.FTZ R4, R20.reuse, R4 ;  /* 0x0000000414047220 */ /* 0x041fe20000410000 */
[C---:B------:R-:W-:Y:S01]  /*0e70*/  FMUL.FTZ R5, R20.reuse, R5 ;  /* 0x0000000514057220 */ /* 0x040fe20000410000 */
[C---:B------:R-:W-:Y:S01]  /*0e80*/  FMUL.FTZ R21, R20.reuse, R21 ;  /* 0x0000001514157220 */ /* 0x040fe20000410000 */
[----:B------:R-:W-:-:S03]  /*0e90*/  FMUL.FTZ R18, R20, R18 ;  /* 0x0000001214127220 */ /* 0x000fc60000410000 */
[----:B------:R-:W-:Y:S08]  /*0ea0*/  F2I.S8.NTZ R4, R4 ;  /* 0x0000000400047305 */ /* 0x000ff00000202100 */
[----:B------:R-:W0:Y:S08]  /*0eb0*/  F2I.S8.NTZ R5, R5 ;  /* 0x0000000500057305 */ /* 0x000e300000202100 */
[----:B------:R-:W-:Y:S01]  /*0ec0*/  F2I.S8.NTZ R21, R21 ;  /* 0x0000001500157305 */ /* 0x000fe20000202100 */
[----:B0-----:R-:W-:-:S07]  /*0ed0*/  PRMT R19, R4, 0x3340, R5 ;  /* 0x0000334004137816 */ /* 0x001fce0000000005 */
[----:B------:R-:W0:Y:S02]  /*0ee0*/  F2I.S8.NTZ R18, R18 ;  /* 0x0000001200127305 */ /* 0x000e240000202100 */
[----:B0-----:R-:W-:-:S04]  /*0ef0*/  PRMT R20, R21, 0x3340, R18 ;  /* 0x0000334015147816 */ /* 0x001fc80000000012 */
[----:B------:R-:W-:-:S05]  /*0f00*/  PRMT R19, R19, 0x5410, R20 ;  /* 0x0000541013137816 */ /* 0x000fca0000000014 */
[----:B------:R3:W-:Y:S02]  /*0f10*/  STG.E desc[UR10][R2.64], R19 ;  /* 0x0000001302007986 */ /* 0x0007e4000c10190a */
.L_x_116:
[----:B------:R-:W-:Y:S05]  /*0f20*/  BSYNC.RECONVERGENT B0 ;  /* 0x0000000000007941 */ /* 0x000fea0003800200 */
.L_x_114:
[----:B------:R-:W-:-:S04]  /*0f30*/  IADD3 R12, PT, PT, R8, R12, RZ ;  /* 0x0000000c080c7210 */ /* 0x000fc80007ffe0ff */
[----:B------:R-:W-:-:S13]  /*0f40*/  ISETP.GE.AND P0, PT, R12, UR4, PT ;  /* 0x000000040c007c0c */ /* 0x000fda000bf06270 */
[----:B------:R-:W-:Y:S05]  /*0f50*/  @!P0 BRA `(.L_x_125) ;  /* 0xfffffff000cc8947 */ /* 0x000fea000383ffff */
[----:B------:R-:W-:Y:S05]  /*0f60*/  EXIT ;  /* 0x000000000000794d */ /* 0x000fea0003800000 */
.L_x_126:
        /* <DEDUP_REMOVED lines=9> */
.L_x_196:


//--------------------- .text._ZN17fastertransformer18softmax_COL32_LE64I6__halfEEvPaPKiPKT_iiifPKfS9_S9_ii --------------------------
	.section	.text._ZN17fastertransformer18softmax_COL32_LE64I6__halfEEvPaPKiPKT_iiifPKfS9_S9_ii,"ax",@progbits
	.align	128
        .global         _ZN17fastertransformer18softmax_COL32_LE64I6__halfEEvPaPKiPKT_iiifPKfS9_S9_ii
        .type           _ZN17fastertransformer18softmax_COL32_LE64I6__halfEEvPaPKiPKT_iiifPKfS9_S9_ii,@function
        .size           _ZN17fastertransformer18softmax_COL32_LE64I6__halfEEvPaPKiPKT_iiifPKfS9_S9_ii,(.L_x_197 - _ZN17fastertransformer18softmax_COL32_LE64I6__halfEEvPaPKiPKT_iiifPKfS9_S9_ii)
        .other          _ZN17fastertransformer18softmax_COL32_LE64I6__halfEEvPaPKiPKT_iiifPKfS9_S9_ii,@"STO_CUDA_ENTRY STV_DEFAULT"
_ZN17fastertransformer18softmax_COL32_LE64I6__halfEEvPaPKiPKT_iiifPKfS9_S9_ii:
.text._ZN17fastertransformer18softmax_COL32_LE64I6__halfEEvPaPKiPKT_iiifPKfS9_S9_ii:
[----:B------:R-:W-:Y:S01]  /*0000*/  LDC R1, c[0x0][0x37c] ;  /* 0x0000df00ff017b82 */ /* 0x000fe20000000800 */
[----:B------:R-:W0:Y:S01]  /*0010*/  S2R R12, SR_CTAID.X ;  /* 0x00000000000c7919 */ /* 0x000e220000002500 */
[----:B------:R-:W0:Y:S06]  /*0020*/  LDCU.64 UR8, c[0x0][0x3a0] ;  /* 0x00007400ff0877ac */ /* 0x000e2c0008000a00 */
[----:B------:R-:W1:Y:S01]  /*0030*/  LDC.64 R6, c[0x0][0x3a8] ;  /* 0x0000ea00ff067b82 */ /* 0x000e620000000a00 */
[----:B------:R-:W2:Y:S07]  /*0040*/  LDCU.64 UR10, c[0x0][0x358] ;  /* 0x00006b00ff0a77ac */ /* 0x000eae0008000a00 */
[----:B------:R-:W3:Y:S01]  /*0050*/  LDC.64 R8, c[0x0][0x3b0] ;  /* 0x0000ec00ff087b82 */ /* 0x000ee20000000a00 */
[----:B0-----:R-:W-:-:S13]  /*0060*/  ISETP.GE.AND P0, PT, R12, UR8, PT ;  /* 0x000000080c007c0c */ /* 0x001fda000bf06270 */
[----:B--2---:R-:W-:Y:S05]  /*0070*/  @P0 EXIT ;  /* 0x000000000000094d */ /* 0x004fea0003800000 */
[----:B------:R-:W0:Y:S01]  /*0080*/  LDC.64 R4, c[0x0][0x3b8] ;  /* 0x0000ee00ff047b82 */ /* 0x000e220000000a00 */
[----:B-1----:R1:W2:Y:S01]  /*0090*/  LDG.E.CONSTANT R6, desc[UR10][R6.64] ;  /* 0x0000000a06067981 */ /* 0x0022a2000c1e9900 */
[----:B------:R-:W4:Y:S03]  /*00a0*/  LDCU UR6, c[0x0][0x39c] ;  /* 0x00007380ff0677ac */ /* 0x000f260008000800 */
[----:B---3--:R3:W5:Y:S01]  /*00b0*/  LDG.E.CONSTANT R9, desc[UR10][R8.64] ;  /* 0x0000000a08097981 */ /* 0x008762000c1e9900 */
[----:B------:R-:W1:Y:S02]  /*00c0*/  S2R R0, SR_TID.X ;  /* 0x0000000000007919 */ /* 0x000e640000002100 */
[----:B------:R-:W-:Y:S08]  /*00d0*/  S2UR UR12, SR_CTAID.Y ;  /* 0x00000000000c79c3 */ /* 0x000ff00000002600 */
[----:B------:R-:W4:Y:S01]  /*00e0*/  S2UR UR4, SR_CTAID.Z ;  /* 0x00000000000479c3 */ /* 0x000f220000002700 */
[----:B0-----:R2:W5:Y:S01]  /*00f0*/  LDG.E.CONSTANT R5, desc[UR10][R4.64] ;  /* 0x0000000a04057981 */ /* 0x001562000c1e9900 */
[----:B------:R-:W0:Y:S06]  /*0100*/  LDCU UR13, c[0x0][0x360] ;  /* 0x00006c00ff0d77ac */ /* 0x000e2c0008000800 */
[----:B------:R-:W0:Y:S01]  /*0110*/  S2UR UR7, SR_CgaCtaId ;  /* 0x00000000000779c3 */ /* 0x000e220000008800 */
[----:B------:R-:W-:-:S07]  /*0120*/  UMOV UR5, 0x400 ;  /* 0x0000040000057882 */ /* 0x000fce0000000000 */
[----:B------:R-:W0:Y:S01]  /*0130*/  LDC R13, c[0x0][0x3c4] ;  /* 0x0000f100ff0d7b82 */ /* 0x000e220000000800 */
[C---:B-1----:R-:W-:Y:S01]  /*0140*/  SHF.L.U32 R2, R0.reuse, 0x1, RZ ;  /* 0x0000000100027819 */ /* 0x042fe200000006ff */
[----:B----4-:R-:W-:Y:S01]  /*0150*/  UIMAD UR4, UR12, UR6, UR4 ;  /* 0x000000060c0472a4 */ /* 0x010fe2000f8e0204 */
[----:B------:R-:W-:Y:S01]  /*0160*/  LOP3.LUT R7, R0, 0x1f, RZ, 0xc0, !PT ;  /* 0x0000001f00077812 */ /* 0x000fe200078ec0ff */
[----:B------:R-:W-:Y:S01]  /*0170*/  UIADD3 UR6, UPT, UPT, UR5, 0x8, URZ ;  /* 0x0000000805067890 */ /* 0x000fe2000fffe0ff */
[C---:B------:R-:W-:Y:S01]  /*0180*/  LOP3.LUT R3, R2.reuse, 0x7e0, RZ, 0xc0, !PT ;  /* 0x000007e002037812 */ /* 0x040fe200078ec0ff */
[----:B------:R-:W-:Y:S01]  /*0190*/  UIADD3 UR5, UPT, UPT, UR5, 0x88, URZ ;  /* 0x0000008805057890 */ /* 0x000fe2000fffe0ff */
[----:B------:R-:W-:Y:S02]  /*01a0*/  LOP3.LUT R10, R2, 0x1e, RZ, 0xc0, !PT ;  /* 0x0000001e020a7812 */ /* 0x000fe400078ec0ff */
[----:B---3--:R-:W-:Y:S01]  /*01b0*/  I2FP.F32.U32 R8, R0 ;  /* 0x0000000000087245 */ /* 0x008fe20000201000 */
[----:B0-----:R-:W-:-:S02]  /*01c0*/  ULEA UR6, UR7, UR6, 0x18 ;  /* 0x0000000607067291 */ /* 0x001fc4000f8ec0ff */
[----:B------:R-:W-:Y:S01]  /*01d0*/  IMAD R11, R3, UR8, R10 ;  /* 0x00000008030b7c24 */ /* 0x000fe2000f8e020a */
[----:B------:R-:W-:Y:S01]  /*01e0*/  ULEA UR5, UR7, UR5, 0x18 ;  /* 0x0000000507057291 */ /* 0x000fe2000f8ec0ff */
[----:B------:R-:W0:Y:S01]  /*01f0*/  LDC R3, c[0x0][0x370] ;  /* 0x0000dc00ff037b82 */ /* 0x000e220000000800 */
[----:B------:R-:W-:Y:S01]  /*0200*/  SHF.L.U32 R10, R0, 0x2, RZ ;  /* 0x00000002000a7819 */ /* 0x000fe200000006ff */
[----:B------:R-:W-:-:S03]  /*0210*/  IMAD R11, R13, UR4, R11 ;  /* 0x000000040d0b7c24 */ /* 0x000fc6000f8e020b */
[----:B------:R-:W-:Y:S01]  /*0220*/  LOP3.LUT R10, R10, 0x7c, RZ, 0xc0, !PT ;  /* 0x0000007c0a0a7812 */ /* 0x000fe200078ec0ff */
[----:B------:R-:W-:Y:S01]  /*0230*/  IMAD R13, R13, UR12, R2 ;  /* 0x0000000c0d0d7c24 */ /* 0x000fe2000f8e0202 */
[----:B------:R-:W-:Y:S01]  /*0240*/  LEA.HI R18, R0, UR5, RZ, 0x1d ;  /* 0x0000000500127c11 */ /* 0x000fe2000f8fe8ff */
[----:B--2---:R-:W-:Y:S01]  /*0250*/  FMUL.FTZ R4, R6, UR9 ;  /* 0x0000000906047c20 */ /* 0x004fe20008410000 */
[----:B------:R-:W-:Y:S01]  /*0260*/  MOV R6, R12 ;  /* 0x0000000c00067202 */ /* 0x000fe20000000f00 */
[----:B------:R-:W1:Y:S01]  /*0270*/  LDCU UR9, c[0x0][0x3a0] ;  /* 0x00007400ff0977ac */ /* 0x000e620008000800 */
[----:B------:R-:W-:Y:S01]  /*0280*/  LEA.HI R12, R0, UR6, RZ, 0x1d ;  /* 0x00000006000c7c11 */ /* 0x000fe2000f8fe8ff */
[----:B-----5:R-:W-:Y:S01]  /*0290*/  FMUL.FTZ R4, R4, R9 ;  /* 0x0000000904047220 */ /* 0x020fe20000410000 */
[----:B------:R-:W-:Y:S01]  /*02a0*/  I2FP.F32.U32 R9, UR13 ;  /* 0x0000000d00097c45 */ /* 0x000fe20008201000 */
[----:B01----:R-:W2:Y:S06]  /*02b0*/  MUFU.RCP R5, R5 ;  /* 0x0000000500057308 */ /* 0x003eac0000001000 */
.L_x_136:
[----:B0--3--:R-:W0:Y:S08]  /*02c0*/  LDC R17, c[0x0][0x3c4] ;  /* 0x0000f100ff117b82 */ /* 0x009e300000000800 */
[----:B-1----:R-:W1:Y:S01]  /*02d0*/  LDC.64 R14, c[0x0][0x390] ;  /* 0x0000e400ff0e7b82 */ /* 0x002e620000000a00 */
[----:B0-----:R-:W-:-:S04]  /*02e0*/  IMAD R17, R17, UR12, R6 ;  /* 0x0000000c11117c24 */ /* 0x001fc8000f8e0206 */
[----:B-1----:R-:W-:-:S06]  /*02f0*/  IMAD.WIDE.U32 R16, R17, 0x2, R14 ;  /* 0x0000000211107825 */ /* 0x002fcc00078e000e */
[----:B------:R-:W3:Y:S01]  /*0300*/  LDG.E.U16.CONSTANT R16, desc[UR10][R16.64] ;  /* 0x0000000a10107981 */ /* 0x000ee2000c1e9500 */
[----:B------:R-:W-:Y:S01]  /*0310*/  BSSY.RECONVERGENT B0, `(.L_x_127) ;  /* 0x00000a0000007945 */ /* 0x000fe20003800200 */
[----:B---3--:R-:W-:-:S05]  /*0320*/  HADD2.F32 R19, -RZ, R16.H0_H0 ;  /* 0x20000010ff137230 */ /* 0x008fca0000004100 */
[----:B------:R-:W-:Y:S01]  /*0330*/  FSETP.GEU.FTZ.AND P0, PT, R19, 0.10000000149011611938, PT ;  /* 0x3dcccccd1300780b */ /* 0x000fe20003f1e000 */
[----:B------:R-:W-:-:S12]  /*0340*/  IMAD R19, R6, 0x20, R11 ;  /* 0x0000002006137824 */ /* 0x000fd800078e020b */
[----:B------:R-:W-:Y:S05]  /*0350*/  @P0 BRA `(.L_x_128) ;  /* 0x0000000000200947 */ /* 0x000fea0003800000 */
[----:B------:R-:W-:Y:S02]  /*0360*/  UMOV UR4, UR9 ;  /* 0x0000000900047c82 */ /* 0x000fe40008000000 */
[----:B------:R-:W-:-:S13]  /*0370*/  ISETP.GE.AND P0, PT, R2, UR4, PT ;  /* 0x0000000402007c0c */ /* 0x000fda000bf06270 */
[----:B------:R-:W-:Y:S05]  /*0380*/  @P0 BRA `(.L_x_129) ;  /* 0x0000000800600947 */ /* 0x000fea0003800000 */
[----:B------:R-:W0:Y:S01]  /*0390*/  LDC.64 R14, c[0x0][0x380] ;  /* 0x0000e000ff0e7b82 */ /* 0x000e220000000a00 */
[----:B------:R-:W-:-:S05]  /*03a0*/  SHF.R.S32.HI R19, RZ, 0x1, R19 ;  /* 0x00000001ff137819 */ /* 0x000fca0000011413 */
[----:B0-----:R-:W-:-:S05]  /*03b0*/  IMAD.WIDE R14, R19, 0x2, R14 ;  /* 0x00000002130e7825 */ /* 0x001fca00078e020e */
[----:B------:R0:W-:Y:S01]  /*03c0*/  STG.E.U16 desc[UR10][R14.64], RZ ;  /* 0x000000ff0e007986 */ /* 0x0001e2000c10150a */
[----:B------:R-:W-:Y:S05]  /*03d0*/  BRA `(.L_x_129) ;  /* 0x00000008004c7947 */ /* 0x000fea0003800000 */
.L_x_128:
[----:B------:R-:W-:Y:S02]  /*03e0*/  UMOV UR4, UR9 ;  /* 0x0000000900047c82 */ /* 0x000fe40008000000 */
[----:B------:R-:W-:-:S13]  /*03f0*/  ISETP.GE.AND P0, PT, R2, UR4, PT ;  /* 0x0000000402007c0c */ /* 0x000fda000bf06270 */
[----:B------:R-:W0:Y:S01]  /*0400*/  @!P0 LDC.64 R16, c[0x0][0x388] ;  /* 0x0000e200ff108b82 */ /* 0x000e220000000a00 */
[----:B------:R-:W-:-:S04]  /*0410*/  @!P0 IMAD R21, R6, UR4, R13 ;  /* 0x0000000406158c24 */ /* 0x000fc8000f8e020d */
[----:B------:R-:W-:-:S05]  /*0420*/  @!P0 IMAD.WIDE R14, R21, 0x2, R14 ;  /* 0x00000002150e8825 */ /* 0x000fca00078e020e */
[----:B------:R-:W3:Y:S04]  /*0430*/  @!P0 LDG.E.U16.CONSTANT R20, desc[UR10][R14.64] ;  /* 0x0000000a0e148981 */ /* 0x000ee8000c1e9500 */
[----:B------:R1:W4:Y:S01]  /*0440*/  @!P0 LDG.E.U16.CONSTANT R23, desc[UR10][R14.64+0x2] ;  /* 0x0000020a0e178981 */ /* 0x000322000c1e9500 */
[----:B0-----:R-:W-:-:S05]  /*0450*/  @!P0 IMAD.WIDE R16, R19, 0x4, R16 ;  /* 0x0000000413108825 */ /* 0x001fca00078e0210 */
[----:B------:R-:W5:Y:S04]  /*0460*/  @!P0 LDG.E.CONSTANT R22, desc[UR10][R16.64] ;  /* 0x0000000a10168981 */ /* 0x000f68000c1e9900 */
[----:B------:R-:W2:Y:S01]  /*0470*/  @!P0 LDG.E.CONSTANT R24, desc[UR10][R16.64+0x4] ;  /* 0x0000040a10188981 */ /* 0x000ea2000c1e9900 */
[----:B------:R-:W-:Y:S01]  /*0480*/  UISETP.GT.U32.AND UP0, UPT, UR13, 0x20, UPT ;  /* 0x000000200d00788c */ /* 0x000fe2000bf04070 */
[----:B-1----:R-:W-:Y:S02]  /*0490*/  HFMA2 R14, -RZ, RZ, -598.5, 40320 ;  /* 0xe0ad78ecff0e7431 */ /* 0x002fe400000001ff */
[----:B---3--:R-:W-:Y:S02]  /*04a0*/  @!P0 HADD2.F32 R21, -RZ, R20.H0_H0 ;  /* 0x20000014ff158230 */ /* 0x008fe40000004100 */
[----:B----4-:R-:W-:-:S03]  /*04b0*/  @!P0 HADD2.F32 R23, -RZ, R23.H0_H0 ;  /* 0x20000017ff178230 */ /* 0x010fc60000004100 */
[----:B------:R-:W-:Y:S01]  /*04c0*/  @!P0 FADD.FTZ R25, -R21, 1 ;  /* 0x3f80000015198421 */ /* 0x000fe20000010100 */
[----:B------:R-:W-:Y:S01]  /*04d0*/  CS2R R20, SRZ ;  /* 0x0000000000147805 */ /* 0x000fe2000001ff00 */
[----:B------:R-:W-:Y:S02]  /*04e0*/  @!P0 FADD.FTZ R26, -R23, 1 ;  /* 0x3f800000171a8421 */ /* 0x000fe40000010100 */
[----:B------:R-:W-:Y:S02]  /*04f0*/  @!P0 FMUL.FTZ R25, R25, 10000 ;  /* 0x461c400019198820 */ /* 0x000fe40000410000 */
[----:B------:R-:W-:Y:S01]  /*0500*/  @!P0 FMUL.FTZ R26, R26, 10000 ;  /* 0x461c40001a1a8820 */ /* 0x000fe20000410000 */
[----:B-----5:R-:W-:Y:S02]  /*0510*/  @!P0 I2FP.F32.S32 R23, R22 ;  /* 0x0000001600178245 */ /* 0x020fe40000201400 */
[----:B--2---:R-:W-:-:S03]  /*0520*/  @!P0 I2FP.F32.S32 R15, R24 ;  /* 0x00000018000f8245 */ /* 0x004fc60000201400 */
[C---:B------:R-:W-:Y:S02]  /*0530*/  @!P0 FFMA.FTZ R20, R4.reuse, R23, -R25 ;  /* 0x0000001704148223 */ /* 0x040fe40000010819 */
[----:B------:R-:W-:-:S05]  /*0540*/  @!P0 FFMA.FTZ R21, R4, R15, -R26 ;  /* 0x0000000f04158223 */ /* 0x000fca000001081a */
[----:B------:R-:W-:Y:S01]  /*0550*/  @!P0 FMNMX.FTZ R14, R20, R21, !PT ;  /* 0x00000015140e8209 */ /* 0x000fe20007810000 */
        /* <DEDUP_REMOVED lines=12> */
.L_x_130:
[----:B------:R-:W0:Y:S01]  /*0620*/  SHFL.BFLY PT, R15, R14, 0x10, 0x1f ;  /* 0x0e001f000e0f7f89 */ /* 0x000e2200000e0000 */
[----:B------:R-:W-:Y:S01]  /*0630*/  ISETP.NE.AND P1, PT, R7, RZ, PT ;  /* 0x000000ff0700720c */ /* 0x000fe20003f25270 */
[----:B------:R-:W-:-:S05]  /*0640*/  FMUL.FTZ R25, R9, 0.03125 ;  /* 0x3d00000009197820 */ /* 0x000fca0000410000 */
[----:B------:R-:W-:Y:S02]  /*0650*/  FSETP.GT.FTZ.AND P2, PT, R25, R8, PT ;  /* 0x000000081900720b */ /* 0x000fe40003f54000 */
        /* <DEDUP_REMOVED lines=23> */
.L_x_131:
        /* <DEDUP_REMOVED lines=21> */
.L_x_133:
[----:B------:R-:W-:Y:S05]  /*0920*/  BSYNC.RECONVERGENT B1 ;  /* 0x0000000000017941 */ /* 0x000fea0003800200 */
.L_x_132:
        /* <DEDUP_REMOVED lines=12> */
.L_x_134:
[----:B0-----:R-:W0:Y:S01]  /*09f0*/  SHFL.BFLY PT, R14, R15, 0x10, 0x1f ;  /* 0x0e001f000f0e7f89 */ /* 0x001e2200000e0000 */
[----:B------:R-:W-:Y:S01]  /*0a00*/  ISETP.NE.AND P2, PT, R7, RZ, PT ;  /* 0x000000ff0700720c */ /* 0x000fe20003f45270 */
[----:B------:R-:W-:-:S05]  /*0a10*/  FMUL.FTZ R25, R9, 0.03125 ;  /* 0x3d00000009197820 */ /* 0x000fca0000410000 */
[----:B------:R-:W-:Y:S01]  /*0a20*/  FSETP.GT.FTZ.AND P3, PT, R25, R8, PT ;  /* 0x000000081900720b */ /* 0x000fe20003f74000 */
[----:B0-----:R-:W-:-:S05]  /*0a30*/  FADD.FTZ R14, R14, R15 ;  /* 0x0000000f0e0e7221 */ /* 0x001fca0000010000 */
        /* <DEDUP_REMOVED lines=22> */
.L_x_135:
        /* <DEDUP_REMOVED lines=8> */
[----:B------:R-:W-:Y:S06]  /*0c20*/  BAR.SYNC.DEFER_BLOCKING 0x0 ;  /* 0x0000000000007b1d */ /* 0x000fec0000010000 */
[----:B------:R-:W-:Y:S05]  /*0c30*/  @P0 BRA `(.L_x_129) ;  /* 0x0000000000340947 */ /* 0x000fea0003800000 */
[----:B------:R-:W0:Y:S01]  /*0c40*/  S2UR UR8, SR_CgaCtaId ;  /* 0x00000000000879c3 */ /* 0x000e220000008800 */
[----:B------:R-:W-:Y:S01]  /*0c50*/  UMOV UR7, 0x400 ;  /* 0x0000040000077882 */ /* 0x000fe20000000000 */
[----:B------:R-:W-:-:S06]  /*0c60*/  SHF.R.S32.HI R19, RZ, 0x1, R19 ;  /* 0x00000001ff137819 */ /* 0x000fcc0000011413 */
[----:B-1----:R-:W1:Y:S01]  /*0c70*/  LDC.64 R14, c[0x0][0x380] ;  /* 0x0000e000ff0e7b82 */ /* 0x002e620000000a00 */
[----:B0-----:R-:W-:Y:S01]  /*0c80*/  ULEA UR7, UR8, UR7, 0x18 ;  /* 0x0000000708077291 */ /* 0x001fe2000f8ec0ff */
[----:B-1----:R-:W-:-:S08]  /*0c90*/  IMAD.WIDE R14, R19, 0x2, R14 ;  /* 0x00000002130e7825 */ /* 0x002fd000078e020e */
[----:B------:R-:W0:Y:S02]  /*0ca0*/  LDS R16, [UR7+0x4] ;  /* 0x00000407ff107984 */ /* 0x000e240008000800 */
[C---:B0-----:R-:W-:Y:S01]  /*0cb0*/  FMUL.FTZ R20, R16.reuse, R20 ;  /* 0x0000001410147220 */ /* 0x041fe20000410000 */
[----:B------:R-:W-:-:S04]  /*0cc0*/  FMUL.FTZ R16, R16, R21 ;  /* 0x0000001510107220 */ /* 0x000fc80000410000 */
[----:B------:R-:W-:Y:S08]  /*0cd0*/  F2I.S8.NTZ R17, R16 ;  /* 0x0000001000117305 */ /* 0x000ff00000202100 */
[----:B------:R-:W0:Y:S02]  /*0ce0*/  F2I.S8.NTZ R20, R20 ;  /* 0x0000001400147305 */ /* 0x000e240000202100 */
[----:B0-----:R-:W-:-:S05]  /*0cf0*/  PRMT R17, R17, 0x7604, R20 ;  /* 0x0000760411117816 */ /* 0x001fca0000000014 */
[----:B------:R3:W-:Y:S02]  /*0d00*/  STG.E.U16 desc[UR10][R14.64], R17 ;  /* 0x000000110e007986 */ /* 0x0007e4000c10150a */
.L_x_129:
[----:B------:R-:W-:Y:S05]  /*0d10*/  BSYNC.RECONVERGENT B0 ;  /* 0x0000000000007941 */ /* 0x000fea0003800200 */
.L_x_127:
[----:B------:R-:W-:-:S04]  /*0d20*/  IADD3 R6, PT, PT, R3, R6, RZ ;  /* 0x0000000603067210 */ /* 0x000fc80007ffe0ff */
[----:B------:R-:W-:-:S13]  /*0d30*/  ISETP.GE.AND P0, PT, R6, UR4, PT ;  /* 0x0000000406007c0c */ /* 0x000fda000bf06270 */
[----:B------:R-:W-:Y:S05]  /*0d40*/  @!P0 BRA `(.L_x_136) ;  /* 0xfffffff4005c8947 */ /* 0x000fea000383ffff */
[----:B------:R-:W-:Y:S05]  /*0d50*/  EXIT ;  /* 0x000000000000794d */ /* 0x000fea0003800000 */
.L_x_137:
        /* <DEDUP_REMOVED lines=10> */
.L_x_197:


//--------------------- .text._ZN17fastertransformer18softmax_COL32_LE32I6__halfEEvPaPKiPKT_iiifPKfS9_S9_ii --------------------------
	.section	.text._ZN17fastertransformer18softmax_COL32_LE32I6__halfEEvPaPKiPKT_iiifPKfS9_S9_ii,"ax",@progbits
	.align	128
        .global         _ZN17fastertransformer18softmax_COL32_LE32I6__halfEEvPaPKiPKT_iiifPKfS9_S9_ii
        .type           _ZN17fastertransformer18softmax_COL32_LE32I6__halfEEvPaPKiPKT_iiifPKfS9_S9_ii,@function
        .size           _ZN17fastertransformer18softmax_COL32_LE32I6__halfEEvPaPKiPKT_iiifPKfS9_S9_ii,(.L_x_198 - _ZN17fastertransformer18softmax_COL32_LE32I6__halfEEvPaPKiPKT_iiifPKfS9_S9_ii)
        .other          _ZN17fastertransformer18softmax_COL32_LE32I6__halfEEvPaPKiPKT_iiifPKfS9_S9_ii,@"STO_CUDA_ENTRY STV_DEFAULT"
_ZN17fastertransformer18softmax_COL32_LE32I6__halfEEvPaPKiPKT_iiifPKfS9_S9_ii:
.text._ZN17fastertransformer18softmax_COL32_LE32I6__halfEEvPaPKiPKT_iiifPKfS9_S9_ii:
        /* <DEDUP_REMOVED lines=9> */
[----:B-1----:R-:W2:Y:S01]  /*0090*/  LDG.E.CONSTANT R4, desc[UR10][R4.64] ;  /* 0x0000000a04047981 */ /* 0x002ea2000c1e9900 */
[----:B------:R-:W1:Y:S03]  /*00a0*/  LDCU UR6, c[0x0][0x39c] ;  /* 0x00007380ff0677ac */ /* 0x000e660008000800 */
[----:B---3--:R-:W3:Y:S01]  /*00b0*/  LDG.E.CONSTANT R7, desc[UR10][R6.64] ;  /* 0x0000000a06077981 */ /* 0x008ee2000c1e9900 */
[----:B------:R-:W4:Y:S02]  /*00c0*/  S2R R21, SR_TID.X ;  /* 0x0000000000157919 */ /* 0x000f240000002100 */
[----:B------:R-:W-:Y:S08]  /*00d0*/  S2UR UR12, SR_CTAID.Y ;  /* 0x00000000000c79c3 */ /* 0x000ff00000002600 */
[----:B------:R-:W1:Y:S08]  /*00e0*/  S2UR UR4, SR_CTAID.Z ;  /* 0x00000000000479c3 */ /* 0x000e700000002700 */
[----:B------:R-:W5:Y:S01]  /*00f0*/  S2UR UR7, SR_CgaCtaId ;  /* 0x00000000000779c3 */ /* 0x000f620000008800 */
[----:B0-----:R0:W3:Y:S01]  /*0100*/  LDG.E.CONSTANT R16, desc[UR10][R2.64] ;  /* 0x0000000a02107981 */ /* 0x0010e2000c1e9900 */
[----:B------:R-:W5:Y:S01]  /*0110*/  LDCU UR13, c[0x0][0x360] ;  /* 0x00006c00ff0d77ac */ /* 0x000f620008000800 */
[----:B------:R-:W-:Y:S01]  /*0120*/  UMOV UR5, 0x400 ;  /* 0x0000040000057882 */ /* 0x000fe20000000000 */
[----:B------:R-:W0:Y:S04]  /*0130*/  LDCU.64 UR14, c[0x0][0x380] ;  /* 0x00007000ff0e77ac */ /* 0x000e280008000a00 */
[----:B------:R-:W5:Y:S01]  /*0140*/  LDC R12, c[0x0][0x3c4] ;  /* 0x0000f100ff0c7b82 */ /* 0x000f620000000800 */
[----:B----4-:R-:W-:-:S07]  /*0150*/  LOP3.LUT R0, R21, 0x3e0, RZ, 0xc0, !PT ;  /* 0x000003e015007812 */ /* 0x010fce00078ec0ff */
[----:B------:R-:W4:Y:S01]  /*0160*/  LDC R22, c[0x0][0x3c4] ;  /* 0x0000f100ff167b82 */ /* 0x000f220000000800 */
[----:B-1----:R-:W-:Y:S01]  /*0170*/  UIMAD UR4, UR12, UR6, UR4 ;  /* 0x000000060c0472a4 */ /* 0x002fe2000f8e0204 */
[C---:B------:R-:W-:Y:S01]  /*0180*/  LOP3.LUT R19, R21.reuse, 0x1f, RZ, 0xc0, !PT ;  /* 0x0000001f15137812 */ /* 0x040fe200078ec0ff */
[----:B------:R-:W-:Y:S01]  /*0190*/  UIADD3 UR6, UPT, UPT, UR5, 0x8, URZ ;  /* 0x0000000805067890 */ /* 0x000fe2000fffe0ff */
[----:B------:R-:W-:Y:S01]  /*01a0*/  IMAD.SHL.U32 R11, R21, 0x4, RZ ;  /* 0x00000004150b7824 */ /* 0x000fe200078e00ff */
[----:B------:R-:W-:Y:S01]  /*01b0*/  UIADD3 UR5, UPT, UPT, UR5, 0x88, URZ ;  /* 0x0000008805057890 */ /* 0x000fe2000fffe0ff */
[----:B------:R-:W-:Y:S01]  /*01c0*/  I2FP.F32.U32 R15, R21 ;  /* 0x00000015000f7245 */ /* 0x000fe20000201000 */
[----:B------:R-:W-:Y:S01]  /*01d0*/  IMAD R0, R0, UR8, R19 ;  /* 0x0000000800007c24 */ /* 0x000fe2000f8e0213 */
[----:B0-----:R-:W0:Y:S01]  /*01e0*/  LDC.64 R2, c[0x0][0x388] ;  /* 0x0000e200ff027b82 */ /* 0x001e220000000a00 */
[----:B-----5:R-:W-:Y:S01]  /*01f0*/  ULEA UR6, UR7, UR6, 0x18 ;  /* 0x0000000607067291 */ /* 0x020fe2000f8ec0ff */
[----:B------:R-:W-:Y:S01]  /*0200*/  I2FP.F32.U32 R14, UR13 ;  /* 0x0000000d000e7c45 */ /* 0x000fe20008201000 */
[----:B------:R-:W-:Y:S01]  /*0210*/  ULEA UR5, UR7, UR5, 0x18 ;  /* 0x0000000507057291 */ /* 0x000fe2000f8ec0ff */
[----:B------:R-:W-:-:S03]  /*0220*/  LOP3.LUT R11, R11, 0x7c, RZ, 0xc0, !PT ;  /* 0x0000007c0b0b7812 */ /* 0x000fc600078ec0ff */
[C---:B------:R-:W-:Y:S01]  /*0230*/  LEA.HI R10, R21.reuse, UR6, RZ, 0x1d ;  /* 0x00000006150a7c11 */ /* 0x040fe2000f8fe8ff */
[----:B------:R-:W1:Y:S01]  /*0240*/  LDC R20, c[0x0][0x370] ;  /* 0x0000dc00ff147b82 */ /* 0x000e620000000800 */
[C---:B------:R-:W-:Y:S01]  /*0250*/  IMAD R13, R12.reuse, UR4, R0 ;  /* 0x000000040c0d7c24 */ /* 0x040fe2000f8e0200 */
[----:B------:R-:W-:Y:S01]  /*0260*/  LEA.HI R0, R21, UR5, RZ, 0x1d ;  /* 0x0000000515007c11 */ /* 0x000fe2000f8fe8ff */
[----:B------:R-:W-:Y:S02]  /*0270*/  IMAD R12, R12, UR12, R21 ;  /* 0x0000000c0c0c7c24 */ /* 0x000fe4000f8e0215 */
[----:B--2---:R-:W-:Y:S01]  /*0280*/  FMUL.FTZ R18, R4, UR9 ;  /* 0x0000000904127c20 */ /* 0x004fe20008410000 */
[----:B------:R-:W2:Y:S02]  /*0290*/  LDCU UR9, c[0x0][0x3a0] ;  /* 0x00007400ff0977ac */ /* 0x000ea40008000800 */
[----:B------:R-:W0:Y:S01]  /*02a0*/  LDC.64 R4, c[0x0][0x390] ;  /* 0x0000e400ff047b82 */ /* 0x000e220000000a00 */
[----:B---3--:R-:W-:Y:S01]  /*02b0*/  FMUL.FTZ R18, R18, R7 ;  /* 0x0000000712127220 */ /* 0x008fe20000410000 */
[----:B-12-4-:R-:W3:Y:S06]  /*02c0*/  MUFU.RCP R16, R16 ;  /* 0x0000001000107308 */ /* 0x016eec0000001000 */
.L_x_147:
[----:B012---:R-:W-:-:S04]  /*02d0*/  IMAD R7, R22, UR12, R17 ;  /* 0x0000000c16077c24 */ /* 0x007fc8000f8e0211 */
[----:B0-----:R-:W-:-:S06]  /*02e0*/  IMAD.WIDE.U32 R6, R7, 0x2, R4 ;  /* 0x0000000207067825 */ /* 0x001fcc00078e0004 */
[----:B------:R-:W2:Y:S01]  /*02f0*/  LDG.E.U16.CONSTANT R6, desc[UR10][R6.64] ;  /* 0x0000000a06067981 */ /* 0x000ea2000c1e9500 */
[----:B------:R-:W-:Y:S01]  /*0300*/  BSSY.RECONVERGENT B0, `(.L_x_138) ;  /* 0x000008e000007945 */ /* 0x000fe20003800200 */
[----:B------:R-:W-:Y:S02]  /*0310*/  IMAD R23, R17, 0x20, R13 ;  /* 0x0000002011177824 */ /* 0x000fe400078e020d */
[----:B--2---:R-:W-:-:S05]  /*0320*/  HADD2.F32 R8, -RZ, R6.H0_H0 ;  /* 0x20000006ff087230 */ /* 0x004fca0000004100 */
[----:B------:R-:W-:-:S13]  /*0330*/  FSETP.GEU.FTZ.AND P0, PT, R8, 0.10000000149011611938, PT ;  /* 0x3dcccccd0800780b */ /* 0x000fda0003f1e000 */
[----:B------:R-:W-:Y:S05]  /*0340*/  @P0 BRA `(.L_x_139) ;  /* 0x00000000001c0947 */ /* 0x000fea0003800000 */
[----:B------:R-:W-:Y:S02]  /*0350*/  UMOV UR4, UR9 ;  /* 0x0000000900047c82 */ /* 0x000fe40008000000 */
[----:B------:R-:W-:-:S13]  /*0360*/  ISETP.GE.AND P0, PT, R21, UR4, PT ;  /* 0x0000000415007c0c */ /* 0x000fda000bf06270 */
[----:B------:R-:W-:Y:S05]  /*0370*/  @P0 BRA `(.L_x_140) ;  /* 0x0000000800180947 */ /* 0x000fea0003800000 */
[----:B------:R-:W-:-:S04]  /*0380*/  IADD3 R6, P0, PT, R23, UR14, RZ ;  /* 0x0000000e17067c10 */ /* 0x000fc8000ff1e0ff */
[----:B------:R-:W-:-:S05]  /*0390*/  LEA.HI.X.SX32 R7, R23, UR15, 0x1, P0 ;  /* 0x0000000f17077c11 */ /* 0x000fca00080f0eff */
[----:B------:R0:W-:Y:S01]  /*03a0*/  STG.E.U8 desc[UR10][R6.64], RZ ;  /* 0x000000ff06007986 */ /* 0x0001e2000c10110a */
[----:B------:R-:W-:Y:S05]  /*03b0*/  BRA `(.L_x_140) ;  /* 0x0000000800087947 */ /* 0x000fea0003800000 */
.L_x_139:
[----:B------:R-:W-:Y:S01]  /*03c0*/  UMOV UR4, UR9 ;  /* 0x0000000900047c82 */ /* 0x000fe20008000000 */
[----:B------:R-:W-:Y:S01]  /*03d0*/  BSSY.RECONVERGENT B1, `(.L_x_141) ;  /* 0x0000010000017945 */ /* 0x000fe20003800200 */
[----:B------:R-:W-:Y:S01]  /*03e0*/  ISETP.GE.AND P0, PT, R21, UR4, PT ;  /* 0x0000000415007c0c */ /* 0x000fe2000bf06270 */
[----:B------:R-:W-:Y:S02]  /*03f0*/  HFMA2 R25, -RZ, RZ, -598.5, 40320 ;  /* 0xe0ad78ecff197431 */ /* 0x000fe400000001ff */
[----:B------:R-:W-:-:S10]  /*0400*/  IMAD.MOV.U32 R24, RZ, RZ, RZ ;  /* 0x000000ffff187224 */ /* 0x000fd400078e00ff */
[----:B------:R-:W-:Y:S05]  /*0410*/  @P0 BRA `(.L_x_142) ;  /* 0x00000000002c0947 */ /* 0x000fea0003800000 */
[----:B------:R-:W-:-:S04]  /*0420*/  IMAD R7, R17, UR4, R12 ;  /* 0x0000000411077c24 */ /* 0x000fc8000f8e020c */
[----:B------:R-:W-:-:S04]  /*0430*/  IMAD.WIDE R6, R7, 0x2, R4 ;  /* 0x0000000207067825 */ /* 0x000fc800078e0204 */
[----:B------:R-:W-:Y:S02]  /*0440*/  IMAD.WIDE R8, R23, 0x4, R2 ;  /* 0x0000000417087825 */ /* 0x000fe400078e0202 */
[----:B------:R-:W2:Y:S04]  /*0450*/  LDG.E.U16.CONSTANT R6, desc[UR10][R6.64] ;  /* 0x0000000a06067981 */ /* 0x000ea8000c1e9500 */
[----:B------:R-:W4:Y:S01]  /*0460*/  LDG.E.CONSTANT R8, desc[UR10][R8.64] ;  /* 0x0000000a08087981 */ /* 0x000f22000c1e9900 */
[----:B--2---:R-:W-:Y:S01]  /*0470*/  HADD2.F32 R24, -RZ, R6.H0_H0 ;  /* 0x20000006ff187230 */ /* 0x004fe20000004100 */
[----:B----4-:R-:W-:-:S04]  /*0480*/  I2FP.F32.S32 R25, R8 ;  /* 0x0000000800197245 */ /* 0x010fc80000201400 */
[----:B------:R-:W-:-:S04]  /*0490*/  FADD.FTZ R24, -R24, 1 ;  /* 0x3f80000018187421 */ /* 0x000fc80000010100 */
[----:B------:R-:W-:-:S04]  /*04a0*/  FMUL.FTZ R27, R24, -10000 ;  /* 0xc61c4000181b7820 */ /* 0x000fc80000410000 */
[----:B------:R-:W-:-:S04]  /*04b0*/  FFMA.FTZ R25, R18, R25, R27 ;  /* 0x0000001912197223 */ /* 0x000fc8000001001b */
[----:B------:R-:W-:-:S07]  /*04c0*/  IMAD.MOV.U32 R24, RZ, RZ, R25 ;  /* 0x000000ffff187224 */ /* 0x000fce00078e0019 */
.L_x_142:
[----:B------:R-:W-:Y:S05]  /*04d0*/  BSYNC.RECONVERGENT B1 ;  /* 0x0000000000017941 */ /* 0x000fea0003800200 */
.L_x_141:
        /* <DEDUP_REMOVED lines=13> */
.L_x_143:
        /* <DEDUP_REMOVED lines=27> */
.L_x_144:
[----:B------:R-:W-:Y:S01]  /*0760*/  ISETP.NE.AND P1, PT, R21, RZ, PT ;  /* 0x000000ff1500720c */ /* 0x000fe20003f25270 */
[----:B------:R-:W0:Y:S01]  /*0770*/  @!P0 S2R R9, SR_CgaCtaId ;  /* 0x0000000000098919 */ /* 0x000e220000008800 */
[----:B------:R-:W-:-:S11]  /*0780*/  @!P0 MOV R8, 0x400 ;  /* 0x0000040000088802 */ /* 0x000fd60000000f00 */
[----:B------:R-:W1:Y:S01]  /*0790*/  @!P1 S2R R6, SR_CgaCtaId ;  /* 0x0000000000069919 */ /* 0x000e620000008800 */
[----:B------:R-:W-:Y:S02]  /*07a0*/  @!P1 MOV R7, 0x400 ;  /* 0x0000040000079802 */ /* 0x000fe40000000f00 */
[----:B0-----:R-:W-:Y:S02]  /*07b0*/  @!P0 LEA R8, R9, R8, 0x18 ;  /* 0x0000000809088211 */ /* 0x001fe400078ec0ff */
[----:B-1----:R-:W-:Y:S02]  /*07c0*/  @!P1 LEA R7, R6, R7, 0x18 ;  /* 0x0000000706079211 */ /* 0x002fe400078ec0ff */
[----:B------:R-:W-:-:S03]  /*07d0*/  MOV R6, RZ ;  /* 0x000000ff00067202 */ /* 0x000fc60000000f00 */
[----:B------:R-:W-:Y:S01]  /*07e0*/  @!P1 STS [R7], R26 ;  /* 0x0000001a07009388 */ /* 0x000fe20000000800 */
[----:B------:R-:W-:Y:S06]  /*07f0*/  BAR.SYNC.DEFER_BLOCKING 0x0 ;  /* 0x0000000000007b1d */ /* 0x000fec0000010000 */
[----:B------:R-:W0:Y:S02]  /*0800*/  @!P0 LDS R9, [R8] ;  /* 0x0000000008098984 */ /* 0x000e240000000800 */
[----:B0-----:R-:W-:-:S04]  /*0810*/  @!P0 FADD.FTZ R9, -R9, R24 ;  /* 0x0000001809098221 */ /* 0x001fc80000010100 */
        /* <DEDUP_REMOVED lines=14> */
.L_x_145:
[----:B-1----:R-:W1:Y:S01]  /*0900*/  SHFL.BFLY PT, R7, R6, 0x10, 0x1f ;  /* 0x0e001f0006077f89 */ /* 0x002e6200000e0000 */
[----:B------:R-:W-:Y:S01]  /*0910*/  ISETP.NE.AND P2, PT, R19, RZ, PT ;  /* 0x000000ff1300720c */ /* 0x000fe20003f45270 */
[----:B------:R-:W-:-:S05]  /*0920*/  FMUL.FTZ R26, R14, 0.03125 ;  /* 0x3d0000000e1a7820 */ /* 0x000fca0000410000 */
[----:B------:R-:W-:Y:S01]  /*0930*/  FSETP.GT.FTZ.AND P3, PT, R26, R15, PT ;  /* 0x0000000f1a00720b */ /* 0x000fe20003f74000 */
[----:B-1----:R-:W-:-:S05]  /*0940*/  FADD.FTZ R7, R7, R6 ;  /* 0x0000000607077221 */ /* 0x002fca0000010000 */
[----:B------:R-:W1:Y:S02]  /*0950*/  SHFL.BFLY PT, R8, R7, 0x8, 0x1f ;  /* 0x0d001f0007087f89 */ /* 0x000e6400000e0000 */
[----:B-1----:R-:W-:Y:S01]  /*0960*/  FADD.FTZ R8, R7, R8 ;  /* 0x0000000807087221 */ /* 0x002fe20000010000 */
[----:B------:R-:W-:-:S04]  /*0970*/  IMAD.MOV.U32 R7, RZ, RZ, RZ ;  /* 0x000000ffff077224 */ /* 0x000fc800078e00ff */
        /* <DEDUP_REMOVED lines=19> */
.L_x_146:
        /* <DEDUP_REMOVED lines=8> */
[----:B------:R-:W-:Y:S06]  /*0b30*/  BAR.SYNC.DEFER_BLOCKING 0x0 ;  /* 0x0000000000007b1d */ /* 0x000fec0000010000 */
[----:B------:R-:W-:Y:S05]  /*0b40*/  @P0 BRA `(.L_x_140) ;  /* 0x0000000000240947 */ /* 0x000fea0003800000 */
[----:B------:R-:W0:Y:S01]  /*0b50*/  S2UR UR8, SR_CgaCtaId ;  /* 0x00000000000879c3 */ /* 0x000e220000008800 */
[----:B------:R-:W-:Y:S02]  /*0b60*/  UMOV UR7, 0x400 ;  /* 0x0000040000077882 */ /* 0x000fe40000000000 */
[----:B0-----:R-:W-:-:S09]  /*0b70*/  ULEA UR7, UR8, UR7, 0x18 ;  /* 0x0000000708077291 */ /* 0x001fd2000f8ec0ff */
[----:B-1----:R-:W0:Y:S02]  /*0b80*/  LDS R7, [UR7+0x4] ;  /* 0x00000407ff077984 */ /* 0x002e240008000800 */
[----:B0-----:R-:W-:Y:S01]  /*0b90*/  FMUL.FTZ R8, R7, R6 ;  /* 0x0000000607087220 */ /* 0x001fe20000410000 */
[----:B------:R-:W-:-:S03]  /*0ba0*/  IADD3 R6, P0, PT, R23, UR14, RZ ;  /* 0x0000000e17067c10 */ /* 0x000fc6000ff1e0ff */
[----:B------:R-:W0:Y:S01]  /*0bb0*/  F2I.S8.NTZ R9, R8 ;  /* 0x0000000800097305 */ /* 0x000e220000202100 */
[----:B------:R-:W-:-:S05]  /*0bc0*/  LEA.HI.X.SX32 R7, R23, UR15, 0x1, P0 ;  /* 0x0000000f17077c11 */ /* 0x000fca00080f0eff */
[----:B0-----:R2:W-:Y:S04]  /*0bd0*/  STG.E.U8 desc[UR10][R6.64], R9 ;  /* 0x0000000906007986 */ /* 0x0015e8000c10110a */
.L_x_140:
[----:B------:R-:W-:Y:S05]  /*0be0*/  BSYNC.RECONVERGENT B0 ;  /* 0x0000000000007941 */ /* 0x000fea0003800200 */
.L_x_138:
[----:B------:R-:W-:-:S04]  /*0bf0*/  IADD3 R17, PT, PT, R20, R17, RZ ;  /* 0x0000001114117210 */ /* 0x000fc80007ffe0ff */
[----:B------:R-:W-:-:S13]  /*0c00*/  ISETP.GE.AND P0, PT, R17, UR4, PT ;  /* 0x0000000411007c0c */ /* 0x000fda000bf06270 */
[----:B------:R-:W-:Y:S05]  /*0c10*/  @!P0 BRA `(.L_x_147) ;  /* 0xfffffff400ac8947 */ /* 0x000fea000383ffff */
[----:B------:R-:W-:Y:S05]  /*0c20*/  EXIT ;  /* 0x000000000000794d */ /* 0x000fea0003800000 */
.L_x_148:
        /* <DEDUP_REMOVED lines=13> */
.L_x_198:


//--------------------- .text._ZN17fastertransformer13softmax_COL32IfEEvPaPKiPKT_iiifPKfS8_S8_ii --------------------------
	.section	.text._ZN17fastertransformer13softmax_COL32IfEEvPaPKiPKT_iiifPKfS8_S8_ii,"ax",@progbits
	.align	128
        .global         _ZN17fastertransformer13softmax_COL32IfEEvPaPKiPKT_iiifPKfS8_S8_ii
        .type           _ZN17fastertransformer13softmax_COL32IfEEvPaPKiPKT_iiifPKfS8_S8_ii,@function
        .size           _ZN17fastertransformer13softmax_COL32IfEEvPaPKiPKT_iiifPKfS8_S8_ii,(.L_x_199 - _ZN17fastertransformer13softmax_COL32IfEEvPaPKiPKT_iiifPKfS8_S8_ii)
        .other          _ZN17fastertransformer13softmax_COL32IfEEvPaPKiPKT_iiifPKfS8_S8_ii,@"STO_CUDA_ENTRY STV_DEFAULT"
_ZN17fastertransformer13softmax_COL32IfEEvPaPKiPKT_iiifPKfS8_S8_ii:
.text._ZN17fastertransformer13softmax_COL32IfEEvPaPKiPKT_iiifPKfS8_S8_ii:
        /* <DEDUP_REMOVED lines=41> */
.L_x_160:
[----:B0-23--:R-:W0:Y:S01]  /*0290*/  LDC.64 R2, c[0x0][0x390] ;  /* 0x0000e400ff027b82 */ /* 0x00de220000000a00 */
[----:B------:R-:W-:-:S04]  /*02a0*/  IMAD R5, R7, UR12, R12 ;  /* 0x0000000c07057c24 */ /* 0x000fc8000f8e020c */
[----:B0-----:R-:W-:-:S06]  /*02b0*/  IMAD.WIDE.U32 R4, R5, 0x4, R2 ;  /* 0x0000000405047825 */ /* 0x001fcc00078e0002 */
[----:B------:R-:W2:Y:S01]  /*02c0*/  LDG.E.CONSTANT R4, desc[UR10][R4.64] ;  /* 0x0000000a04047981 */ /* 0x000ea2000c1e9900 */
[----:B------:R-:W-:Y:S01]  /*02d0*/  BSSY.RECONVERGENT B0, `(.L_x_149) ;  /* 0x00000c0000007945 */ /* 0x000fe20003800200 */
[----:B------:R-:W-:Y:S02]  /*02e0*/  LEA R19, R12, R11, 0x5 ;  /* 0x0000000b0c137211 */ /* 0x000fe400078e28ff */
[----:B--2---:R-:W-:-:S13]  /*02f0*/  FSETP.GEU.FTZ.AND P0, PT, R4, 0.10000000149011611938, PT ;  /* 0x3dcccccd0400780b */ /* 0x004fda0003f1e000 */
        /* <DEDUP_REMOVED lines=9> */
.L_x_150:
[----:B------:R-:W-:Y:S01]  /*0390*/  UMOV UR4, UR9 ;  /* 0x0000000900047c82 */ /* 0x000fe20008000000 */
[----:B------:R-:W-:Y:S01]  /*03a0*/  UISETP.GT.U32.AND UP0, UPT, UR13, 0x20, UPT ;  /* 0x000000200d00788c */ /* 0x000fe2000bf04070 */
[----:B------:R-:W-:Y:S01]  /*03b0*/  ISETP.GE.AND P0, PT, R6, UR4, PT ;  /* 0x0000000406007c0c */ /* 0x000fe2000bf06270 */
[----:B------:R-:W-:Y:S01]  /*03c0*/  BSSY.RECONVERGENT B1, `(.L_x_152) ;  /* 0x0000025000017945 */ /* 0x000fe20003800200 */
[----:B------:R-:W-:Y:S01]  /*03d0*/  HFMA2 R18, -RZ, RZ, -598.5, 40320 ;  /* 0xe0ad78ecff127431 */ /* 0x000fe200000001ff */
[----:B------:R-:W-:Y:S01]  /*03e0*/  CS2R R4, SRZ ;  /* 0x0000000000047805 */ /* 0x000fe2000001ff00 */
[----:B------:R-:W-:Y:S01]  /*03f0*/  HFMA2 R23, -RZ, RZ, 0, 0 ;  /* 0x00000000ff177431 */ /* 0x000fe200000001ff */
[----:B------:R-:W-:-:S08]  /*0400*/  MOV R24, RZ ;  /* 0x000000ff00187202 */ /* 0x000fd00000000f00 */
[----:B------:R-:W-:Y:S05]  /*0410*/  @P0 BRA `(.L_x_153) ;  /* 0x00000000007c0947 */ /* 0x000fea0003800000 */
[----:B------:R-:W0:Y:S01]  /*0420*/  LDC.64 R4, c[0x0][0x388] ;  /* 0x0000e200ff047b82 */ /* 0x000e220000000a00 */
[----:B------:R-:W-:-:S04]  /*0430*/  IMAD R21, R7, UR12, R6 ;  /* 0x0000000c07157c24 */ /* 0x000fc8000f8e0206 */
[----:B------:R-:W-:-:S04]  /*0440*/  IMAD R21, R12, UR4, R21 ;  /* 0x000000040c157c24 */ /* 0x000fc8000f8e0215 */
[----:B------:R-:W-:-:S05]  /*0450*/  IMAD.WIDE R2, R21, 0x4, R2 ;  /* 0x0000000415027825 */ /* 0x000fca00078e0202 */
[----:B------:R-:W2:Y:S04]  /*0460*/  LDG.E.CONSTANT R25, desc[UR10][R2.64] ;  /* 0x0000000a02197981 */ /* 0x000ea8000c1e9900 */
[----:B------:R-:W3:Y:S04]  /*0470*/  LDG.E.CONSTANT R27, desc[UR10][R2.64+0x4] ;  /* 0x0000040a021b7981 */ /* 0x000ee8000c1e9900 */
[----:B------:R-:W4:Y:S01]  /*0480*/  LDG.E.CONSTANT R18, desc[UR10][R2.64+0x8] ;  /* 0x0000080a02127981 */ /* 0x000f22000c1e9900 */
[----:B0-----:R-:W-:-:S03]  /*0490*/  IMAD.WIDE R4, R19, 0x4, R4 ;  /* 0x0000000413047825 */ /* 0x001fc600078e0204 */
[----:B------:R-:W5:Y:S04]  /*04a0*/  LDG.E.CONSTANT R20, desc[UR10][R2.64+0xc] ;  /* 0x00000c0a02147981 */ /* 0x000f68000c1e9900 */
[----:B------:R-:W5:Y:S04]  /*04b0*/  LDG.E.CONSTANT R23, desc[UR10][R4.64] ;  /* 0x0000000a04177981 */ /* 0x000f68000c1e9900 */
[----:B------:R-:W5:Y:S04]  /*04c0*/  LDG.E.CONSTANT R24, desc[UR10][R4.64+0x4] ;  /* 0x0000040a04187981 */ /* 0x000f68000c1e9900 */
[----:B------:R-:W5:Y:S04]  /*04d0*/  LDG.E.CONSTANT R21, desc[UR10][R4.64+0x8] ;  /* 0x0000080a04157981 */ /* 0x000f68000c1e9900 */
[----:B------:R0:W5:Y:S01]  /*04e0*/  LDG.E.CONSTANT R22, desc[UR10][R4.64+0xc] ;  /* 0x00000c0a04167981 */ /* 0x000162000c1e9900 */
[----:B--2---:R-:W-:Y:S01]  /*04f0*/  FADD.FTZ R26, -R25, 1 ;  /* 0x3f800000191a7421 */ /* 0x004fe20000010100 */
[----:B---3--:R-:W-:-:S03]  /*0500*/  FADD.FTZ R28, -R27, 1 ;  /* 0x3f8000001b1c7421 */ /* 0x008fc60000010100 */
[----:B------:R-:W-:Y:S01]  /*0510*/  FMUL.FTZ R27, R26, 10000 ;  /* 0x461c40001a1b7820 */ /* 0x000fe20000410000 */
[----:B------:R-:W-:Y:S01]  /*0520*/  FMUL.FTZ R28, R28, 10000 ;  /* 0x461c40001c1c7820 */ /* 0x000fe20000410000 */
[----:B----4-:R-:W-:Y:S01]  /*0530*/  FADD.FTZ R18, -R18, 1 ;  /* 0x3f80000012127421 */ /* 0x010fe20000010100 */
[----:B-----5:R-:W-:Y:S01]  /*0540*/  FADD.FTZ R20, -R20, 1 ;  /* 0x3f80000014147421 */ /* 0x020fe20000010100 */
[----:B------:R-:W-:Y:S02]  /*0550*/  I2FP.F32.S32 R23, R23 ;  /* 0x0000001700177245 */ /* 0x000fe40000201400 */
[----:B------:R-:W-:-:S03]  /*0560*/  I2FP.F32.S32 R25, R24 ;  /* 0x0000001800197245 */ /* 0x000fc60000201400 */
[----:B------:R-:W-:Y:S01]  /*0570*/  FFMA.FTZ R23, R10, R23, -R27 ;  /* 0x000000170a177223 */ /* 0x000fe2000001081b */
[----:B0-----:R-:W-:Y:S01]  /*0580*/  FMUL.FTZ R5, R18, 10000 ;  /* 0x461c400012057820 */ /* 0x001fe20000410000 */
[----:B------:R-:W-:Y:S01]  /*0590*/  FMUL.FTZ R20, R20, 10000 ;  /* 0x461c400014147820 */ /* 0x000fe20000410000 */
[----:B------:R-:W-:Y:S01]  /*05a0*/  I2FP.F32.S32 R21, R21 ;  /* 0x0000001500157245 */ /* 0x000fe20000201400 */
[----:B------:R-:W-:Y:S01]  /*05b0*/  FFMA.FTZ R24, R10, R25, -R28 ;  /* 0x000000190a187223 */ /* 0x000fe2000001081c */
[----:B------:R-:W-:-:S03]  /*05c0*/  I2FP.F32.S32 R3, R22 ;  /* 0x0000001600037245 */ /* 0x000fc60000201400 */
[C---:B------:R-:W-:Y:S01]  /*05d0*/  FFMA.FTZ R5, R10.reuse, R21, -R5 ;  /* 0x000000150a057223 */ /* 0x040fe20000010805 */
[----:B------:R-:W-:Y:S01]  /*05e0*/  FMNMX3.FTZ R18, R23, -1.00000002004087734272e+20, R24, !PT ;  /* 0xe0ad78ec17127876 */ /* 0x000fe20007810018 */
[----:B------:R-:W-:-:S05]  /*05f0*/  FFMA.FTZ R4, R10, R3, -R20 ;  /* 0x000000030a047223 */ /* 0x000fca0000010814 */
[----:B------:R-:W-:-:S07]  /*0600*/  FMNMX3.FTZ R18, R18, R5, R4, !PT ;  /* 0x0000000512127276 */ /* 0x000fce0007810004 */
.L_x_153:
[----:B------:R-:W-:Y:S05]  /*0610*/  BSYNC.RECONVERGENT B1 ;  /* 0x0000000000017941 */ /* 0x000fea0003800200 */
.L_x_152:
        /* <DEDUP_REMOVED lines=12> */
.L_x_154:
        /* <DEDUP_REMOVED lines=28> */
.L_x_155:
        /* <DEDUP_REMOVED lines=29> */
.L_x_157:
[----:B------:R-:W-:Y:S05]  /*0a70*/  BSYNC.RECONVERGENT B1 ;  /* 0x0000000000017941 */ /* 0x000fea0003800200 */
.L_x_156:
        /* <DEDUP_REMOVED lines=12> */
.L_x_158:
        /* <DEDUP_REMOVED lines=28> */
.L_x_159:
        /* <DEDUP_REMOVED lines=29> */
.L_x_151:
[----:B------:R-:W-:Y:S05]  /*0ed0*/  BSYNC.RECONVERGENT B0 ;  /* 0x0000000000007941 */ /* 0x000fea0003800200 */
.L_x_149:
[----:B------:R-:W-:-:S04]  /*0ee0*/  IADD3 R12, PT, PT, R8, R12, RZ ;  /* 0x0000000c080c7210 */ /* 0x000fc80007ffe0ff */
[----:B------:R-:W-:-:S13]  /*0ef0*/  ISETP.GE.AND P0, PT, R12, UR4, PT ;  /* 0x000000040c007c0c */ /* 0x000fda000bf06270 */
[----:B------:R-:W-:Y:S05]  /*0f00*/  @!P0 BRA `(.L_x_160) ;  /* 0xfffffff000e08947 */ /* 0x000fea000383ffff */
[----:B------:R-:W-:Y:S05]  /*0f10*/  EXIT ;  /* 0x000000000000794d */ /* 0x000fea0003800000 */
.L_x_161:
        /* <DEDUP_REMOVED lines=14> */
.L_x_199:


//--------------------- .text._ZN17fastertransformer18softmax_COL32_LE64IfEEvPaPKiPKT_iiifPKfS8_S8_ii --------------------------
	.section	.text._ZN17fastertransformer18softmax_COL32_LE64IfEEvPaPKiPKT_iiifPKfS8_S8_ii,"ax",@progbits
	.align	128
        .global         _ZN17fastertransformer18softmax_COL32_LE64IfEEvPaPKiPKT_iiifPKfS8_S8_ii
        .type           _ZN17fastertransformer18softmax_COL32_LE64IfEEvPaPKiPKT_iiifPKfS8_S8_ii,@function
        .size           _ZN17fastertransformer18softmax_COL32_LE64IfEEvPaPKiPKT_iiifPKfS8_S8_ii,(.L_x_200 - _ZN17fastertransformer18softmax_COL32_LE64IfEEvPaPKiPKT_iiifPKfS8_S8_ii)
        .other          _ZN17fastertransformer18softmax_COL32_LE64IfEEvPaPKiPKT_iiifPKfS8_S8_ii,@"STO_CUDA_ENTRY STV_DEFAULT"
_ZN17fastertransformer18softmax_COL32_LE64IfEEvPaPKiPKT_iiifPKfS8_S8_ii:
.text._ZN17fastertransformer18softmax_COL32_LE64IfEEvPaPKiPKT_iiifPKfS8_S8_ii:
        /* <DEDUP_REMOVED lines=32> */
[C---:B------:R-:W-:Y:S02]  /*0200*/  IMAD.SHL.U32 R10, R0.reuse, 0x4, RZ ;  /* 0x00000004000a7824 */ /* 0x040fe400078e00ff */
[C---:B------:R-:W-:Y:S02]  /*0210*/  IMAD R11, R13.reuse, UR4, R11 ;  /* 0x000000040d0b7c24 */ /* 0x040fe4000f8e020b */
[----:B------:R-:W-:Y:S01]  /*0220*/  LEA.HI R18, R0, UR5, RZ, 0x1d ;  /* 0x0000000500127c11 */ /* 0x000fe2000f8fe8ff */
[----:B------:R-:W-:Y:S01]  /*0230*/  IMAD R13, R13, UR12, R2 ;  /* 0x0000000c0d0d7c24 */ /* 0x000fe2000f8e0202 */
[----:B------:R-:W-:Y:S01]  /*0240*/  LOP3.LUT R10, R10, 0x7c, RZ, 0xc0, !PT ;  /* 0x0000007c0a0a7812 */ /* 0x000fe200078ec0ff */
[----:B--2---:R-:W-:Y:S01]  /*0250*/  FMUL.FTZ R4, R6, UR9 ;  /* 0x0000000906047c20 */ /* 0x004fe20008410000 */
[----:B------:R-:W-:Y:S01]  /*0260*/  MOV R6, R12 ;  /* 0x0000000c00067202 */ /* 0x000fe20000000f00 */
[----:B------:R-:W1:Y:S01]  /*0270*/  LDCU UR9, c[0x0][0x3a0] ;  /* 0x00007400ff0977ac */ /* 0x000e620008000800 */
[----:B------:R-:W-:Y:S01]  /*0280*/  LEA.HI R12, R0, UR6, RZ, 0x1d ;  /* 0x00000006000c7c11 */ /* 0x000fe2000f8fe8ff */
[----:B-----5:R-:W-:Y:S01]  /*0290*/  FMUL.FTZ R4, R4, R9 ;  /* 0x0000000904047220 */ /* 0x020fe20000410000 */
[----:B------:R-:W-:Y:S01]  /*02a0*/  I2FP.F32.U32 R9, UR13 ;  /* 0x0000000d00097c45 */ /* 0x000fe20008201000 */
[----:B01----:R-:W2:Y:S06]  /*02b0*/  MUFU.RCP R5, R5 ;  /* 0x0000000500057308 */ /* 0x003eac0000001000 */
.L_x_171:
[----:B01-3--:R-:W0:Y:S08]  /*02c0*/  LDC R15, c[0x0][0x3c4] ;  /* 0x0000f100ff0f7b82 */ /* 0x00be300000000800 */
[----:B------:R-:W1:Y:S01]  /*02d0*/  LDC.64 R16, c[0x0][0x390] ;  /* 0x0000e400ff107b82 */ /* 0x000e620000000a00 */
[----:B0-----:R-:W-:-:S04]  /*02e0*/  IMAD R15, R15, UR12, R6 ;  /* 0x0000000c0f0f7c24 */ /* 0x001fc8000f8e0206 */
[----:B-1----:R-:W-:-:S06]  /*02f0*/  IMAD.WIDE.U32 R14, R15, 0x4, R16 ;  /* 0x000000040f0e7825 */ /* 0x002fcc00078e0010 */
[----:B------:R-:W3:Y:S01]  /*0300*/  LDG.E.CONSTANT R14, desc[UR10][R14.64] ;  /* 0x0000000a0e0e7981 */ /* 0x000ee2000c1e9900 */
[----:B------:R-:W-:Y:S01]  /*0310*/  BSSY.RECONVERGENT B0, `(.L_x_162) ;  /* 0x000009d000007945 */ /* 0x000fe20003800200 */
[----:B------:R-:W-:Y:S02]  /*0320*/  LEA R19, R6, R11, 0x5 ;  /* 0x0000000b06137211 */ /* 0x000fe400078e28ff */
[----:B---3--:R-:W-:-:S13]  /*0330*/  FSETP.GEU.FTZ.AND P0, PT, R14, 0.10000000149011611938, PT ;  /* 0x3dcccccd0e00780b */ /* 0x008fda0003f1e000 */
        /* <DEDUP_REMOVED lines=9> */
.L_x_163:
[----:B------:R-:W-:Y:S02]  /*03d0*/  UMOV UR4, UR9 ;  /* 0x0000000900047c82 */ /* 0x000fe40008000000 */
[----:B------:R-:W-:-:S13]  /*03e0*/  ISETP.GE.AND P0, PT, R2, UR4, PT ;  /* 0x0000000402007c0c */ /* 0x000fda000bf06270 */
[----:B------:R-:W0:Y:S01]  /*03f0*/  @!P0 LDC.64 R14, c[0x0][0x388] ;  /* 0x0000e200ff0e8b82 */ /* 0x000e220000000a00 */
[----:B------:R-:W-:-:S04]  /*0400*/  @!P0 IMAD R21, R6, UR4, R13 ;  /* 0x0000000406158c24 */ /* 0x000fc8000f8e020d */
[----:B------:R-:W-:-:S05]  /*0410*/  @!P0 IMAD.WIDE R16, R21, 0x4, R16 ;  /* 0x0000000415108825 */ /* 0x000fca00078e0210 */
[----:B------:R-:W3:Y:S04]  /*0420*/  @!P0 LDG.E.CONSTANT R21, desc[UR10][R16.64] ;  /* 0x0000000a10158981 */ /* 0x000ee8000c1e9900 */
[----:B------:R-:W4:Y:S01]  /*0430*/  @!P0 LDG.E.CONSTANT R23, desc[UR10][R16.64+0x4] ;  /* 0x0000040a10178981 */ /* 0x000f22000c1e9900 */
[----:B0-----:R-:W-:-:S05]  /*0440*/  @!P0 IMAD.WIDE R14, R19, 0x4, R14 ;  /* 0x00000004130e8825 */ /* 0x001fca00078e020e */
[----:B------:R-:W5:Y:S04]  /*0450*/  @!P0 LDG.E.CONSTANT R22, desc[UR10][R14.64] ;  /* 0x0000000a0e168981 */ /* 0x000f68000c1e9900 */
[----:B------:R0:W2:Y:S01]  /*0460*/  @!P0 LDG.E.CONSTANT R24, desc[UR10][R14.64+0x4] ;  /* 0x0000040a0e188981 */ /* 0x0000a2000c1e9900 */
[----:B------:R-:W-:Y:S01]  /*0470*/  UISETP.GT.U32.AND UP0, UPT, UR13, 0x20, UPT ;  /* 0x000000200d00788c */ /* 0x000fe2000bf04070 */
[----:B0-----:R-:W-:Y:S02]  /*0480*/  IMAD.MOV.U32 R14, RZ, RZ, -0x1f528714 ;  /* 0xe0ad78ecff0e7424 */ /* 0x001fe400078e00ff */
[----:B---3--:R-:W-:Y:S01]  /*0490*/  @!P0 FADD.FTZ R25, -R21, 1 ;  /* 0x3f80000015198421 */ /* 0x008fe20000010100 */
[----:B----4-:R-:W-:-:S03]  /*04a0*/  @!P0 FADD.FTZ R26, -R23, 1 ;  /* 0x3f800000171a8421 */ /* 0x010fc60000010100 */
[----:B------:R-:W-:Y:S01]  /*04b0*/  @!P0 FMUL.FTZ R27, R25, 10000 ;  /* 0x461c4000191b8820 */ /* 0x000fe20000410000 */
[----:B------:R-:W-:Y:S01]  /*04c0*/  CS2R R20, SRZ ;  /* 0x0000000000147805 */ /* 0x000fe2000001ff00 */
        /* <DEDUP_REMOVED lines=18> */
.L_x_165:
[----:B------:R-:W0:Y:S01]  /*05f0*/  SHFL.BFLY PT, R15, R14, 0x10, 0x1f ;  /* 0x0e001f000e0f7f89 */ /* 0x000e2200000e0000 */
[----:B------:R-:W-:Y:S01]  /*0600*/  ISETP.NE.AND P1, PT, R7, RZ, PT ;  /* 0x000000ff0700720c */ /* 0x000fe20003f25270 */
[----:B------:R-:W-:-:S05]  /*0610*/  FMUL.FTZ R25, R9, 0.03125 ;  /* 0x3d00000009197820 */ /* 0x000fca0000410000 */
[----:B------:R-:W-:Y:S02]  /*0620*/  FSETP.GT.FTZ.AND P2, PT, R25, R8, PT ;  /* 0x000000081900720b */ /* 0x000fe40003f54000 */
[----:B0-----:R-:W-:Y:S01]  /*0630*/  FMNMX.FTZ R15, R15, R14, !PT ;  /* 0x0000000e0f0f7209 */ /* 0x001fe20007810000 */
[----:B------:R-:W-:-:S04]  /*0640*/  HFMA2 R14, -RZ, RZ, -598.5, 40320 ;  /* 0xe0ad78ecff0e7431 */ /* 0x000fc800000001ff */
        /* <DEDUP_REMOVED lines=21> */
.L_x_166:
        /* <DEDUP_REMOVED lines=21> */
.L_x_168:
[----:B------:R-:W-:Y:S05]  /*08f0*/  BSYNC.RECONVERGENT B1 ;  /* 0x0000000000017941 */ /* 0x000fea0003800200 */
.L_x_167:
        /* <DEDUP_REMOVED lines=12> */
.L_x_169:
        /* <DEDUP_REMOVED lines=27> */
.L_x_170:
        /* <DEDUP_REMOVED lines=23> */
.L_x_164:
[----:B------:R-:W-:Y:S05]  /*0ce0*/  BSYNC.RECONVERGENT B0 ;  /* 0x0000000000007941 */ /* 0x000fea0003800200 */
.L_x_162:
[----:B------:R-:W-:-:S04]  /*0cf0*/  IADD3 R6, PT, PT, R3, R6, RZ ;  /* 0x0000000603067210 */ /* 0x000fc80007ffe0ff */
[----:B------:R-:W-:-:S13]  /*0d00*/  ISETP.GE.AND P0, PT, R6, UR4, PT ;  /* 0x0000000406007c0c */ /* 0x000fda000bf06270 */
[----:B------:R-:W-:Y:S05]  /*0d10*/  @!P0 BRA `(.L_x_171) ;  /* 0xfffffff400688947 */ /* 0x000fea000383ffff */
[----:B------:R-:W-:Y:S05]  /*0d20*/  EXIT ;  /* 0x000000000000794d */ /* 0x000fea0003800000 */
.L_x_172:
        /* <DEDUP_REMOVED lines=13> */
.L_x_200:


//--------------------- .text._ZN17fastertransformer18softmax_COL32_LE32IfEEvPaPKiPKT_iiifPKfS8_S8_ii --------------------------
	.section	.text._ZN17fastertransformer18softmax_COL32_LE32IfEEvPaPKiPKT_iiifPKfS8_S8_ii,"ax",@progbits
	.align	128
        .global         _ZN17fastertransformer18softmax_COL32_LE32IfEEvPaPKiPKT_iiifPKfS8_S8_ii
        .type           _ZN17fastertransformer18softmax_COL32_LE32IfEEvPaPKiPKT_iiifPKfS8_S8_ii,@function
        .size           _ZN17fastertransformer18softmax_COL32_LE32IfEEvPaPKiPKT_iiifPKfS8_S8_ii,(.L_x_201 - _ZN17fastertransformer18softmax_COL32_LE32IfEEvPaPKiPKT_iiifPKfS8_S8_ii)
        .other          _ZN17fastertransformer18softmax_COL32_LE32IfEEvPaPKiPKT_iiifPKfS8_S8_ii,@"STO_CUDA_ENTRY STV_DEFAULT"
_ZN17fastertransformer18softmax_COL32_LE32IfEEvPaPKiPKT_iiifPKfS8_S8_ii:
.text._ZN17fastertransformer18softmax_COL32_LE32IfEEvPaPKiPKT_iiifPKfS8_S8_ii:
        /* <DEDUP_REMOVED lines=45> */
.L_x_182:
[----:B012---:R-:W-:-:S04]  /*02d0*/  IMAD R7, R22, UR12, R17 ;  /* 0x0000000c16077c24 */ /* 0x007fc8000f8e0211 */
[----:B0-----:R-:W-:-:S06]  /*02e0*/  IMAD.WIDE.U32 R6, R7, 0x4, R4 ;  /* 0x0000000407067825 */ /* 0x001fcc00078e0004 */
[----:B------:R-:W2:Y:S01]  /*02f0*/  LDG.E.CONSTANT R6, desc[UR10][R6.64] ;  /* 0x0000000a06067981 */ /* 0x000ea2000c1e9900 */
[----:B------:R-:W-:Y:S01]  /*0300*/  BSSY.RECONVERGENT B0, `(.L_x_173) ;  /* 0x000008c000007945 */ /* 0x000fe20003800200 */
[----:B------:R-:W-:Y:S01]  /*0310*/  IMAD R23, R17, 0x20, R13 ;  /* 0x0000002011177824 */ /* 0x000fe200078e020d */
[----:B--2---:R-:W-:-:S13]  /*0320*/  FSETP.GEU.FTZ.AND P0, PT, R6, 0.10000000149011611938, PT ;  /* 0x3dcccccd0600780b */ /* 0x004fda0003f1e000 */
        /* <DEDUP_REMOVED lines=8> */
.L_x_174:
[----:B------:R-:W-:Y:S01]  /*03b0*/  UMOV UR4, UR9 ;  /* 0x0000000900047c82 */ /* 0x000fe20008000000 */
[----:B------:R-:W-:Y:S01]  /*03c0*/  BSSY.RECONVERGENT B1, `(.L_x_176) ;  /* 0x000000f000017945 */ /* 0x000fe20003800200 */
[----:B------:R-:W-:Y:S01]  /*03d0*/  ISETP.GE.AND P0, PT, R21, UR4, PT ;  /* 0x0000000415007c0c */ /* 0x000fe2000bf06270 */
[----:B------:R-:W-:Y:S02]  /*03e0*/  IMAD.MOV.U32 R24, RZ, RZ, RZ ;  /* 0x000000ffff187224 */ /* 0x000fe400078e00ff */
[----:B------:R-:W-:-:S10]  /*03f0*/  IMAD.MOV.U32 R25, RZ, RZ, -0x1f528714 ;  /* 0xe0ad78ecff197424 */ /* 0x000fd400078e00ff */
[----:B------:R-:W-:Y:S05]  /*0400*/  @P0 BRA `(.L_x_177) ;  /* 0x0000000000280947 */ /* 0x000fea0003800000 */
[----:B------:R-:W-:Y:S02]  /*0410*/  IMAD R7, R17, UR4, R12 ;  /* 0x0000000411077c24 */ /* 0x000fe4000f8e020c */
[----:B------:R-:W-:-:S04]  /*0420*/  IMAD.WIDE R8, R23, 0x4, R2 ;  /* 0x0000000417087825 */ /* 0x000fc800078e0202 */
[----:B------:R-:W-:Y:S02]  /*0430*/  IMAD.WIDE R6, R7, 0x4, R4 ;  /* 0x0000000407067825 */ /* 0x000fe400078e0204 */
[----:B------:R-:W2:Y:S04]  /*0440*/  LDG.E.CONSTANT R8, desc[UR10][R8.64] ;  /* 0x0000000a08087981 */ /* 0x000ea8000c1e9900 */
[----:B------:R-:W4:Y:S01]  /*0450*/  LDG.E.CONSTANT R6, desc[UR10][R6.64] ;  /* 0x0000000a06067981 */ /* 0x000f22000c1e9900 */
[----:B--2---:R-:W-:Y:S01]  /*0460*/  I2FP.F32.S32 R25, R8 ;  /* 0x0000000800197245 */ /* 0x004fe20000201400 */
[----:B----4-:R-:W-:-:S04]  /*0470*/  FADD.FTZ R24, -R6, 1 ;  /* 0x3f80000006187421 */ /* 0x010fc80000010100 */
[----:B------:R-:W-:-:S04]  /*0480*/  FMUL.FTZ R27, R24, -10000 ;  /* 0xc61c4000181b7820 */ /* 0x000fc80000410000 */
[----:B------:R-:W-:-:S05]  /*0490*/  FFMA.FTZ R25, R18, R25, R27 ;  /* 0x0000001912197223 */ /* 0x000fca000001001b */
[----:B------:R-:W-:-:S07]  /*04a0*/  MOV R24, R25 ;  /* 0x0000001900187202 */ /* 0x000fce0000000f00 */
.L_x_177:
[----:B------:R-:W-:Y:S05]  /*04b0*/  BSYNC.RECONVERGENT B1 ;  /* 0x0000000000017941 */ /* 0x000fea0003800200 */
.L_x_176:
        /* <DEDUP_REMOVED lines=13> */
.L_x_178:
        /* <DEDUP_REMOVED lines=27> */
.L_x_179:
[----:B------:R-:W-:Y:S01]  /*0740*/  ISETP.NE.AND P1, PT, R21, RZ, PT ;  /* 0x000000ff1500720c */ /* 0x000fe20003f25270 */
[----:B------:R-:W0:Y:S01]  /*0750*/  @!P0 S2R R9, SR_CgaCtaId ;  /* 0x0000000000098919 */ /* 0x000e220000008800 */
[----:B------:R-:W-:-:S11]  /*0760*/  @!P0 MOV R8, 0x400 ;  /* 0x0000040000088802 */ /* 0x000fd60000000f00 */
[----:B------:R-:W1:Y:S01]  /*0770*/  @!P1 S2R R6, SR_CgaCtaId ;  /* 0x0000000000069919 */ /* 0x000e620000008800 */
[----:B------:R-:W-:Y:S02]  /*0780*/  @!P1 MOV R7, 0x400 ;  /* 0x0000040000079802 */ /* 0x000fe40000000f00 */
[----:B0-----:R-:W-:Y:S02]  /*0790*/  @!P0 LEA R8, R9, R8, 0x18 ;  /* 0x0000000809088211 */ /* 0x001fe400078ec0ff */
[----:B-1----:R-:W-:Y:S01]  /*07a0*/  @!P1 LEA R7, R6, R7, 0x18 ;  /* 0x0000000706079211 */ /* 0x002fe200078ec0ff */
[----:B------:R-:W-:-:S04]  /*07b0*/  IMAD.MOV.U32 R6, RZ, RZ, RZ ;  /* 0x000000ffff067224 */ /* 0x000fc800078e00ff */
        /* <DEDUP_REMOVED lines=18> */
.L_x_180:
[----:B-1----:R-:W1:Y:S01]  /*08e0*/  SHFL.BFLY PT, R7, R6, 0x10, 0x1f ;  /* 0x0e001f0006077f89 */ /* 0x002e6200000e0000 */
[----:B------:R-:W-:Y:S01]  /*08f0*/  ISETP.NE.AND P2, PT, R19, RZ, PT ;  /* 0x000000ff1300720c */ /* 0x000fe20003f45270 */
[----:B------:R-:W-:-:S05]  /*0900*/  FMUL.FTZ R26, R14, 0.03125 ;  /* 0x3d0000000e1a7820 */ /* 0x000fca0000410000 */
[----:B------:R-:W-:Y:S01]  /*0910*/  FSETP.GT.FTZ.AND P3, PT, R26, R15, PT ;  /* 0x0000000f1a00720b */ /* 0x000fe20003f74000 */
[----:B-1----:R-:W-:-:S05]  /*0920*/  FADD.FTZ R7, R7, R6 ;  /* 0x0000000607077221 */ /* 0x002fca0000010000 */
[----:B------:R-:W1:Y:S02]  /*0930*/  SHFL.BFLY PT, R8, R7, 0x8, 0x1f ;  /* 0x0d001f0007087f89 */ /* 0x000e6400000e0000 */
[----:B-1----:R-:W-:Y:S01]  /*0940*/  FADD.FTZ R8, R7, R8 ;  /* 0x0000000807087221 */ /* 0x002fe20000010000 */
[----:B------:R-:W-:-:S04]  /*0950*/  HFMA2 R7, -RZ, RZ, 0, 0 ;  /* 0x00000000ff077431 */ /* 0x000fc800000001ff */
        /* <DEDUP_REMOVED lines=19> */
.L_x_181:
        /* <DEDUP_REMOVED lines=19> */
.L_x_175:
[----:B------:R-:W-:Y:S05]  /*0bc0*/  BSYNC.RECONVERGENT B0 ;  /* 0x0000000000007941 */ /* 0x000fea0003800200 */
.L_x_173:
[----:B------:R-:W-:-:S05]  /*0bd0*/  IMAD.IADD R17, R20, 0x1, R17 ;  /* 0x0000000114117824 */ /* 0x000fca00078e0211 */
[----:B------:R-:W-:-:S13]  /*0be0*/  ISETP.GE.AND P0, PT, R17, UR4, PT ;  /* 0x0000000411007c0c */ /* 0x000fda000bf06270 */
[----:B------:R-:W-:Y:S05]  /*0bf0*/  @!P0 BRA `(.L_x_182) ;  /* 0xfffffff400b48947 */ /* 0x000fea000383ffff */
[----:B------:R-:W-:Y:S05]  /*0c00*/  EXIT ;  /* 0x000000000000794d */ /* 0x000fea0003800000 */
.L_x_183:
        /* <DEDUP_REMOVED lines=15> */
.L_x_201:


//--------------------- .nv.global.init           --------------------------
	.section	.nv.global.init,"aw",@progbits
	.align	4
.nv.global.init:
	.type		mrg32k3aM1SubSeq,@object
	.size		mrg32k3aM1SubSeq,(mrg32k3aM2SubSeq - mrg32k3aM1SubSeq)
mrg32k3aM1SubSeq:
        /*0000*/ 	.byte	0x0b, 0xcc, 0xee, 0x04, 0x73, 0x29, 0x8b, 0x6f, 0xf6, 0x53, 0x03, 0xf6, 0x23, 0xf6, 0xea, 0xda
        /* <DEDUP_REMOVED lines=125> */
	.type		mrg32k3aM2SubSeq,@object
	.size		mrg32k3aM2SubSeq,(mrg32k3aM1 - mrg32k3aM2SubSeq)
mrg32k3aM2SubSeq:
        /* <DEDUP_REMOVED lines=126> */
	.type		mrg32k3aM1,@object
	.size		mrg32k3aM1,(mrg32k3aM1Seq - mrg32k3aM1)
mrg32k3aM1:
        /* <DEDUP_REMOVED lines=144> */
	.type		mrg32k3aM1Seq,@object
	.size		mrg32k3aM1Seq,(mrg32k3aM2 - mrg32k3aM1Seq)
mrg32k3aM1Seq:
        /* <DEDUP_REMOVED lines=144> */
	.type		mrg32k3aM2,@object
	.size		mrg32k3aM2,(mrg32k3aM2Seq - mrg32k3aM2)
mrg32k3aM2:
        /* <DEDUP_REMOVED lines=144> */
	.type		mrg32k3aM2Seq,@object
	.size		mrg32k3aM2Seq,(precalc_xorwow_matrix - mrg32k3aM2Seq)
mrg32k3aM2Seq:
        /* <DEDUP_REMOVED lines=144> */
	.type		precalc_xorwow_matrix,@object
	.size		precalc_xorwow_matrix,(precalc_xorwow_offset_matrix - precalc_xorwow_matrix)
precalc_xorwow_matrix:
        /* <DEDUP_REMOVED lines=6400> */
	.type		precalc_xorwow_offset_matrix,@object
	.size		precalc_xorwow_offset_matrix,(.L_1 - precalc_xorwow_offset_matrix)
precalc_xorwow_offset_matrix:
        /* <DEDUP_REMOVED lines=6400> */
.L_1:


//--------------------- .nv.shared._ZN17fastertransformer27softmax_INT8IO_kernel_COL32I6__halfEEvPaS2_PKT_S5_iiiiifPKfS7_ --------------------------
	.section	.nv.shared._ZN17fastertransformer27softmax_INT8IO_kernel_COL32I6__halfEEvPaS2_PKT_S5_iiiiifPKfS7_,"aw",@nobits
	.sectionflags	@""
	.align	4
.nv.shared._ZN17fastertransformer27softmax_INT8IO_kernel_COL32I6__halfEEvPaS2_PKT_S5_iiiiifPKfS7_:
	.zero		1288


//--------------------- .nv.shared.reserved.0     --------------------------
	.section	.nv.shared.reserved.0,"aw",@nobits
	.weak		__nv_reservedSMEM_offset_0_alias
	.size		__nv_reservedSMEM_offset_0_alias, 0, 64
	.other		__nv_reservedSMEM_offset_0_alias,@"STO_CUDA_RESERVED_SHARED STV_DEFAULT"
__nv_reservedSMEM_offset_0_alias:
	.zero		0
	.zero		64


//--------------------- .nv.global                --------------------------
	.section	.nv.global,"aw",@nobits
.nv.global:
	.type		_ZN59_INTERNAL_10b64bb9_23_softmax_int8_kernels_cu_70283e07_32054cuda3std6ranges3__45__cpo9iter_moveE,@object
	.size		_ZN59_INTERNAL_10b64bb9_23_softmax_int8_kernels_cu_70283e07_32054cuda3std6ranges3__45__cpo9iter_moveE,(_ZN59_INTERNAL_10b64bb9_23_softmax_int8_kernels_cu_70283e07_32054cuda3std3__461_GLOBAL__N__10b64bb9_23_softmax_int8_kernels_cu_70283e07_32056ignoreE - _ZN59_INTERNAL_10b64bb9_23_softmax_int8_kernels_cu_70283e07_32054cuda3std6ranges3__45__cpo9iter_moveE)
_ZN59_INTERNAL_10b64bb9_23_softmax_int8_kernels_cu_70283e07_32054cuda3std6ranges3__45__cpo9iter_moveE:
	.zero		1
	.type		_ZN59_INTERNAL_10b64bb9_23_softmax_int8_kernels_cu_70283e07_32054cuda3std3__461_GLOBAL__N__10b64bb9_23_softmax_int8_kernels_cu_70283e07_32056ignoreE,@object
	.size		_ZN59_INTERNAL_10b64bb9_23_softmax_int8_kernels_cu_70283e07_32054cuda3std3__461_GLOBAL__N__10b64bb9_23_softmax_int8_kernels_cu_70283e07_32056ignoreE,(_ZN59_INTERNAL_10b64bb9_23_softmax_int8_kernels_cu_70283e07_32054cuda3std3__45__cpo4cendE - _ZN59_INTERNAL_10b64bb9_23_softmax_int8_kernels_cu_70283e07_32054cuda3std3__461_GLOBAL__N__10b64bb9_23_softmax_int8_kernels_cu_70283e07_32056ignoreE)
_ZN59_INTERNAL_10b64bb9_23_softmax_int8_kernels_cu_70283e07_32054cuda3std3__461_GLOBAL__N__10b64bb9_23_softmax_int8_kernels_cu_70283e07_32056ignoreE:
	.zero		1
	.type		_ZN59_INTERNAL_10b64bb9_23_softmax_int8_kernels_cu_70283e07_32054cuda3std3__45__cpo4cendE,@object
	.size		_ZN59_INTERNAL_10b64bb9_23_softmax_int8_kernels_cu_70283e07_32054cuda3std3__45__cpo4cendE,(_ZN59_INTERNAL_10b64bb9_23_softmax_int8_kernels_cu_70283e07_32054cuda3std3__45__cpo3endE - _ZN59_INTERNAL_10b64bb9_23_softmax_int8_kernels_cu_70283e07_32054cuda3std3__45__cpo4cendE)
_ZN59_INTERNAL_10b64bb9_23_softmax_int8_kernels_cu_70283e07_32054cuda3std3__45__cpo4cendE:
	.zero		1
	.type		_ZN59_INTERNAL_10b64bb9_23_softmax_int8_kernels_cu_70283e07_32054cuda3std3__45__cpo3endE,@object
	.size		_ZN59_INTERNAL_10b64bb9_23_softmax_int8_kernels_cu_70283e07_32054cuda3std3__45__cpo3endE,(_ZN59_INTERNAL_10b64bb9_23_softmax_int8_kernels_cu_70283e07_32054cuda3std3__48in_placeE - _ZN59_INTERNAL_10b64bb9_23_softmax_int8_kernels_cu_70283e07_32054cuda3std3__45__cpo3endE)
_ZN59_INTERNAL_10b64bb9_23_softmax_int8_kernels_cu_70283e07_32054cuda3std3__45__cpo3endE:
	.zero		1
	.type		_ZN59_INTERNAL_10b64bb9_23_softmax_int8_kernels_cu_70283e07_32054cuda3std3__48in_placeE,@object
	.size		_ZN59_INTERNAL_10b64bb9_23_softmax_int8_kernels_cu_70283e07_32054cuda3std3__48in_placeE,(_ZN59_INTERNAL_10b64bb9_23_softmax_int8_kernels_cu_70283e07_32054cuda3std6ranges3__45__cpo7advanceE - _ZN59_INTERNAL_10b64bb9_23_softmax_int8_kernels_cu_70283e07_32054cuda3std3__48in_placeE)
_ZN59_INTERNAL_10b64bb9_23_softmax_int8_kernels_cu_70283e07_32054cuda3std3__48in_placeE:
	.zero		1
	.type		_ZN59_INTERNAL_10b64bb9_23_softmax_int8_kernels_cu_70283e07_32054cuda3std6ranges3__45__cpo7advanceE,@object
	.size		_ZN59_INTERNAL_10b64bb9_23_softmax_int8_kernels_cu_70283e07_32054cuda3std6ranges3__45__cpo7advanceE,(_ZN59_INTERNAL_10b64bb9_23_softmax_int8_kernels_cu_70283e07_32054cuda3std3__45__cpo5beginE - _ZN59_INTERNAL_10b64bb9_23_softmax_int8_kernels_cu_70283e07_32054cuda3std6ranges3__45__cpo7advanceE)
_ZN59_INTERNAL_10b64bb9_23_softmax_int8_kernels_cu_70283e07_32054cuda3std6ranges3__45__cpo7advanceE:
	.zero		1
	.type		_ZN59_INTERNAL_10b64bb9_23_softmax_int8_kernels_cu_70283e07_32054cuda3std3__45__cpo5beginE,@object
	.size		_ZN59_INTERNAL_10b64bb9_23_softmax_int8_kernels_cu_70283e07_32054cuda3std3__45__cpo5beginE,(_ZN59_INTERNAL_10b64bb9_23_softmax_int8_kernels_cu_70283e07_32054cuda3std3__419piecewise_constructE - _ZN59_INTERNAL_10b64bb9_23_softmax_int8_kernels_cu_70283e07_32054cuda3std3__45__cpo5beginE)
_ZN59_INTERNAL_10b64bb9_23_softmax_int8_kernels_cu_70283e07_32054cuda3std3__45__cpo5beginE:
	.zero		1
	.type		_ZN59_INTERNAL_10b64bb9_23_softmax_int8_kernels_cu_70283e07_32054cuda3std3__419piecewise_constructE,@object
	.size		_ZN59_INTERNAL_10b64bb9_23_softmax_int8_kernels_cu_70283e07_32054cuda3std3__419piecewise_constructE,(_ZN59_INTERNAL_10b64bb9_23_softmax_int8_kernels_cu_70283e07_32054cuda3std3__45__cpo6cbeginE - _ZN59_INTERNAL_10b64bb9_23_softmax_int8_kernels_cu_70283e07_32054cuda3std3__419piecewise_constructE)
_ZN59_INTERNAL_10b64bb9_23_softmax_int8_kernels_cu_70283e07_32054cuda3std3__419piecewise_constructE:
	.zero		1
	.type		_ZN59_INTERNAL_10b64bb9_23_softmax_int8_kernels_cu_70283e07_32054cuda3std3__45__cpo6cbeginE,@object
	.size		_ZN59_INTERNAL_10b64bb9_23_softmax_int8_kernels_cu_70283e07_32054cuda3std3__45__cpo6cbeginE,(_ZN59_INTERNAL_10b64bb9_23_softmax_int8_kernels_cu_70283e07_32054cuda3std6ranges3__45__cpo4swapE - _ZN59_INTERNAL_10b64bb9_23_softmax_int8_kernels_cu_70283e07_32054cuda3std3__45__cpo6cbeginE)
_ZN59_INTERNAL_10b64bb9_23_softmax_int8_kernels_cu_70283e07_32054cuda3std3__45__cpo6cbeginE:
	.zero		1
	.type		_ZN59_INTERNAL_10b64bb9_23_softmax_int8_kernels_cu_70283e07_32054cuda3std6ranges3__45__cpo4swapE,@object
	.size		_ZN59_INTERNAL_10b64bb9_23_softmax_int8_kernels_cu_70283e07_32054cuda3std6ranges3__45__cpo4swapE,(.L_16 - _ZN59_INTERNAL_10b64bb9_23_softmax_int8_kernels_cu_70283e07_32054cuda3std6ranges3__45__cpo4swapE)
_ZN59_INTERNAL_10b64bb9_23_softmax_int8_kernels_cu_70283e07_32054cuda3std6ranges3__45__cpo4swapE:
	.zero		1
.L_16:


//--------------------- .nv.shared._ZN17fastertransformer27softmax_INT8IO_kernel_COL32IfEEvPaS1_PKT_S4_iiiiifPKfS6_ --------------------------
	.section	.nv.shared._ZN17fastertransformer27softmax_INT8IO_kernel_COL32IfEEvPaS1_PKT_S4_iiiiifPKfS6_,"aw",@nobits
	.sectionflags	@""
	.align	4
.nv.shared._ZN17fastertransformer27softmax_INT8IO_kernel_COL32IfEEvPaS1_PKT_S4_iiiiifPKfS6_:
	.zero		1288


//--------------------- .nv.shared._ZN17fastertransformer36softmax_INT8IO_kernel_COL32_element4INS_5half4E6__halfEEvPaS3_PKT_S6_iiiiifPKfS8_ --------------------------
	.section	.nv.shared._ZN17fastertransformer36softmax_INT8IO_kernel_COL32_element4INS_5half4E6__halfEEvPaS3_PKT_S6_iiiiifPKfS8_,"aw",@nobits
	.sectionflags	@""
	.align	4
.nv.shared._ZN17fastertransformer36softmax_INT8IO_kernel_COL32_element4INS_5half4E6__halfEEvPaS3_PKT_S6_iiiiifPKfS8_:
	.zero		1288


//--------------------- .nv.shared._ZN17fastertransformer36softmax_INT8IO_kernel_COL32_element4I6float4fEEvPaS2_PKT_S5_iiiiifPKfS7_ --------------------------
	.section	.nv.shared._ZN17fastertransformer36softmax_INT8IO_kernel_COL32_element4I6float4fEEvPaS2_PKT_S5_iiiiifPKfS7_,"aw",@nobits
	.sectionflags	@""
	.align	4
.nv.shared._ZN17fastertransformer36softmax_INT8IO_kernel_COL32_element4I6float4fEEvPaS2_PKT_S5_iiiiifPKfS7_:
	.zero		1288


//--------------------- .nv.shared._ZN17fastertransformer31softmax_COL32_perElement_varlenI6__halfEEvPaPKaPKT_iiiifPKfS9_ii --------------------------
	.section	.nv.shared._ZN17fastertransformer31softmax_COL32_perElement_varlenI6__halfEEvPaPKaPKT_iiiifPKfS9_ii,"aw",@nobits
	.sectionflags	@""
	.align	4
.nv.shared._ZN17fastertransformer31softmax_COL32_perElement_varlenI6__halfEEvPaPKaPKT_iiiifPKfS9_ii:
	.zero		1288


//--------------------- .nv.shared._ZN17fastertransformer20softmax_COL32_varlenI6__halfEEvPaPKaPKT_iiiifPKfS9_ii --------------------------
	.section	.nv.shared._ZN17fastertransformer20softmax_COL32_varlenI6__halfEEvPaPKaPKT_iiiifPKfS9_ii,"aw",@nobits
	.sectionflags	@""
	.align	4
.nv.shared._ZN17fastertransformer20softmax_COL32_varlenI6__halfEEvPaPKaPKT_iiiifPKfS9_ii:
	.zero		1288


//--------------------- .nv.shared._ZN17fastertransformer25softmax_COL32_LE64_varlenI6__halfEEvPaPKaPKT_iiiifPKfS9_ii --------------------------
	.section	.nv.shared._ZN17fastertransformer25softmax_COL32_LE64_varlenI6__halfEEvPaPKaPKT_iiiifPKfS9_ii,"aw",@nobits
	.sectionflags	@""
	.align	4
.nv.shared._ZN17fastertransformer25softmax_COL32_LE64_varlenI6__halfEEvPaPKaPKT_iiiifPKfS9_ii:
	.zero		1032


//--------------------- .nv.shared._ZN17fastertransformer25softmax_COL32_LE32_varlenI6__halfEEvPaPKaPKT_iiiifPKfS9_ii --------------------------
	.section	.nv.shared._ZN17fastertransformer25softmax_COL32_LE32_varlenI6__halfEEvPaPKaPKT_iiiifPKfS9_ii,"aw",@nobits
	.sectionflags	@""
	.align	4
.nv.shared._ZN17fastertransformer25softmax_COL32_LE32_varlenI6__halfEEvPaPKaPKT_iiiifPKfS9_ii:
	.zero		1160


//--------------------- .nv.shared._ZN17fastertransformer31softmax_COL32_perElement_varlenIfEEvPaPKaPKT_iiiifPKfS8_ii --------------------------
	.section	.nv.shared._ZN17fastertransformer31softmax_COL32_perElement_varlenIfEEvPaPKaPKT_iiiifPKfS8_ii,"aw",@nobits
	.sectionflags	@""
	.align	4
.nv.shared._ZN17fastertransformer31softmax_COL32_perElement_varlenIfEEvPaPKaPKT_iiiifPKfS8_ii:
	.zero		1288


//--------------------- .nv.shared._ZN17fastertransformer20softmax_COL32_varlenIfEEvPaPKaPKT_iiiifPKfS8_ii --------------------------
	.section	.nv.shared._ZN17fastertransformer20softmax_COL32_varlenIfEEvPaPKaPKT_iiiifPKfS8_ii,"aw",@nobits
	.sectionflags	@""
	.align	4
.nv.shared._ZN17fastertransformer20softmax_COL32_varlenIfEEvPaPKaPKT_iiiifPKfS8_ii:
	.zero		1288


//--------------------- .nv.shared._ZN17fastertransformer25softmax_COL32_LE64_varlenIfEEvPaPKaPKT_iiiifPKfS8_ii --------------------------
	.section	.nv.shared._ZN17fastertransformer25softmax_COL32_LE64_varlenIfEEvPaPKaPKT_iiiifPKfS8_ii,"aw",@nobits
	.sectionflags	@""
	.align	4
.nv.shared._ZN17fastertransformer25softmax_COL32_LE64_varlenIfEEvPaPKaPKT_iiiifPKfS8_ii:
	.zero		1032


//--------------------- .nv.shared._ZN17fastertransformer25softmax_COL32_LE32_varlenIfEEvPaPKaPKT_iiiifPKfS8_ii --------------------------
	.section	.nv.shared._ZN17fastertransformer25softmax_COL32_LE32_varlenIfEEvPaPKaPKT_iiiifPKfS8_ii,"aw",@nobits
	.sectionflags	@""
	.align	4
.nv.shared._ZN17fastertransformer25softmax_COL32_LE32_varlenIfEEvPaPKaPKT_iiiifPKfS8_ii:
	.zero		1160


//--------------------- .nv.shared._ZN17fastertransformer13softmax_COL32I6__halfEEvPaPKiPKT_iiifPKfS9_S9_ii --------------------------
	.section	.nv.shared._ZN17fastertransformer13softmax_COL32I6__halfEEvPaPKiPKT_iiifPKfS9_S9_ii,"aw",@nobits
	.sectionflags	@""
	.align	4
.nv.shared._ZN17fastertransformer13softmax_COL32I6__halfEEvPaPKiPKT_iiifPKfS9_S9_ii:
	.zero		1288


//--------------------- .nv.shared._ZN17fastertransformer18softmax_COL32_LE64I6__halfEEvPaPKiPKT_iiifPKfS9_S9_ii --------------------------
	.section	.nv.shared._ZN17fastertransformer18softmax_COL32_LE64I6__halfEEvPaPKiPKT_iiifPKfS9_S9_ii,"aw",@nobits
	.sectionflags	@""
	.align	4
.nv.shared._ZN17fastertransformer18softmax_COL32_LE64I6__halfEEvPaPKiPKT_iiifPKfS9_S9_ii:
	.zero		1288


//--------------------- .nv.shared._ZN17fastertransformer18softmax_COL32_LE32I6__halfEEvPaPKiPKT_iiifPKfS9_S9_ii --------------------------
	.section	.nv.shared._ZN17fastertransformer18softmax_COL32_LE32I6__halfEEvPaPKiPKT_iiifPKfS9_S9_ii,"aw",@nobits
	.sectionflags	@""
	.align	4
.nv.shared._ZN17fastertransformer18softmax_COL32_LE32I6__halfEEvPaPKiPKT_iiifPKfS9_S9_ii:
	.zero		1288


//--------------------- .nv.shared._ZN17fastertransformer13softmax_COL32IfEEvPaPKiPKT_iiifPKfS8_S8_ii --------------------------
	.section	.nv.shared._ZN17fastertransformer13softmax_COL32IfEEvPaPKiPKT_iiifPKfS8_S8_ii,"aw",@nobits
	.sectionflags	@""
	.align	4
.nv.shared._ZN17fastertransformer13softmax_COL32IfEEvPaPKiPKT_iiifPKfS8_S8_ii:
	.zero		1288


//--------------------- .nv.shared._ZN17fastertransformer18softmax_COL32_LE64IfEEvPaPKiPKT_iiifPKfS8_S8_ii --------------------------
	.section	.nv.shared._ZN17fastertransformer18softmax_COL32_LE64IfEEvPaPKiPKT_iiifPKfS8_S8_ii,"aw",@nobits
	.sectionflags	@""
	.align	4
.nv.shared._ZN17fastertransformer18softmax_COL32_LE64IfEEvPaPKiPKT_iiifPKfS8_S8_ii:
	.zero		1288


//--------------------- .nv.shared._ZN17fastertransformer18softmax_COL32_LE32IfEEvPaPKiPKT_iiifPKfS8_S8_ii --------------------------
	.section	.nv.shared._ZN17fastertransformer18softmax_COL32_LE32IfEEvPaPKiPKT_iiifPKfS8_S8_ii,"aw",@nobits
	.sectionflags	@""
	.align	4
.nv.shared._ZN17fastertransformer18softmax_COL32_LE32IfEEvPaPKiPKT_iiifPKfS8_S8_ii:
	.zero		1288


//--------------------- .nv.constant0._ZN17fastertransformer27softmax_INT8IO_kernel_COL32I6__halfEEvPaS2_PKT_S5_iiiiifPKfS7_ --------------------------
	.section	.nv.constant0._ZN17fastertransformer27softmax_INT8IO_kernel_COL32I6__halfEEvPaS2_PKT_S5_iiiiifPKfS7_,"a",@progbits
	.sectionflags	@""
	.align	4
.nv.constant0._ZN17fastertransformer27softmax_INT8IO_kernel_COL32I6__halfEEvPaS2_PKT_S5_iiiiifPKfS7_:
	.zero		968


//--------------------- .nv.constant0._ZN17fastertransformer27softmax_INT8IO_kernel_COL32IfEEvPaS1_PKT_S4_iiiiifPKfS6_ --------------------------
	.section	.nv.constant0._ZN17fastertransformer27softmax_INT8IO_kernel_COL32IfEEvPaS1_PKT_S4_iiiiifPKfS6_,"a",@progbits
	.sectionflags	@""
	.align	4
.nv.constant0._ZN17fastertransformer27softmax_INT8IO_kernel_COL32IfEEvPaS1_PKT_S4_iiiiifPKfS6_:
	.zero		968


//--------------------- .nv.constant0._ZN17fastertransformer36softmax_INT8IO_kernel_COL32_element4INS_5half4E6__halfEEvPaS3_PKT_S6_iiiiifPKfS8_ --------------------------
	.section	.nv.constant0._ZN17fastertransformer36softmax_INT8IO_kernel_COL32_element4INS_5half4E6__halfEEvPaS3_PKT_S6_iiiiifPKfS8_,"a",@progbits
	.sectionflags	@""
	.align	4
.nv.constant0._ZN17fastertransformer36softmax_INT8IO_kernel_COL32_element4INS_5half4E6__halfEEvPaS3_PKT_S6_iiiiifPKfS8_:
	.zero		968


//--------------------- .nv.constant0._ZN17fastertransformer36softmax_INT8IO_kernel_COL32_element4I6float4fEEvPaS2_PKT_S5_iiiiifPKfS7_ --------------------------
	.section	.nv.constant0._ZN17fastertransformer36softmax_INT8IO_kernel_COL32_element4I6float4fEEvPaS2_PKT_S5_iiiiifPKfS7_,"a",@progbits
	.sectionflags	@""
	.align	4
.nv.constant0._ZN17fastertransformer36softmax_INT8IO_kernel_COL32_element4I6float4fEEvPaS2_PKT_S5_iiiiifPKfS7_:
	.zero		968


//--------------------- .nv.constant0._ZN17fastertransformer31softmax_COL32_perElement_varlenI6__halfEEvPaPKaPKT_iiiifPKfS9_ii --------------------------
	.section	.nv.constant0._ZN17fastertransformer31softmax_COL32_perElement_varlenI6__halfEEvPaPKaPKT_iiiifPKfS9_ii,"a",@progbits
	.sectionflags	@""
	.align	4
.nv.constant0._ZN17fastertransformer31softmax_COL32_perElement_varlenI6__halfEEvPaPKaPKT_iiiifPKfS9_ii:
	.zero		968


//--------------------- .nv.constant0._ZN17fastertransformer20softmax_COL32_varlenI6__halfEEvPaPKaPKT_iiiifPKfS9_ii --------------------------
	.section	.nv.constant0._ZN17fastertransformer20softmax_COL32_varlenI6__halfEEvPaPKaPKT_iiiifPKfS9_ii,"a",@progbits
	.sectionflags	@""
	.align	4
.nv.constant0._ZN17fastertransformer20softmax_COL32_varlenI6__halfEEvPaPKaPKT_iiiifPKfS9_ii:
	.zero		968


//--------------------- .nv.constant0._ZN17fastertransformer25softmax_COL32_LE64_varlenI6__halfEEvPaPKaPKT_iiiifPKfS9_ii --------------------------
	.section	.nv.constant0._ZN17fastertransformer25softmax_COL32_LE64_varlenI6__halfEEvPaPKaPKT_iiiifPKfS9_ii,"a",@progbits
	.sectionflags	@""
	.align	4
.nv.constant0._ZN17fastertransformer25softmax_COL32_LE64_varlenI6__halfEEvPaPKaPKT_iiiifPKfS9_ii:
	.zero		968


//--------------------- .nv.constant0._ZN17fastertransformer25softmax_COL32_LE32_varlenI6__halfEEvPaPKaPKT_iiiifPKfS9_ii --------------------------
	.section	.nv.constant0._ZN17fastertransformer25softmax_COL32_LE32_varlenI6__halfEEvPaPKaPKT_iiiifPKfS9_ii,"a",@progbits
	.sectionflags	@""
	.align	4
.nv.constant0._ZN17fastertransformer25softmax_COL32_LE32_varlenI6__halfEEvPaPKaPKT_iiiifPKfS9_ii:
	.zero		968


//--------------------- .nv.constant0._ZN17fastertransformer31softmax_COL32_perElement_varlenIfEEvPaPKaPKT_iiiifPKfS8_ii --------------------------
	.section	.nv.constant0._ZN17fastertransformer31softmax_COL32_perElement_varlenIfEEvPaPKaPKT_iiiifPKfS8_ii,"a",@progbits
	.sectionflags	@""
	.align	4
.nv.constant0._ZN17fastertransformer31softmax_COL32_perElement_varlenIfEEvPaPKaPKT_iiiifPKfS8_ii:
	.zero		968


//--------------------- .nv.constant0._ZN17fastertransformer20softmax_COL32_varlenIfEEvPaPKaPKT_iiiifPKfS8_ii --------------------------
	.section	.nv.constant0._ZN17fastertransformer20softmax_COL32_varlenIfEEvPaPKaPKT_iiiifPKfS8_ii,"a",@progbits
	.sectionflags	@""
	.align	4
.nv.constant0._ZN17fastertransformer20softmax_COL32_varlenIfEEvPaPKaPKT_iiiifPKfS8_ii:
	.zero		968


//--------------------- .nv.constant0._ZN17fastertransformer25softmax_COL32_LE64_varlenIfEEvPaPKaPKT_iiiifPKfS8_ii --------------------------
	.section	.nv.constant0._ZN17fastertransformer25softmax_COL32_LE64_varlenIfEEvPaPKaPKT_iiiifPKfS8_ii,"a",@progbits
	.sectionflags	@""
	.align	4
.nv.constant0._ZN17fastertransformer25softmax_COL32_LE64_varlenIfEEvPaPKaPKT_iiiifPKfS8_ii:
	.zero		968


//--------------------- .nv.constant0._ZN17fastertransformer25softmax_COL32_LE32_varlenIfEEvPaPKaPKT_iiiifPKfS8_ii --------------------------
	.section	.nv.constant0._ZN17fastertransformer25softmax_COL32_LE32_varlenIfEEvPaPKaPKT_iiiifPKfS8_ii,"a",@progbits
	.sectionflags	@""
	.align	4
.nv.constant0._ZN17fastertransformer25softmax_COL32_LE32_varlenIfEEvPaPKaPKT_iiiifPKfS8_ii:
	.zero		968


//--------------------- .nv.constant0._ZN17fastertransformer13softmax_COL32I6__halfEEvPaPKiPKT_iiifPKfS9_S9_ii --------------------------
	.section	.nv.constant0._ZN17fastertransformer13softmax_COL32I6__halfEEvPaPKiPKT_iiifPKfS9_S9_ii,"a",@progbits
	.sectionflags	@""
	.align	4
.nv.constant0._ZN17fastertransformer13softmax_COL32I6__halfEEvPaPKiPKT_iiifPKfS9_S9_ii:
	.zero		968


//--------------------- .nv.constant0._ZN17fastertransformer18softmax_COL32_LE64I6__halfEEvPaPKiPKT_iiifPKfS9_S9_ii --------------------------
	.section	.nv.constant0._ZN17fastertransformer18softmax_COL32_LE64I6__halfEEvPaPKiPKT_iiifPKfS9_S9_ii,"a",@progbits
	.sectionflags	@""
	.align	4
.nv.constant0._ZN17fastertransformer18softmax_COL32_LE64I6__halfEEvPaPKiPKT_iiifPKfS9_S9_ii:
	.zero		968


//--------------------- .nv.constant0._ZN17fastertransformer18softmax_COL32_LE32I6__halfEEvPaPKiPKT_iiifPKfS9_S9_ii --------------------------
	.section	.nv.constant0._ZN17fastertransformer18softmax_COL32_LE32I6__halfEEvPaPKiPKT_iiifPKfS9_S9_ii,"a",@progbits
	.sectionflags	@""
	.align	4
.nv.constant0._ZN17fastertransformer18softmax_COL32_LE32I6__halfEEvPaPKiPKT_iiifPKfS9_S9_ii:
	.zero		968


//--------------------- .nv.constant0._ZN17fastertransformer13softmax_COL32IfEEvPaPKiPKT_iiifPKfS8_S8_ii --------------------------
	.section	.nv.constant0._ZN17fastertransformer13softmax_COL32IfEEvPaPKiPKT_iiifPKfS8_S8_ii,"a",@progbits
	.sectionflags	@""
	.align	4
.nv.constant0._ZN17fastertransformer13softmax_COL32IfEEvPaPKiPKT_iiifPKfS8_S8_ii:
	.zero		968


//--------------------- .nv.constant0._ZN17fastertransformer18softmax_COL32_LE64IfEEvPaPKiPKT_iiifPKfS8_S8_ii --------------------------
	.section	.nv.constant0._ZN17fastertransformer18softmax_COL32_LE64IfEEvPaPKiPKT_iiifPKfS8_S8_ii,"a",@progbits
	.sectionflags	@""
	.align	4
.nv.constant0._ZN17fastertransformer18softmax_COL32_LE64IfEEvPaPKiPKT_iiifPKfS8_S8_ii:
	.zero		968


//--------------------- .nv.constant0._ZN17fastertransformer18softmax_COL32_LE32IfEEvPaPKiPKT_iiifPKfS8_S8_ii --------------------------
	.section	.nv.constant0._ZN17fastertransformer18softmax_COL32_LE32IfEEvPaPKiPKT_iiifPKfS8_S8_ii,"a",@progbits
	.sectionflags	@""
	.align	4
.nv.constant0._ZN17fastertransformer18softmax_COL32_LE32IfEEvPaPKiPKT_iiifPKfS8_S8_ii:
	.zero		968


//--------------------- SYMBOLS --------------------------

	.type		.nv.reservedSmem.offset0,@object
	.size		.nv.reservedSmem.offset0,0x4
	.type		.nv.reservedSmem.cap,@object
	.size		.nv.reservedSmem.cap,0x4
